//
// Generated by NVIDIA NVVM Compiler
//
// Compiler Build ID: CL-36424714
// Cuda compilation tools, release 13.0, V13.0.88
// Based on NVVM 20.0.0
//

.version 9.0
.target sm_100
.address_size 64

	// .globl	_Z15init_conditionsPdS_S_S_S_S_S_S_iii
.func  (.param .align 16 .b8 func_retval0[16]) __internal_trig_reduction_slowpathd
(
	.param .b64 __internal_trig_reduction_slowpathd_param_0
)
;
.const .align 8 .b8 basis[16384];
.const .align 8 .b8 basis_grad_x[16384];
.const .align 8 .b8 basis_grad_y[16384];
.const .align 8 .b8 basis_side[8192];
.const .align 8 .b8 basis_vertex[2048];
.const .align 8 .b8 w[256];
.const .align 8 .b8 w_oned[128];
.const .align 8 .b8 r1[256];
.const .align 8 .b8 r2[256];
.const .align 8 .b8 r_oned[256];
// _ZZ13min_reductionPdS_iE5s_min has been demoted
// _ZZ13max_reductionPdS_iE5s_max has been demoted
.global .align 8 .b8 __cudart_i2opi_d[144] = {8, 93, 141, 31, 177, 95, 251, 107, 234, 146, 82, 138, 247, 57, 7, 61, 123, 241, 229, 235, 199, 186, 39, 117, 45, 234, 95, 158, 102, 63, 70, 79, 183, 9, 203, 39, 207, 126, 54, 109, 31, 109, 10, 90, 139, 17, 47, 239, 15, 152, 5, 222, 255, 151, 248, 31, 59, 40, 249, 189, 139, 95, 132, 156, 244, 57, 83, 131, 57, 214, 145, 57, 65, 126, 95, 180, 38, 112, 156, 233, 132, 68, 187, 46, 245, 53, 130, 232, 62, 167, 41, 177, 28, 235, 29, 254, 28, 146, 209, 9, 234, 46, 73, 6, 224, 210, 77, 66, 58, 110, 36, 183, 97, 197, 187, 222, 171, 99, 81, 254, 65, 144, 67, 60, 153, 149, 98, 219, 192, 221, 52, 245, 209, 87, 39, 252, 41, 21, 68, 78, 110, 131, 249, 162};
.global .align 16 .b8 __cudart_sin_cos_coeffs[128] = {70, 210, 176, 44, 241, 229, 90, 190, 146, 227, 172, 105, 227, 29, 199, 62, 161, 98, 219, 25, 160, 1, 42, 191, 24, 8, 17, 17, 17, 17, 129, 63, 84, 85, 85, 85, 85, 85, 197, 191, 0, 0, 0, 0, 0, 0, 0, 0, 0, 0, 0, 0, 0, 0, 0, 0, 100, 129, 253, 32, 131, 255, 168, 189, 40, 133, 239, 193, 167, 238, 33, 62, 217, 230, 6, 142, 79, 126, 146, 190, 233, 188, 221, 25, 160, 1, 250, 62, 71, 93, 193, 22, 108, 193, 86, 191, 81, 85, 85, 85, 85, 85, 165, 63, 0, 0, 0, 0, 0, 0, 224, 191, 0, 0, 0, 0, 0, 0, 240, 63};

.visible .entry _Z15init_conditionsPdS_S_S_S_S_S_S_iii(
	.param .u64 .ptr .align 1 _Z15init_conditionsPdS_S_S_S_S_S_S_iii_param_0,
	.param .u64 .ptr .align 1 _Z15init_conditionsPdS_S_S_S_S_S_S_iii_param_1,
	.param .u64 .ptr .align 1 _Z15init_conditionsPdS_S_S_S_S_S_S_iii_param_2,
	.param .u64 .ptr .align 1 _Z15init_conditionsPdS_S_S_S_S_S_S_iii_param_3,
	.param .u64 .ptr .align 1 _Z15init_conditionsPdS_S_S_S_S_S_S_iii_param_4,
	.param .u64 .ptr .align 1 _Z15init_conditionsPdS_S_S_S_S_S_S_iii_param_5,
	.param .u64 .ptr .align 1 _Z15init_conditionsPdS_S_S_S_S_S_S_iii_param_6,
	.param .u64 .ptr .align 1 _Z15init_conditionsPdS_S_S_S_S_S_S_iii_param_7,
	.param .u32 _Z15init_conditionsPdS_S_S_S_S_S_S_iii_param_8,
	.param .u32 _Z15init_conditionsPdS_S_S_S_S_S_S_iii_param_9,
	.param .u32 _Z15init_conditionsPdS_S_S_S_S_S_S_iii_param_10
)
{
	.reg .pred 	%p<91>;
	.reg .b32 	%r<154>;
	.reg .b32 	%f<397>;
	.reg .b64 	%rd<100>;
	.reg .b64 	%fd<199>;

	ld.param.u64 	%rd24, [_Z15init_conditionsPdS_S_S_S_S_S_S_iii_param_0];
	ld.param.u64 	%rd18, [_Z15init_conditionsPdS_S_S_S_S_S_S_iii_param_2];
	ld.param.u64 	%rd19, [_Z15init_conditionsPdS_S_S_S_S_S_S_iii_param_3];
	ld.param.u64 	%rd20, [_Z15init_conditionsPdS_S_S_S_S_S_S_iii_param_4];
	ld.param.u64 	%rd21, [_Z15init_conditionsPdS_S_S_S_S_S_S_iii_param_5];
	ld.param.u64 	%rd23, [_Z15init_conditionsPdS_S_S_S_S_S_S_iii_param_7];
	ld.param.u32 	%r38, [_Z15init_conditionsPdS_S_S_S_S_S_S_iii_param_8];
	ld.param.u32 	%r39, [_Z15init_conditionsPdS_S_S_S_S_S_S_iii_param_9];
	ld.param.u32 	%r40, [_Z15init_conditionsPdS_S_S_S_S_S_S_iii_param_10];
	cvta.to.global.u64 	%rd1, %rd24;
	mov.u32 	%r41, %ntid.x;
	mov.u32 	%r42, %ctaid.x;
	mov.u32 	%r43, %tid.x;
	mad.lo.s32 	%r1, %r41, %r42, %r43;
	setp.ge.s32 	%p1, %r1, %r40;
	setp.lt.s32 	%p2, %r39, 1;
	or.pred  	%p3, %p1, %p2;
	@%p3 bra 	$L__BB0_75;
	cvta.to.global.u64 	%rd2, %rd20;
	cvta.to.global.u64 	%rd3, %rd18;
	cvta.to.global.u64 	%rd4, %rd21;
	cvta.to.global.u64 	%rd5, %rd23;
	cvta.to.global.u64 	%rd6, %rd19;
	setp.lt.s32 	%p4, %r38, 1;
	mul.lo.s32 	%r2, %r40, %r39;
	@%p4 bra 	$L__BB0_67;
	mul.wide.s32 	%rd64, %r1, 8;
	add.s64 	%rd7, %rd6, %rd64;
	add.s64 	%rd8, %rd5, %rd64;
	add.s64 	%rd9, %rd4, %rd64;
	add.s64 	%rd10, %rd3, %rd64;
	add.s64 	%rd11, %rd2, %rd64;
	mov.b32 	%r140, 0;
$L__BB0_3:
	ld.param.u64 	%rd96, [_Z15init_conditionsPdS_S_S_S_S_S_S_iii_param_6];
	neg.s32 	%r142, %r38;
	ld.global.f64 	%fd1, [%rd11];
	cvta.to.global.u64 	%rd68, %rd96;
	mul.wide.s32 	%rd69, %r1, 8;
	add.s64 	%rd70, %rd68, %rd69;
	ld.global.f64 	%fd2, [%rd70];
	ld.global.f64 	%fd3, [%rd10];
	ld.global.f64 	%fd4, [%rd9];
	ld.global.f64 	%fd5, [%rd8];
	ld.global.f64 	%fd6, [%rd7];
	mul.lo.s32 	%r141, %r140, %r38;
	mov.f64 	%fd187, 0d0000000000000000;
	mov.u64 	%rd99, w;
	mov.u64 	%rd98, r2;
	mov.u64 	%rd97, r1;
	mov.f64 	%fd188, %fd187;
	mov.f64 	%fd189, %fd187;
	mov.f64 	%fd190, %fd187;
$L__BB0_4:
	ld.const.f64 	%fd47, [%rd97];
	ld.const.f64 	%fd48, [%rd98];
	mul.f64 	%fd49, %fd48, %fd2;
	fma.rn.f64 	%fd50, %fd47, %fd1, %fd49;
	mov.f64 	%fd51, 0d3FF0000000000000;
	sub.f64 	%fd52, %fd51, %fd47;
	sub.f64 	%fd53, %fd52, %fd48;
	fma.rn.f64 	%fd11, %fd53, %fd3, %fd50;
	mul.f64 	%fd54, %fd48, %fd5;
	fma.rn.f64 	%fd55, %fd47, %fd4, %fd54;
	fma.rn.f64 	%fd12, %fd53, %fd6, %fd55;
	ld.const.f64 	%fd13, [%rd99];
	mul.f64 	%fd56, %fd12, %fd12;
	fma.rn.f64 	%fd14, %fd11, %fd11, %fd56;
	rcp.rn.f64 	%fd57, %fd14;
	cvt.rn.f32.f64 	%f1, %fd57;
	abs.f32 	%f2, %f1;
	setp.lt.f32 	%p11, %f2, 0f00800000;
	mul.f32 	%f40, %f2, 0f4B800000;
	selp.f32 	%f41, %f40, %f2, %p11;
	selp.f32 	%f42, 0fC1C00000, 0f00000000, %p11;
	mov.b32 	%r51, %f41;
	add.s32 	%r52, %r51, -1060439283;
	and.b32  	%r53, %r52, -8388608;
	sub.s32 	%r54, %r51, %r53;
	mov.b32 	%f43, %r54;
	cvt.rn.f32.s32 	%f44, %r53;
	fma.rn.f32 	%f45, %f44, 0f34000000, %f42;
	add.f32 	%f46, %f43, 0fBF800000;
	add.f32 	%f47, %f43, 0f3F800000;
	rcp.approx.ftz.f32 	%f48, %f47;
	add.f32 	%f49, %f46, %f46;
	mul.f32 	%f50, %f49, %f48;
	mul.f32 	%f51, %f50, %f50;
	sub.f32 	%f52, %f46, %f50;
	add.f32 	%f53, %f52, %f52;
	neg.f32 	%f54, %f50;
	fma.rn.f32 	%f55, %f54, %f46, %f53;
	mul.rn.f32 	%f56, %f48, %f55;
	fma.rn.f32 	%f57, %f51, 0f3A2C32E4, 0f3B52E7DB;
	fma.rn.f32 	%f58, %f57, %f51, 0f3C93BB73;
	fma.rn.f32 	%f59, %f58, %f51, 0f3DF6384F;
	mul.rn.f32 	%f60, %f59, %f51;
	fma.rn.f32 	%f61, %f50, 0f3FB8AA3B, %f45;
	sub.f32 	%f62, %f45, %f61;
	fma.rn.f32 	%f63, %f50, 0f3FB8AA3B, %f62;
	fma.rn.f32 	%f64, %f56, 0f3FB8AA3B, %f63;
	fma.rn.f32 	%f65, %f50, 0f32A55E34, %f64;
	mul.f32 	%f66, %f60, 0f40400000;
	fma.rn.f32 	%f67, %f66, %f56, %f65;
	fma.rn.f32 	%f68, %f60, %f50, %f67;
	add.rn.f32 	%f69, %f61, %f68;
	neg.f32 	%f70, %f61;
	add.rn.f32 	%f71, %f69, %f70;
	neg.f32 	%f72, %f71;
	add.rn.f32 	%f73, %f68, %f72;
	mov.f32 	%f74, 0f40000000;
	mul.rn.f32 	%f75, %f69, %f74;
	neg.f32 	%f76, %f75;
	fma.rn.f32 	%f77, %f69, 0f40000000, %f76;
	fma.rn.f32 	%f78, %f73, 0f40000000, %f77;
	cvt.rni.f32.f32 	%f79, %f75;
	sub.f32 	%f80, %f75, %f79;
	add.f32 	%f81, %f80, %f78;
	fma.rn.f32 	%f82, %f81, 0f391FCB8E, 0f3AAF85ED;
	fma.rn.f32 	%f83, %f82, %f81, 0f3C1D9856;
	fma.rn.f32 	%f84, %f83, %f81, 0f3D6357BB;
	fma.rn.f32 	%f85, %f84, %f81, 0f3E75FDEC;
	fma.rn.f32 	%f86, %f85, %f81, 0f3F317218;
	fma.rn.f32 	%f87, %f86, %f81, 0f3F800000;
	cvt.rzi.s32.f32 	%r55, %f79;
	setp.gt.f32 	%p12, %f79, 0f00000000;
	selp.b32 	%r56, 0, -2097152000, %p12;
	add.s32 	%r57, %r56, 2130706432;
	mov.b32 	%f88, %r57;
	mul.f32 	%f89, %f87, %f88;
	shl.b32 	%r58, %r55, 23;
	sub.s32 	%r59, %r58, %r56;
	mov.b32 	%f90, %r59;
	mul.f32 	%f91, %f89, %f90;
	abs.f32 	%f92, %f75;
	setp.gt.f32 	%p13, %f92, 0f43180000;
	setp.lt.f32 	%p14, %f75, 0f00000000;
	selp.f32 	%f93, 0f00000000, 0f7F800000, %p14;
	selp.f32 	%f3, %f93, %f91, %p13;
	setp.eq.f32 	%p15, %f1, 0f3F800000;
	mov.f32 	%f390, 0f3F800000;
	@%p15 bra 	$L__BB0_9;
	setp.nan.f32 	%p16, %f2, %f2;
	@%p16 bra 	$L__BB0_8;
	setp.neu.f32 	%p17, %f1, 0f00000000;
	setp.neu.f32 	%p18, %f2, 0f7F800000;
	and.pred  	%p19, %p17, %p18;
	mov.f32 	%f390, %f3;
	@%p19 bra 	$L__BB0_9;
	add.f32 	%f94, %f1, %f1;
	mov.b32 	%r60, %f94;
	and.b32  	%r61, %r60, 2147483647;
	mov.b32 	%f390, %r61;
	bra.uni 	$L__BB0_9;
$L__BB0_8:
	mov.f32 	%f95, 0f40000000;
	add.rn.f32 	%f390, %f1, %f95;
$L__BB0_9:
	mov.f32 	%f391, 0f3F800000;
	sub.f32 	%f97, %f391, %f390;
	cvt.f64.f32 	%fd58, %f97;
	fma.rn.f64 	%fd59, %fd58, 0d3FDFFFFFFFFFFFFE, 0d3FF0000000000000;
	cvt.rn.f32.f64 	%f7, %fd59;
	abs.f32 	%f8, %f7;
	setp.eq.f32 	%p20, %f7, 0f3F800000;
	@%p20 bra 	$L__BB0_16;
	setp.nan.f32 	%p21, %f8, %f8;
	@%p21 bra 	$L__BB0_15;
	setp.eq.f32 	%p22, %f7, 0f00000000;
	setp.eq.f32 	%p23, %f8, 0f7F800000;
	or.pred  	%p24, %p22, %p23;
	@%p24 bra 	$L__BB0_14;
	setp.lt.f32 	%p25, %f8, 0f00800000;
	mul.f32 	%f98, %f8, 0f4B800000;
	selp.f32 	%f99, %f98, %f8, %p25;
	mov.b32 	%r62, %f99;
	add.s32 	%r63, %r62, -1060439283;
	and.b32  	%r64, %r63, -8388608;
	sub.s32 	%r65, %r62, %r64;
	mov.b32 	%f100, %r65;
	cvt.rn.f32.s32 	%f101, %r64;
	selp.f32 	%f102, 0fC1C00000, 0f00000000, %p25;
	fma.rn.f32 	%f103, %f101, 0f34000000, %f102;
	add.f32 	%f104, %f100, 0fBF800000;
	add.f32 	%f105, %f100, 0f3F800000;
	rcp.approx.ftz.f32 	%f106, %f105;
	add.f32 	%f107, %f104, %f104;
	mul.f32 	%f108, %f107, %f106;
	mul.f32 	%f109, %f108, %f108;
	neg.f32 	%f110, %f108;
	sub.f32 	%f111, %f104, %f108;
	add.f32 	%f112, %f111, %f111;
	fma.rn.f32 	%f113, %f110, %f104, %f112;
	mul.rn.f32 	%f114, %f106, %f113;
	fma.rn.f32 	%f115, %f109, 0f3A2C32E4, 0f3B52E7DB;
	fma.rn.f32 	%f116, %f115, %f109, 0f3C93BB73;
	fma.rn.f32 	%f117, %f116, %f109, 0f3DF6384F;
	mul.rn.f32 	%f118, %f117, %f109;
	fma.rn.f32 	%f119, %f108, 0f3FB8AA3B, %f103;
	mul.f32 	%f120, %f118, 0f40400000;
	sub.f32 	%f121, %f103, %f119;
	fma.rn.f32 	%f122, %f108, 0f3FB8AA3B, %f121;
	fma.rn.f32 	%f123, %f114, 0f3FB8AA3B, %f122;
	fma.rn.f32 	%f124, %f108, 0f32A55E34, %f123;
	fma.rn.f32 	%f125, %f120, %f114, %f124;
	fma.rn.f32 	%f126, %f118, %f108, %f125;
	add.rn.f32 	%f127, %f119, %f126;
	mov.f32 	%f128, 0f40200000;
	mul.rn.f32 	%f129, %f127, %f128;
	cvt.rni.f32.f32 	%f130, %f129;
	sub.f32 	%f131, %f129, %f130;
	neg.f32 	%f132, %f129;
	fma.rn.f32 	%f133, %f127, 0f40200000, %f132;
	neg.f32 	%f134, %f119;
	add.rn.f32 	%f135, %f127, %f134;
	neg.f32 	%f136, %f135;
	add.rn.f32 	%f137, %f126, %f136;
	fma.rn.f32 	%f138, %f137, 0f40200000, %f133;
	add.f32 	%f139, %f131, %f138;
	setp.gt.f32 	%p26, %f130, 0f00000000;
	selp.b32 	%r66, 0, -2097152000, %p26;
	setp.geu.f32 	%p27, %f7, 0f00000000;
	setp.lt.f32 	%p28, %f129, 0f00000000;
	selp.f32 	%f140, 0f00000000, 0f7F800000, %p28;
	abs.f32 	%f141, %f129;
	setp.gt.f32 	%p29, %f141, 0f43180000;
	cvt.rzi.s32.f32 	%r67, %f130;
	shl.b32 	%r68, %r67, 23;
	sub.s32 	%r69, %r68, %r66;
	mov.b32 	%f142, %r69;
	add.s32 	%r70, %r66, 2130706432;
	mov.b32 	%f143, %r70;
	fma.rn.f32 	%f144, %f139, 0f391FCB8E, 0f3AAF85ED;
	fma.rn.f32 	%f145, %f144, %f139, 0f3C1D9856;
	fma.rn.f32 	%f146, %f145, %f139, 0f3D6357BB;
	fma.rn.f32 	%f147, %f146, %f139, 0f3E75FDEC;
	fma.rn.f32 	%f148, %f147, %f139, 0f3F317218;
	fma.rn.f32 	%f149, %f148, %f139, 0f3F800000;
	mul.f32 	%f150, %f149, %f143;
	mul.f32 	%f151, %f150, %f142;
	selp.f32 	%f391, %f140, %f151, %p29;
	@%p27 bra 	$L__BB0_16;
	mov.f32 	%f391, 0f7FFFFFFF;
	bra.uni 	$L__BB0_16;
$L__BB0_14:
	add.f32 	%f153, %f7, %f7;
	mov.b32 	%r71, %f153;
	and.b32  	%r72, %r71, 2147483647;
	mov.b32 	%f391, %r72;
	bra.uni 	$L__BB0_16;
$L__BB0_15:
	mov.f32 	%f154, 0f40200000;
	add.rn.f32 	%f391, %f7, %f154;
$L__BB0_16:
	cvt.f64.f32 	%fd15, %f391;
	mul.f64 	%fd60, %fd13, %fd15;
	mul.wide.u32 	%rd71, %r141, 8;
	mov.u64 	%rd72, basis;
	add.s64 	%rd73, %rd72, %rd71;
	ld.const.f64 	%fd16, [%rd73];
	fma.rn.f64 	%fd190, %fd16, %fd60, %fd190;
	mul.f64 	%fd61, %fd11, 0d3FF921F9F01B866E;
	div.rn.f64 	%fd18, %fd61, 0d3FF624DD2F1A9FBE;
	abs.f64 	%fd19, %fd18;
	setp.eq.f64 	%p30, %fd19, 0d7FF0000000000000;
	@%p30 bra 	$L__BB0_20;
	mul.f64 	%fd62, %fd18, 0d3FE45F306DC9C883;
	cvt.rni.s32.f64 	%r143, %fd62;
	cvt.rn.f64.s32 	%fd63, %r143;
	fma.rn.f64 	%fd64, %fd63, 0dBFF921FB54442D18, %fd18;
	fma.rn.f64 	%fd65, %fd63, 0dBC91A62633145C00, %fd64;
	fma.rn.f64 	%fd192, %fd63, 0dB97B839A252049C0, %fd65;
	setp.ltu.f64 	%p31, %fd19, 0d41E0000000000000;
	@%p31 bra 	$L__BB0_19;
	{ // callseq 0, 0
	.param .b64 param0;
	st.param.f64 	[param0], %fd18;
	.param .align 16 .b8 retval0[16];
	call.uni (retval0), 
	__internal_trig_reduction_slowpathd, 
	(
	param0
	);
	ld.param.f64 	%fd192, [retval0];
	ld.param.b32 	%r143, [retval0+8];
	} // callseq 0
$L__BB0_19:
	add.s32 	%r144, %r143, 1;
	bra.uni 	$L__BB0_21;
$L__BB0_20:
	mov.f64 	%fd67, 0d0000000000000000;
	mul.rn.f64 	%fd192, %fd18, %fd67;
	mov.b32 	%r144, 1;
$L__BB0_21:
	shl.b32 	%r75, %r144, 6;
	cvt.u64.u32 	%rd74, %r75;
	and.b64  	%rd75, %rd74, 64;
	mov.u64 	%rd76, __cudart_sin_cos_coeffs;
	add.s64 	%rd77, %rd76, %rd75;
	mul.rn.f64 	%fd68, %fd192, %fd192;
	and.b32  	%r76, %r144, 1;
	setp.eq.b32 	%p32, %r76, 1;
	selp.f64 	%fd69, 0dBDA8FF8320FD8164, 0d3DE5DB65F9785EBA, %p32;
	ld.global.nc.v2.f64 	{%fd70, %fd71}, [%rd77];
	fma.rn.f64 	%fd72, %fd69, %fd68, %fd70;
	fma.rn.f64 	%fd73, %fd72, %fd68, %fd71;
	ld.global.nc.v2.f64 	{%fd74, %fd75}, [%rd77+16];
	fma.rn.f64 	%fd76, %fd73, %fd68, %fd74;
	fma.rn.f64 	%fd77, %fd76, %fd68, %fd75;
	ld.global.nc.v2.f64 	{%fd78, %fd79}, [%rd77+32];
	fma.rn.f64 	%fd80, %fd77, %fd68, %fd78;
	fma.rn.f64 	%fd81, %fd80, %fd68, %fd79;
	fma.rn.f64 	%fd82, %fd81, %fd192, %fd192;
	fma.rn.f64 	%fd83, %fd81, %fd68, 0d3FF0000000000000;
	selp.f64 	%fd84, %fd83, %fd82, %p32;
	and.b32  	%r77, %r144, 2;
	setp.eq.s32 	%p33, %r77, 0;
	mov.f64 	%fd85, 0d0000000000000000;
	sub.f64 	%fd86, %fd85, %fd84;
	selp.f64 	%fd87, %fd84, %fd86, %p33;
	mul.f64 	%fd88, %fd87, 0d4004000000000000;
	div.rn.f64 	%fd89, %fd88, %fd14;
	mul.f64 	%fd90, %fd13, %fd89;
	mul.f64 	%fd91, %fd90, %fd15;
	fma.rn.f64 	%fd189, %fd16, %fd91, %fd189;
	mul.f64 	%fd92, %fd12, 0d3FF921F9F01B866E;
	div.rn.f64 	%fd26, %fd92, 0d3FF624DD2F1A9FBE;
	abs.f64 	%fd27, %fd26;
	setp.eq.f64 	%p34, %fd27, 0d7FF0000000000000;
	@%p34 bra 	$L__BB0_25;
	mul.f64 	%fd93, %fd26, 0d3FE45F306DC9C883;
	cvt.rni.s32.f64 	%r145, %fd93;
	cvt.rn.f64.s32 	%fd94, %r145;
	fma.rn.f64 	%fd95, %fd94, 0dBFF921FB54442D18, %fd26;
	fma.rn.f64 	%fd96, %fd94, 0dBC91A62633145C00, %fd95;
	fma.rn.f64 	%fd194, %fd94, 0dB97B839A252049C0, %fd96;
	setp.ltu.f64 	%p35, %fd27, 0d41E0000000000000;
	@%p35 bra 	$L__BB0_24;
	{ // callseq 1, 0
	.param .b64 param0;
	st.param.f64 	[param0], %fd26;
	.param .align 16 .b8 retval0[16];
	call.uni (retval0), 
	__internal_trig_reduction_slowpathd, 
	(
	param0
	);
	ld.param.f64 	%fd194, [retval0];
	ld.param.b32 	%r145, [retval0+8];
	} // callseq 1
$L__BB0_24:
	add.s32 	%r146, %r145, 1;
	bra.uni 	$L__BB0_26;
$L__BB0_25:
	mov.f64 	%fd98, 0d0000000000000000;
	mul.rn.f64 	%fd194, %fd26, %fd98;
	mov.b32 	%r146, 1;
$L__BB0_26:
	shl.b32 	%r80, %r146, 6;
	cvt.u64.u32 	%rd78, %r80;
	and.b64  	%rd79, %rd78, 64;
	mov.u64 	%rd80, __cudart_sin_cos_coeffs;
	add.s64 	%rd81, %rd80, %rd79;
	mul.rn.f64 	%fd99, %fd194, %fd194;
	and.b32  	%r81, %r146, 1;
	setp.eq.b32 	%p37, %r81, 1;
	selp.f64 	%fd100, 0dBDA8FF8320FD8164, 0d3DE5DB65F9785EBA, %p37;
	ld.global.nc.v2.f64 	{%fd101, %fd102}, [%rd81];
	fma.rn.f64 	%fd103, %fd100, %fd99, %fd101;
	fma.rn.f64 	%fd104, %fd103, %fd99, %fd102;
	ld.global.nc.v2.f64 	{%fd105, %fd106}, [%rd81+16];
	fma.rn.f64 	%fd107, %fd104, %fd99, %fd105;
	fma.rn.f64 	%fd108, %fd107, %fd99, %fd106;
	ld.global.nc.v2.f64 	{%fd109, %fd110}, [%rd81+32];
	fma.rn.f64 	%fd111, %fd108, %fd99, %fd109;
	fma.rn.f64 	%fd112, %fd111, %fd99, %fd110;
	fma.rn.f64 	%fd113, %fd112, %fd194, %fd194;
	fma.rn.f64 	%fd114, %fd112, %fd99, 0d3FF0000000000000;
	selp.f64 	%fd115, %fd114, %fd113, %p37;
	and.b32  	%r82, %r146, 2;
	setp.eq.s32 	%p38, %r82, 0;
	mov.f64 	%fd116, 0d0000000000000000;
	sub.f64 	%fd117, %fd116, %fd115;
	selp.f64 	%fd118, %fd115, %fd117, %p38;
	mul.f64 	%fd119, %fd118, 0dC004000000000000;
	div.rn.f64 	%fd120, %fd119, %fd14;
	mul.f64 	%fd121, %fd13, %fd120;
	mul.f64 	%fd122, %fd121, %fd15;
	fma.rn.f64 	%fd188, %fd16, %fd122, %fd188;
	mov.f32 	%f392, 0f3F800000;
	@%p15 bra 	$L__BB0_31;
	setp.nan.f32 	%p39, %f2, %f2;
	@%p39 bra 	$L__BB0_30;
	setp.neu.f32 	%p40, %f1, 0f00000000;
	setp.neu.f32 	%p41, %f2, 0f7F800000;
	and.pred  	%p42, %p40, %p41;
	mov.f32 	%f392, %f3;
	@%p42 bra 	$L__BB0_31;
	add.f32 	%f156, %f1, %f1;
	mov.b32 	%r83, %f156;
	and.b32  	%r84, %r83, 2147483647;
	mov.b32 	%f392, %r84;
	bra.uni 	$L__BB0_31;
$L__BB0_30:
	mov.f32 	%f157, 0f40000000;
	add.rn.f32 	%f392, %f1, %f157;
$L__BB0_31:
	mov.f32 	%f393, 0f3F800000;
	sub.f32 	%f159, %f393, %f392;
	cvt.f64.f32 	%fd123, %f159;
	fma.rn.f64 	%fd124, %fd123, 0d3FDFFFFFFFFFFFFE, 0d3FF0000000000000;
	cvt.rn.f32.f64 	%f16, %fd124;
	abs.f32 	%f17, %f16;
	setp.eq.f32 	%p43, %f16, 0f3F800000;
	@%p43 bra 	$L__BB0_38;
	setp.nan.f32 	%p44, %f17, %f17;
	@%p44 bra 	$L__BB0_37;
	setp.eq.f32 	%p45, %f16, 0f00000000;
	setp.eq.f32 	%p46, %f17, 0f7F800000;
	or.pred  	%p47, %p45, %p46;
	@%p47 bra 	$L__BB0_36;
	setp.lt.f32 	%p48, %f17, 0f00800000;
	mul.f32 	%f160, %f17, 0f4B800000;
	selp.f32 	%f161, %f160, %f17, %p48;
	mov.b32 	%r85, %f161;
	add.s32 	%r86, %r85, -1060439283;
	and.b32  	%r87, %r86, -8388608;
	sub.s32 	%r88, %r85, %r87;
	mov.b32 	%f162, %r88;
	cvt.rn.f32.s32 	%f163, %r87;
	selp.f32 	%f164, 0fC1C00000, 0f00000000, %p48;
	fma.rn.f32 	%f165, %f163, 0f34000000, %f164;
	add.f32 	%f166, %f162, 0fBF800000;
	add.f32 	%f167, %f162, 0f3F800000;
	rcp.approx.ftz.f32 	%f168, %f167;
	add.f32 	%f169, %f166, %f166;
	mul.f32 	%f170, %f169, %f168;
	mul.f32 	%f171, %f170, %f170;
	neg.f32 	%f172, %f170;
	sub.f32 	%f173, %f166, %f170;
	add.f32 	%f174, %f173, %f173;
	fma.rn.f32 	%f175, %f172, %f166, %f174;
	mul.rn.f32 	%f176, %f168, %f175;
	fma.rn.f32 	%f177, %f171, 0f3A2C32E4, 0f3B52E7DB;
	fma.rn.f32 	%f178, %f177, %f171, 0f3C93BB73;
	fma.rn.f32 	%f179, %f178, %f171, 0f3DF6384F;
	mul.rn.f32 	%f180, %f179, %f171;
	fma.rn.f32 	%f181, %f170, 0f3FB8AA3B, %f165;
	mul.f32 	%f182, %f180, 0f40400000;
	sub.f32 	%f183, %f165, %f181;
	fma.rn.f32 	%f184, %f170, 0f3FB8AA3B, %f183;
	fma.rn.f32 	%f185, %f176, 0f3FB8AA3B, %f184;
	fma.rn.f32 	%f186, %f170, 0f32A55E34, %f185;
	fma.rn.f32 	%f187, %f182, %f176, %f186;
	fma.rn.f32 	%f188, %f180, %f170, %f187;
	add.rn.f32 	%f189, %f181, %f188;
	mov.f32 	%f190, 0f40200000;
	mul.rn.f32 	%f191, %f189, %f190;
	cvt.rni.f32.f32 	%f192, %f191;
	sub.f32 	%f193, %f191, %f192;
	neg.f32 	%f194, %f191;
	fma.rn.f32 	%f195, %f189, 0f40200000, %f194;
	neg.f32 	%f196, %f181;
	add.rn.f32 	%f197, %f189, %f196;
	neg.f32 	%f198, %f197;
	add.rn.f32 	%f199, %f188, %f198;
	fma.rn.f32 	%f200, %f199, 0f40200000, %f195;
	add.f32 	%f201, %f193, %f200;
	setp.gt.f32 	%p49, %f192, 0f00000000;
	selp.b32 	%r89, 0, -2097152000, %p49;
	setp.geu.f32 	%p50, %f16, 0f00000000;
	setp.lt.f32 	%p51, %f191, 0f00000000;
	selp.f32 	%f202, 0f00000000, 0f7F800000, %p51;
	abs.f32 	%f203, %f191;
	setp.gt.f32 	%p52, %f203, 0f43180000;
	cvt.rzi.s32.f32 	%r90, %f192;
	shl.b32 	%r91, %r90, 23;
	sub.s32 	%r92, %r91, %r89;
	mov.b32 	%f204, %r92;
	add.s32 	%r93, %r89, 2130706432;
	mov.b32 	%f205, %r93;
	fma.rn.f32 	%f206, %f201, 0f391FCB8E, 0f3AAF85ED;
	fma.rn.f32 	%f207, %f206, %f201, 0f3C1D9856;
	fma.rn.f32 	%f208, %f207, %f201, 0f3D6357BB;
	fma.rn.f32 	%f209, %f208, %f201, 0f3E75FDEC;
	fma.rn.f32 	%f210, %f209, %f201, 0f3F317218;
	fma.rn.f32 	%f211, %f210, %f201, 0f3F800000;
	mul.f32 	%f212, %f211, %f205;
	mul.f32 	%f213, %f212, %f204;
	selp.f32 	%f393, %f202, %f213, %p52;
	@%p50 bra 	$L__BB0_38;
	mov.f32 	%f393, 0f7FFFFFFF;
	bra.uni 	$L__BB0_38;
$L__BB0_36:
	add.f32 	%f215, %f16, %f16;
	mov.b32 	%r94, %f215;
	and.b32  	%r95, %r94, 2147483647;
	mov.b32 	%f393, %r95;
	bra.uni 	$L__BB0_38;
$L__BB0_37:
	mov.f32 	%f216, 0f40200000;
	add.rn.f32 	%f393, %f16, %f216;
$L__BB0_38:
	abs.f32 	%f22, %f393;
	setp.eq.f32 	%p53, %f393, 0f3F800000;
	mov.f32 	%f394, 0f3F800000;
	@%p53 bra 	$L__BB0_45;
	setp.nan.f32 	%p54, %f22, %f22;
	@%p54 bra 	$L__BB0_44;
	setp.eq.f32 	%p55, %f393, 0f00000000;
	setp.eq.f32 	%p56, %f22, 0f7F800000;
	or.pred  	%p57, %p55, %p56;
	@%p57 bra 	$L__BB0_43;
	setp.lt.f32 	%p58, %f22, 0f00800000;
	mul.f32 	%f218, %f22, 0f4B800000;
	selp.f32 	%f219, %f218, %f22, %p58;
	mov.b32 	%r96, %f219;
	add.s32 	%r97, %r96, -1060439283;
	and.b32  	%r98, %r97, -8388608;
	sub.s32 	%r99, %r96, %r98;
	mov.b32 	%f220, %r99;
	cvt.rn.f32.s32 	%f221, %r98;
	selp.f32 	%f222, 0fC1C00000, 0f00000000, %p58;
	fma.rn.f32 	%f223, %f221, 0f34000000, %f222;
	add.f32 	%f224, %f220, 0fBF800000;
	add.f32 	%f225, %f220, 0f3F800000;
	rcp.approx.ftz.f32 	%f226, %f225;
	add.f32 	%f227, %f224, %f224;
	mul.f32 	%f228, %f227, %f226;
	mul.f32 	%f229, %f228, %f228;
	neg.f32 	%f230, %f228;
	sub.f32 	%f231, %f224, %f228;
	add.f32 	%f232, %f231, %f231;
	fma.rn.f32 	%f233, %f230, %f224, %f232;
	mul.rn.f32 	%f234, %f226, %f233;
	fma.rn.f32 	%f235, %f229, 0f3A2C32E4, 0f3B52E7DB;
	fma.rn.f32 	%f236, %f235, %f229, 0f3C93BB73;
	fma.rn.f32 	%f237, %f236, %f229, 0f3DF6384F;
	mul.rn.f32 	%f238, %f237, %f229;
	fma.rn.f32 	%f239, %f228, 0f3FB8AA3B, %f223;
	mul.f32 	%f240, %f238, 0f40400000;
	sub.f32 	%f241, %f223, %f239;
	fma.rn.f32 	%f242, %f228, 0f3FB8AA3B, %f241;
	fma.rn.f32 	%f243, %f234, 0f3FB8AA3B, %f242;
	fma.rn.f32 	%f244, %f228, 0f32A55E34, %f243;
	fma.rn.f32 	%f245, %f240, %f234, %f244;
	fma.rn.f32 	%f246, %f238, %f228, %f245;
	add.rn.f32 	%f247, %f239, %f246;
	mov.f32 	%f248, 0f3FB33333;
	mul.rn.f32 	%f249, %f247, %f248;
	cvt.rni.f32.f32 	%f250, %f249;
	sub.f32 	%f251, %f249, %f250;
	neg.f32 	%f252, %f249;
	fma.rn.f32 	%f253, %f247, 0f3FB33333, %f252;
	neg.f32 	%f254, %f239;
	add.rn.f32 	%f255, %f247, %f254;
	neg.f32 	%f256, %f255;
	add.rn.f32 	%f257, %f246, %f256;
	fma.rn.f32 	%f258, %f257, 0f3FB33333, %f253;
	add.f32 	%f259, %f251, %f258;
	setp.gt.f32 	%p59, %f250, 0f00000000;
	selp.b32 	%r100, 0, -2097152000, %p59;
	setp.geu.f32 	%p60, %f393, 0f00000000;
	setp.lt.f32 	%p61, %f249, 0f00000000;
	selp.f32 	%f260, 0f00000000, 0f7F800000, %p61;
	abs.f32 	%f261, %f249;
	setp.gt.f32 	%p62, %f261, 0f43180000;
	cvt.rzi.s32.f32 	%r101, %f250;
	shl.b32 	%r102, %r101, 23;
	sub.s32 	%r103, %r102, %r100;
	mov.b32 	%f262, %r103;
	add.s32 	%r104, %r100, 2130706432;
	mov.b32 	%f263, %r104;
	fma.rn.f32 	%f264, %f259, 0f391FCB8E, 0f3AAF85ED;
	fma.rn.f32 	%f265, %f264, %f259, 0f3C1D9856;
	fma.rn.f32 	%f266, %f265, %f259, 0f3D6357BB;
	fma.rn.f32 	%f267, %f266, %f259, 0f3E75FDEC;
	fma.rn.f32 	%f268, %f267, %f259, 0f3F317218;
	fma.rn.f32 	%f269, %f268, %f259, 0f3F800000;
	mul.f32 	%f270, %f269, %f263;
	mul.f32 	%f271, %f270, %f262;
	selp.f32 	%f394, %f260, %f271, %p62;
	@%p60 bra 	$L__BB0_45;
	mov.f32 	%f394, 0f7FFFFFFF;
	bra.uni 	$L__BB0_45;
$L__BB0_43:
	add.f32 	%f273, %f393, %f393;
	mov.b32 	%r105, %f273;
	and.b32  	%r106, %r105, 2147483647;
	mov.b32 	%f394, %r106;
	bra.uni 	$L__BB0_45;
$L__BB0_44:
	mov.f32 	%f274, 0f3FB33333;
	add.rn.f32 	%f394, %f393, %f274;
$L__BB0_45:
	cvt.f64.f32 	%fd34, %f394;
	@%p30 bra 	$L__BB0_49;
	mul.f64 	%fd125, %fd18, 0d3FE45F306DC9C883;
	cvt.rni.s32.f64 	%r147, %fd125;
	cvt.rn.f64.s32 	%fd126, %r147;
	fma.rn.f64 	%fd127, %fd126, 0dBFF921FB54442D18, %fd18;
	fma.rn.f64 	%fd128, %fd126, 0dBC91A62633145C00, %fd127;
	fma.rn.f64 	%fd196, %fd126, 0dB97B839A252049C0, %fd128;
	setp.ltu.f64 	%p64, %fd19, 0d41E0000000000000;
	@%p64 bra 	$L__BB0_48;
	{ // callseq 2, 0
	.param .b64 param0;
	st.param.f64 	[param0], %fd18;
	.param .align 16 .b8 retval0[16];
	call.uni (retval0), 
	__internal_trig_reduction_slowpathd, 
	(
	param0
	);
	ld.param.f64 	%fd196, [retval0];
	ld.param.b32 	%r147, [retval0+8];
	} // callseq 2
$L__BB0_48:
	add.s32 	%r148, %r147, 1;
	bra.uni 	$L__BB0_50;
$L__BB0_49:
	mov.f64 	%fd130, 0d0000000000000000;
	mul.rn.f64 	%fd196, %fd18, %fd130;
	mov.b32 	%r148, 1;
$L__BB0_50:
	shl.b32 	%r109, %r148, 6;
	cvt.u64.u32 	%rd82, %r109;
	and.b64  	%rd83, %rd82, 64;
	mov.u64 	%rd84, __cudart_sin_cos_coeffs;
	add.s64 	%rd85, %rd84, %rd83;
	mul.rn.f64 	%fd131, %fd196, %fd196;
	and.b32  	%r110, %r148, 1;
	setp.eq.b32 	%p65, %r110, 1;
	selp.f64 	%fd132, 0dBDA8FF8320FD8164, 0d3DE5DB65F9785EBA, %p65;
	ld.global.nc.v2.f64 	{%fd133, %fd134}, [%rd85];
	fma.rn.f64 	%fd135, %fd132, %fd131, %fd133;
	fma.rn.f64 	%fd136, %fd135, %fd131, %fd134;
	ld.global.nc.v2.f64 	{%fd137, %fd138}, [%rd85+16];
	fma.rn.f64 	%fd139, %fd136, %fd131, %fd137;
	fma.rn.f64 	%fd140, %fd139, %fd131, %fd138;
	ld.global.nc.v2.f64 	{%fd141, %fd142}, [%rd85+32];
	fma.rn.f64 	%fd143, %fd140, %fd131, %fd141;
	fma.rn.f64 	%fd144, %fd143, %fd131, %fd142;
	fma.rn.f64 	%fd145, %fd144, %fd196, %fd196;
	fma.rn.f64 	%fd146, %fd144, %fd131, 0d3FF0000000000000;
	selp.f64 	%fd147, %fd146, %fd145, %p65;
	and.b32  	%r111, %r148, 2;
	setp.eq.s32 	%p66, %r111, 0;
	mov.f64 	%fd148, 0d0000000000000000;
	sub.f64 	%fd149, %fd148, %fd147;
	selp.f64 	%fd150, %fd147, %fd149, %p66;
	mul.f64 	%fd151, %fd150, 0d4004000000000000;
	div.rn.f64 	%fd152, %fd151, %fd14;
	cvt.rn.f32.f64 	%f27, %fd152;
	abs.f32 	%f28, %f27;
	setp.eq.f32 	%p67, %f27, 0f3F800000;
	mov.f32 	%f395, 0f3F800000;
	@%p67 bra 	$L__BB0_55;
	setp.nan.f32 	%p68, %f28, %f28;
	@%p68 bra 	$L__BB0_54;
	setp.lt.f32 	%p69, %f28, 0f00800000;
	mul.f32 	%f276, %f28, 0f4B800000;
	selp.f32 	%f277, %f276, %f28, %p69;
	mov.b32 	%r112, %f277;
	add.s32 	%r113, %r112, -1060439283;
	and.b32  	%r114, %r113, -8388608;
	sub.s32 	%r115, %r112, %r114;
	mov.b32 	%f278, %r115;
	cvt.rn.f32.s32 	%f279, %r114;
	selp.f32 	%f280, 0fC1C00000, 0f00000000, %p69;
	fma.rn.f32 	%f281, %f279, 0f34000000, %f280;
	add.f32 	%f282, %f278, 0fBF800000;
	add.f32 	%f283, %f278, 0f3F800000;
	rcp.approx.ftz.f32 	%f284, %f283;
	add.f32 	%f285, %f282, %f282;
	mul.f32 	%f286, %f285, %f284;
	mul.f32 	%f287, %f286, %f286;
	neg.f32 	%f288, %f286;
	sub.f32 	%f289, %f282, %f286;
	add.f32 	%f290, %f289, %f289;
	fma.rn.f32 	%f291, %f288, %f282, %f290;
	mul.rn.f32 	%f292, %f284, %f291;
	fma.rn.f32 	%f293, %f287, 0f3A2C32E4, 0f3B52E7DB;
	fma.rn.f32 	%f294, %f293, %f287, 0f3C93BB73;
	fma.rn.f32 	%f295, %f294, %f287, 0f3DF6384F;
	mul.rn.f32 	%f296, %f295, %f287;
	fma.rn.f32 	%f297, %f286, 0f3FB8AA3B, %f281;
	mul.f32 	%f298, %f296, 0f40400000;
	sub.f32 	%f299, %f281, %f297;
	fma.rn.f32 	%f300, %f286, 0f3FB8AA3B, %f299;
	fma.rn.f32 	%f301, %f292, 0f3FB8AA3B, %f300;
	fma.rn.f32 	%f302, %f286, 0f32A55E34, %f301;
	fma.rn.f32 	%f303, %f298, %f292, %f302;
	fma.rn.f32 	%f304, %f296, %f286, %f303;
	add.rn.f32 	%f305, %f297, %f304;
	mov.f32 	%f306, 0f40000000;
	mul.rn.f32 	%f307, %f305, %f306;
	cvt.rni.f32.f32 	%f308, %f307;
	sub.f32 	%f309, %f307, %f308;
	neg.f32 	%f310, %f307;
	fma.rn.f32 	%f311, %f305, 0f40000000, %f310;
	neg.f32 	%f312, %f297;
	add.rn.f32 	%f313, %f305, %f312;
	neg.f32 	%f314, %f313;
	add.rn.f32 	%f315, %f304, %f314;
	fma.rn.f32 	%f316, %f315, 0f40000000, %f311;
	add.f32 	%f317, %f309, %f316;
	setp.gt.f32 	%p70, %f308, 0f00000000;
	selp.b32 	%r116, 0, -2097152000, %p70;
	setp.neu.f32 	%p71, %f27, 0f00000000;
	setp.neu.f32 	%p72, %f28, 0f7F800000;
	setp.lt.f32 	%p73, %f307, 0f00000000;
	selp.f32 	%f318, 0f00000000, 0f7F800000, %p73;
	abs.f32 	%f319, %f307;
	setp.gt.f32 	%p74, %f319, 0f43180000;
	cvt.rzi.s32.f32 	%r117, %f308;
	shl.b32 	%r118, %r117, 23;
	sub.s32 	%r119, %r118, %r116;
	mov.b32 	%f320, %r119;
	add.s32 	%r120, %r116, 2130706432;
	mov.b32 	%f321, %r120;
	fma.rn.f32 	%f322, %f317, 0f391FCB8E, 0f3AAF85ED;
	fma.rn.f32 	%f323, %f322, %f317, 0f3C1D9856;
	fma.rn.f32 	%f324, %f323, %f317, 0f3D6357BB;
	fma.rn.f32 	%f325, %f324, %f317, 0f3E75FDEC;
	fma.rn.f32 	%f326, %f325, %f317, 0f3F317218;
	fma.rn.f32 	%f327, %f326, %f317, 0f3F800000;
	mul.f32 	%f328, %f327, %f321;
	mul.f32 	%f329, %f328, %f320;
	selp.f32 	%f395, %f318, %f329, %p74;
	and.pred  	%p75, %p71, %p72;
	@%p75 bra 	$L__BB0_55;
	add.f32 	%f330, %f27, %f27;
	mov.b32 	%r121, %f330;
	and.b32  	%r122, %r121, 2147483647;
	mov.b32 	%f395, %r122;
	bra.uni 	$L__BB0_55;
$L__BB0_54:
	mov.f32 	%f331, 0f40000000;
	add.rn.f32 	%f395, %f27, %f331;
$L__BB0_55:
	@%p34 bra 	$L__BB0_59;
	mul.f64 	%fd153, %fd26, 0d3FE45F306DC9C883;
	cvt.rni.s32.f64 	%r149, %fd153;
	cvt.rn.f64.s32 	%fd154, %r149;
	fma.rn.f64 	%fd155, %fd154, 0dBFF921FB54442D18, %fd26;
	fma.rn.f64 	%fd156, %fd154, 0dBC91A62633145C00, %fd155;
	fma.rn.f64 	%fd198, %fd154, 0dB97B839A252049C0, %fd156;
	setp.ltu.f64 	%p77, %fd27, 0d41E0000000000000;
	@%p77 bra 	$L__BB0_58;
	{ // callseq 3, 0
	.param .b64 param0;
	st.param.f64 	[param0], %fd26;
	.param .align 16 .b8 retval0[16];
	call.uni (retval0), 
	__internal_trig_reduction_slowpathd, 
	(
	param0
	);
	ld.param.f64 	%fd198, [retval0];
	ld.param.b32 	%r149, [retval0+8];
	} // callseq 3
$L__BB0_58:
	add.s32 	%r150, %r149, 1;
	bra.uni 	$L__BB0_60;
$L__BB0_59:
	mov.f64 	%fd158, 0d0000000000000000;
	mul.rn.f64 	%fd198, %fd26, %fd158;
	mov.b32 	%r150, 1;
$L__BB0_60:
	shl.b32 	%r125, %r150, 6;
	cvt.u64.u32 	%rd86, %r125;
	and.b64  	%rd87, %rd86, 64;
	mov.u64 	%rd88, __cudart_sin_cos_coeffs;
	add.s64 	%rd89, %rd88, %rd87;
	mul.rn.f64 	%fd159, %fd198, %fd198;
	and.b32  	%r126, %r150, 1;
	setp.eq.b32 	%p78, %r126, 1;
	selp.f64 	%fd160, 0dBDA8FF8320FD8164, 0d3DE5DB65F9785EBA, %p78;
	ld.global.nc.v2.f64 	{%fd161, %fd162}, [%rd89];
	fma.rn.f64 	%fd163, %fd160, %fd159, %fd161;
	fma.rn.f64 	%fd164, %fd163, %fd159, %fd162;
	ld.global.nc.v2.f64 	{%fd165, %fd166}, [%rd89+16];
	fma.rn.f64 	%fd167, %fd164, %fd159, %fd165;
	fma.rn.f64 	%fd168, %fd167, %fd159, %fd166;
	ld.global.nc.v2.f64 	{%fd169, %fd170}, [%rd89+32];
	fma.rn.f64 	%fd171, %fd168, %fd159, %fd169;
	fma.rn.f64 	%fd172, %fd171, %fd159, %fd170;
	fma.rn.f64 	%fd173, %fd172, %fd198, %fd198;
	fma.rn.f64 	%fd174, %fd172, %fd159, 0d3FF0000000000000;
	selp.f64 	%fd175, %fd174, %fd173, %p78;
	and.b32  	%r127, %r150, 2;
	setp.eq.s32 	%p79, %r127, 0;
	mov.f64 	%fd176, 0d0000000000000000;
	sub.f64 	%fd177, %fd176, %fd175;
	selp.f64 	%fd178, %fd175, %fd177, %p79;
	mul.f64 	%fd179, %fd178, 0dC004000000000000;
	div.rn.f64 	%fd180, %fd179, %fd14;
	cvt.rn.f32.f64 	%f33, %fd180;
	abs.f32 	%f34, %f33;
	setp.eq.f32 	%p80, %f33, 0f3F800000;
	mov.f32 	%f396, 0f3F800000;
	@%p80 bra 	$L__BB0_65;
	setp.nan.f32 	%p81, %f34, %f34;
	@%p81 bra 	$L__BB0_64;
	setp.lt.f32 	%p82, %f34, 0f00800000;
	mul.f32 	%f333, %f34, 0f4B800000;
	selp.f32 	%f334, %f333, %f34, %p82;
	mov.b32 	%r128, %f334;
	add.s32 	%r129, %r128, -1060439283;
	and.b32  	%r130, %r129, -8388608;
	sub.s32 	%r131, %r128, %r130;
	mov.b32 	%f335, %r131;
	cvt.rn.f32.s32 	%f336, %r130;
	selp.f32 	%f337, 0fC1C00000, 0f00000000, %p82;
	fma.rn.f32 	%f338, %f336, 0f34000000, %f337;
	add.f32 	%f339, %f335, 0fBF800000;
	add.f32 	%f340, %f335, 0f3F800000;
	rcp.approx.ftz.f32 	%f341, %f340;
	add.f32 	%f342, %f339, %f339;
	mul.f32 	%f343, %f342, %f341;
	mul.f32 	%f344, %f343, %f343;
	neg.f32 	%f345, %f343;
	sub.f32 	%f346, %f339, %f343;
	add.f32 	%f347, %f346, %f346;
	fma.rn.f32 	%f348, %f345, %f339, %f347;
	mul.rn.f32 	%f349, %f341, %f348;
	fma.rn.f32 	%f350, %f344, 0f3A2C32E4, 0f3B52E7DB;
	fma.rn.f32 	%f351, %f350, %f344, 0f3C93BB73;
	fma.rn.f32 	%f352, %f351, %f344, 0f3DF6384F;
	mul.rn.f32 	%f353, %f352, %f344;
	fma.rn.f32 	%f354, %f343, 0f3FB8AA3B, %f338;
	mul.f32 	%f355, %f353, 0f40400000;
	sub.f32 	%f356, %f338, %f354;
	fma.rn.f32 	%f357, %f343, 0f3FB8AA3B, %f356;
	fma.rn.f32 	%f358, %f349, 0f3FB8AA3B, %f357;
	fma.rn.f32 	%f359, %f343, 0f32A55E34, %f358;
	fma.rn.f32 	%f360, %f355, %f349, %f359;
	fma.rn.f32 	%f361, %f353, %f343, %f360;
	add.rn.f32 	%f362, %f354, %f361;
	mov.f32 	%f363, 0f40000000;
	mul.rn.f32 	%f364, %f362, %f363;
	cvt.rni.f32.f32 	%f365, %f364;
	sub.f32 	%f366, %f364, %f365;
	neg.f32 	%f367, %f364;
	fma.rn.f32 	%f368, %f362, 0f40000000, %f367;
	neg.f32 	%f369, %f354;
	add.rn.f32 	%f370, %f362, %f369;
	neg.f32 	%f371, %f370;
	add.rn.f32 	%f372, %f361, %f371;
	fma.rn.f32 	%f373, %f372, 0f40000000, %f368;
	add.f32 	%f374, %f366, %f373;
	setp.gt.f32 	%p83, %f365, 0f00000000;
	selp.b32 	%r132, 0, -2097152000, %p83;
	setp.neu.f32 	%p84, %f33, 0f00000000;
	setp.neu.f32 	%p85, %f34, 0f7F800000;
	setp.lt.f32 	%p86, %f364, 0f00000000;
	selp.f32 	%f375, 0f00000000, 0f7F800000, %p86;
	abs.f32 	%f376, %f364;
	setp.gt.f32 	%p87, %f376, 0f43180000;
	cvt.rzi.s32.f32 	%r133, %f365;
	shl.b32 	%r134, %r133, 23;
	sub.s32 	%r135, %r134, %r132;
	mov.b32 	%f377, %r135;
	add.s32 	%r136, %r132, 2130706432;
	mov.b32 	%f378, %r136;
	fma.rn.f32 	%f379, %f374, 0f391FCB8E, 0f3AAF85ED;
	fma.rn.f32 	%f380, %f379, %f374, 0f3C1D9856;
	fma.rn.f32 	%f381, %f380, %f374, 0f3D6357BB;
	fma.rn.f32 	%f382, %f381, %f374, 0f3E75FDEC;
	fma.rn.f32 	%f383, %f382, %f374, 0f3F317218;
	fma.rn.f32 	%f384, %f383, %f374, 0f3F800000;
	mul.f32 	%f385, %f384, %f378;
	mul.f32 	%f386, %f385, %f377;
	selp.f32 	%f396, %f375, %f386, %p87;
	and.pred  	%p88, %p84, %p85;
	@%p88 bra 	$L__BB0_65;
	add.f32 	%f387, %f33, %f33;
	mov.b32 	%r137, %f387;
	and.b32  	%r138, %r137, 2147483647;
	mov.b32 	%f396, %r138;
	bra.uni 	$L__BB0_65;
$L__BB0_64:
	mov.f32 	%f388, 0f40000000;
	add.rn.f32 	%f396, %f33, %f388;
$L__BB0_65:
	add.f32 	%f389, %f395, %f396;
	cvt.f64.f32 	%fd181, %f389;
	mul.f64 	%fd182, %fd181, 0d3FE0000000000000;
	cvt.f64.f32 	%fd183, %f393;
	div.rn.f64 	%fd184, %fd34, 0d3FE1EB851EB851EA;
	fma.rn.f64 	%fd185, %fd182, %fd183, %fd184;
	mul.f64 	%fd186, %fd13, %fd185;
	fma.rn.f64 	%fd187, %fd16, %fd186, %fd187;
	add.s32 	%r142, %r142, 1;
	setp.ne.s32 	%p89, %r142, 0;
	add.s32 	%r141, %r141, 1;
	add.s64 	%rd99, %rd99, 8;
	add.s64 	%rd98, %rd98, 8;
	add.s64 	%rd97, %rd97, 8;
	@%p89 bra 	$L__BB0_4;
	mad.lo.s32 	%r139, %r140, %r40, %r1;
	mul.wide.s32 	%rd90, %r139, 8;
	add.s64 	%rd91, %rd1, %rd90;
	st.global.f64 	[%rd91], %fd190;
	mul.wide.s32 	%rd92, %r2, 8;
	add.s64 	%rd93, %rd91, %rd92;
	st.global.f64 	[%rd93], %fd189;
	add.s64 	%rd94, %rd93, %rd92;
	st.global.f64 	[%rd94], %fd188;
	add.s64 	%rd95, %rd94, %rd92;
	st.global.f64 	[%rd95], %fd187;
	add.s32 	%r140, %r140, 1;
	setp.eq.s32 	%p90, %r140, %r39;
	@%p90 bra 	$L__BB0_75;
	bra.uni 	$L__BB0_3;
$L__BB0_67:
	and.b32  	%r31, %r39, 3;
	setp.lt.u32 	%p5, %r39, 4;
	mov.b32 	%r153, 0;
	@%p5 bra 	$L__BB0_70;
	and.b32  	%r153, %r39, 2147483644;
	mov.b32 	%r151, 0;
	mul.wide.s32 	%rd28, %r2, 8;
	mul.wide.s32 	%rd32, %r40, 8;
$L__BB0_69:
	.pragma "nounroll";
	mad.lo.s32 	%r46, %r151, %r40, %r1;
	mul.wide.s32 	%rd25, %r46, 8;
	add.s64 	%rd26, %rd1, %rd25;
	mov.b64 	%rd27, 0;
	st.global.u64 	[%rd26], %rd27;
	add.s64 	%rd29, %rd26, %rd28;
	st.global.u64 	[%rd29], %rd27;
	add.s64 	%rd30, %rd29, %rd28;
	st.global.u64 	[%rd30], %rd27;
	add.s64 	%rd31, %rd30, %rd28;
	st.global.u64 	[%rd31], %rd27;
	add.s64 	%rd33, %rd26, %rd32;
	st.global.u64 	[%rd33], %rd27;
	add.s64 	%rd34, %rd33, %rd28;
	st.global.u64 	[%rd34], %rd27;
	add.s64 	%rd35, %rd34, %rd28;
	st.global.u64 	[%rd35], %rd27;
	add.s64 	%rd36, %rd35, %rd28;
	st.global.u64 	[%rd36], %rd27;
	add.s64 	%rd37, %rd33, %rd32;
	st.global.u64 	[%rd37], %rd27;
	add.s64 	%rd38, %rd37, %rd28;
	st.global.u64 	[%rd38], %rd27;
	add.s64 	%rd39, %rd38, %rd28;
	st.global.u64 	[%rd39], %rd27;
	add.s64 	%rd40, %rd39, %rd28;
	st.global.u64 	[%rd40], %rd27;
	add.s64 	%rd41, %rd37, %rd32;
	st.global.u64 	[%rd41], %rd27;
	add.s64 	%rd42, %rd41, %rd28;
	st.global.u64 	[%rd42], %rd27;
	add.s64 	%rd43, %rd42, %rd28;
	st.global.u64 	[%rd43], %rd27;
	add.s64 	%rd44, %rd43, %rd28;
	st.global.u64 	[%rd44], %rd27;
	add.s32 	%r151, %r151, 4;
	setp.ne.s32 	%p6, %r151, %r153;
	@%p6 bra 	$L__BB0_69;
$L__BB0_70:
	setp.eq.s32 	%p7, %r31, 0;
	@%p7 bra 	$L__BB0_75;
	setp.eq.s32 	%p8, %r31, 1;
	@%p8 bra 	$L__BB0_73;
	mad.lo.s32 	%r47, %r153, %r40, %r1;
	mul.wide.s32 	%rd45, %r47, 8;
	add.s64 	%rd46, %rd1, %rd45;
	mov.b64 	%rd47, 0;
	st.global.u64 	[%rd46], %rd47;
	mul.wide.s32 	%rd48, %r2, 8;
	add.s64 	%rd49, %rd46, %rd48;
	st.global.u64 	[%rd49], %rd47;
	add.s64 	%rd50, %rd49, %rd48;
	st.global.u64 	[%rd50], %rd47;
	add.s64 	%rd51, %rd50, %rd48;
	st.global.u64 	[%rd51], %rd47;
	mul.wide.s32 	%rd52, %r40, 8;
	add.s64 	%rd53, %rd46, %rd52;
	st.global.u64 	[%rd53], %rd47;
	add.s64 	%rd54, %rd53, %rd48;
	st.global.u64 	[%rd54], %rd47;
	add.s64 	%rd55, %rd54, %rd48;
	st.global.u64 	[%rd55], %rd47;
	add.s64 	%rd56, %rd55, %rd48;
	st.global.u64 	[%rd56], %rd47;
	add.s32 	%r153, %r153, 2;
$L__BB0_73:
	and.b32  	%r48, %r39, 1;
	setp.eq.b32 	%p9, %r48, 1;
	not.pred 	%p10, %p9;
	@%p10 bra 	$L__BB0_75;
	mad.lo.s32 	%r49, %r153, %r40, %r1;
	mul.wide.s32 	%rd57, %r49, 8;
	add.s64 	%rd58, %rd1, %rd57;
	mov.b64 	%rd59, 0;
	st.global.u64 	[%rd58], %rd59;
	mul.wide.s32 	%rd60, %r2, 8;
	add.s64 	%rd61, %rd58, %rd60;
	st.global.u64 	[%rd61], %rd59;
	add.s64 	%rd62, %rd61, %rd60;
	st.global.u64 	[%rd62], %rd59;
	add.s64 	%rd63, %rd62, %rd60;
	st.global.u64 	[%rd63], %rd59;
$L__BB0_75:
	ret;

}
	// .globl	_Z13min_reductionPdS_i
.visible .entry _Z13min_reductionPdS_i(
	.param .u64 .ptr .align 1 _Z13min_reductionPdS_i_param_0,
	.param .u64 .ptr .align 1 _Z13min_reductionPdS_i_param_1,
	.param .u32 _Z13min_reductionPdS_i_param_2
)
{
	.reg .pred 	%p<24>;
	.reg .b32 	%r<16>;
	.reg .b64 	%rd<11>;
	.reg .b64 	%fd<42>;
	// demoted variable
	.shared .align 8 .b8 _ZZ13min_reductionPdS_iE5s_min[2048];
	ld.param.u64 	%rd3, [_Z13min_reductionPdS_i_param_0];
	ld.param.u64 	%rd2, [_Z13min_reductionPdS_i_param_1];
	ld.param.u32 	%r10, [_Z13min_reductionPdS_i_param_2];
	cvta.to.global.u64 	%rd1, %rd3;
	mov.u32 	%r1, %ntid.x;
	mov.u32 	%r2, %ctaid.x;
	mov.u32 	%r3, %tid.x;
	mad.lo.s32 	%r4, %r1, %r2, %r3;
	shl.b32 	%r11, %r2, 9;
	add.s32 	%r15, %r11, %r3;
	setp.ge.s32 	%p1, %r4, %r10;
	@%p1 bra 	$L__BB1_28;
	mul.wide.s32 	%rd4, %r4, 8;
	add.s64 	%rd5, %rd1, %rd4;
	ld.global.f64 	%fd16, [%rd5];
	shl.b32 	%r12, %r3, 3;
	mov.u32 	%r13, _ZZ13min_reductionPdS_iE5s_min;
	add.s32 	%r6, %r13, %r12;
	st.shared.f64 	[%r6], %fd16;
	bar.sync 	0;
	setp.ge.s32 	%p2, %r15, %r10;
	@%p2 bra 	$L__BB1_4;
	mov.u32 	%r14, %nctaid.x;
	shl.b32 	%r7, %r14, 9;
$L__BB1_3:
	ld.shared.f64 	%fd17, [%r6];
	mul.wide.s32 	%rd6, %r15, 8;
	add.s64 	%rd7, %rd1, %rd6;
	ld.global.f64 	%fd18, [%rd7];
	setp.lt.f64 	%p3, %fd17, %fd18;
	selp.f64 	%fd19, %fd17, %fd18, %p3;
	ld.global.f64 	%fd20, [%rd7+2048];
	setp.lt.f64 	%p4, %fd19, %fd20;
	selp.f64 	%fd21, %fd19, %fd18, %p4;
	st.shared.f64 	[%r6], %fd21;
	add.s32 	%r15, %r15, %r7;
	bar.sync 	0;
	setp.lt.s32 	%p5, %r15, %r10;
	@%p5 bra 	$L__BB1_3;
$L__BB1_4:
	bar.sync 	0;
	setp.gt.u32 	%p6, %r3, 127;
	@%p6 bra 	$L__BB1_6;
	ld.shared.f64 	%fd22, [%r6];
	ld.shared.f64 	%fd23, [%r6+1024];
	setp.lt.f64 	%p7, %fd22, %fd23;
	selp.f64 	%fd24, %fd22, %fd23, %p7;
	st.shared.f64 	[%r6], %fd24;
$L__BB1_6:
	bar.sync 	0;
	setp.gt.u32 	%p8, %r3, 63;
	@%p8 bra 	$L__BB1_8;
	ld.shared.f64 	%fd25, [%r6];
	ld.shared.f64 	%fd26, [%r6+512];
	setp.lt.f64 	%p9, %fd25, %fd26;
	selp.f64 	%fd27, %fd25, %fd26, %p9;
	st.shared.f64 	[%r6], %fd27;
$L__BB1_8:
	bar.sync 	0;
	setp.gt.u32 	%p10, %r3, 31;
	@%p10 bra 	$L__BB1_26;
	setp.lt.u32 	%p11, %r1, 64;
	@%p11 bra 	$L__BB1_11;
	ld.shared.f64 	%fd28, [%r6];
	ld.shared.f64 	%fd29, [%r6+256];
	setp.lt.f64 	%p17, %fd28, %fd29;
	selp.f64 	%fd37, %fd28, %fd29, %p17;
	bra.uni 	$L__BB1_13;
$L__BB1_11:
	setp.lt.u32 	%p12, %r1, 32;
	@%p12 bra 	$L__BB1_14;
	ld.shared.f64 	%fd37, [%r6];
$L__BB1_13:
	ld.shared.f64 	%fd30, [%r6+128];
	setp.lt.f64 	%p18, %fd37, %fd30;
	selp.f64 	%fd38, %fd37, %fd30, %p18;
	bra.uni 	$L__BB1_16;
$L__BB1_14:
	setp.lt.u32 	%p13, %r1, 16;
	@%p13 bra 	$L__BB1_17;
	ld.shared.f64 	%fd38, [%r6];
$L__BB1_16:
	ld.shared.f64 	%fd31, [%r6+64];
	setp.lt.f64 	%p19, %fd38, %fd31;
	selp.f64 	%fd39, %fd38, %fd31, %p19;
	st.shared.f64 	[%r6], %fd39;
	bra.uni 	$L__BB1_19;
$L__BB1_17:
	setp.lt.u32 	%p14, %r1, 8;
	@%p14 bra 	$L__BB1_20;
	ld.shared.f64 	%fd39, [%r6];
$L__BB1_19:
	ld.shared.f64 	%fd32, [%r6+32];
	setp.lt.f64 	%p20, %fd39, %fd32;
	selp.f64 	%fd40, %fd39, %fd32, %p20;
	bra.uni 	$L__BB1_22;
$L__BB1_20:
	setp.lt.u32 	%p15, %r1, 4;
	@%p15 bra 	$L__BB1_23;
	ld.shared.f64 	%fd40, [%r6];
$L__BB1_22:
	ld.shared.f64 	%fd33, [%r6+16];
	setp.lt.f64 	%p21, %fd40, %fd33;
	selp.f64 	%fd41, %fd40, %fd33, %p21;
	bra.uni 	$L__BB1_25;
$L__BB1_23:
	setp.lt.u32 	%p16, %r1, 2;
	@%p16 bra 	$L__BB1_26;
	ld.shared.f64 	%fd41, [%r6];
$L__BB1_25:
	ld.shared.f64 	%fd34, [%r6+8];
	setp.lt.f64 	%p22, %fd41, %fd34;
	selp.f64 	%fd35, %fd41, %fd34, %p22;
	st.shared.f64 	[%r6], %fd35;
$L__BB1_26:
	bar.sync 	0;
	setp.ne.s32 	%p23, %r3, 0;
	@%p23 bra 	$L__BB1_28;
	ld.shared.f64 	%fd36, [_ZZ13min_reductionPdS_iE5s_min];
	cvta.to.global.u64 	%rd8, %rd2;
	mul.wide.u32 	%rd9, %r2, 8;
	add.s64 	%rd10, %rd8, %rd9;
	st.global.f64 	[%rd10], %fd36;
$L__BB1_28:
	ret;

}
	// .globl	_Z13max_reductionPdS_i
.visible .entry _Z13max_reductionPdS_i(
	.param .u64 .ptr .align 1 _Z13max_reductionPdS_i_param_0,
	.param .u64 .ptr .align 1 _Z13max_reductionPdS_i_param_1,
	.param .u32 _Z13max_reductionPdS_i_param_2
)
{
	.reg .pred 	%p<24>;
	.reg .b32 	%r<18>;
	.reg .b64 	%rd<11>;
	.reg .b64 	%fd<42>;
	// demoted variable
	.shared .align 8 .b8 _ZZ13max_reductionPdS_iE5s_max[2048];
	ld.param.u64 	%rd3, [_Z13max_reductionPdS_i_param_0];
	ld.param.u64 	%rd2, [_Z13max_reductionPdS_i_param_1];
	ld.param.u32 	%r10, [_Z13max_reductionPdS_i_param_2];
	cvta.to.global.u64 	%rd1, %rd3;
	mov.u32 	%r1, %ntid.x;
	mov.u32 	%r2, %ctaid.x;
	mov.u32 	%r3, %tid.x;
	mad.lo.s32 	%r4, %r1, %r2, %r3;
	shl.b32 	%r11, %r2, 9;
	add.s32 	%r17, %r11, %r3;
	setp.ge.s32 	%p1, %r4, %r10;
	@%p1 bra 	$L__BB2_28;
	mul.wide.s32 	%rd4, %r4, 8;
	add.s64 	%rd5, %rd1, %rd4;
	ld.global.f64 	%fd16, [%rd5];
	shl.b32 	%r12, %r3, 3;
	mov.u32 	%r13, _ZZ13max_reductionPdS_iE5s_max;
	add.s32 	%r6, %r13, %r12;
	st.shared.f64 	[%r6], %fd16;
	bar.sync 	0;
	add.s32 	%r14, %r17, 256;
	setp.ge.s32 	%p2, %r14, %r10;
	@%p2 bra 	$L__BB2_4;
	mov.u32 	%r15, %nctaid.x;
	shl.b32 	%r7, %r15, 9;
$L__BB2_3:
	ld.shared.f64 	%fd17, [%r6];
	mul.wide.s32 	%rd6, %r17, 8;
	add.s64 	%rd7, %rd1, %rd6;
	ld.global.f64 	%fd18, [%rd7];
	setp.gt.f64 	%p3, %fd17, %fd18;
	selp.f64 	%fd19, %fd17, %fd18, %p3;
	ld.global.f64 	%fd20, [%rd7+2048];
	setp.gt.f64 	%p4, %fd19, %fd20;
	selp.f64 	%fd21, %fd19, %fd18, %p4;
	st.shared.f64 	[%r6], %fd21;
	add.s32 	%r17, %r17, %r7;
	bar.sync 	0;
	add.s32 	%r16, %r17, 256;
	setp.lt.s32 	%p5, %r16, %r10;
	@%p5 bra 	$L__BB2_3;
$L__BB2_4:
	bar.sync 	0;
	setp.gt.u32 	%p6, %r3, 127;
	@%p6 bra 	$L__BB2_6;
	ld.shared.f64 	%fd22, [%r6];
	ld.shared.f64 	%fd23, [%r6+1024];
	setp.gt.f64 	%p7, %fd22, %fd23;
	selp.f64 	%fd24, %fd22, %fd23, %p7;
	st.shared.f64 	[%r6], %fd24;
$L__BB2_6:
	bar.sync 	0;
	setp.gt.u32 	%p8, %r3, 63;
	@%p8 bra 	$L__BB2_8;
	ld.shared.f64 	%fd25, [%r6];
	ld.shared.f64 	%fd26, [%r6+512];
	setp.gt.f64 	%p9, %fd25, %fd26;
	selp.f64 	%fd27, %fd25, %fd26, %p9;
	st.shared.f64 	[%r6], %fd27;
$L__BB2_8:
	bar.sync 	0;
	setp.gt.u32 	%p10, %r3, 31;
	@%p10 bra 	$L__BB2_26;
	setp.lt.u32 	%p11, %r1, 64;
	@%p11 bra 	$L__BB2_11;
	ld.shared.f64 	%fd28, [%r6];
	ld.shared.f64 	%fd29, [%r6+256];
	setp.gt.f64 	%p17, %fd28, %fd29;
	selp.f64 	%fd37, %fd28, %fd29, %p17;
	bra.uni 	$L__BB2_13;
$L__BB2_11:
	setp.lt.u32 	%p12, %r1, 32;
	@%p12 bra 	$L__BB2_14;
	ld.shared.f64 	%fd37, [%r6];
$L__BB2_13:
	ld.shared.f64 	%fd30, [%r6+128];
	setp.gt.f64 	%p18, %fd37, %fd30;
	selp.f64 	%fd38, %fd37, %fd30, %p18;
	bra.uni 	$L__BB2_16;
$L__BB2_14:
	setp.lt.u32 	%p13, %r1, 16;
	@%p13 bra 	$L__BB2_17;
	ld.shared.f64 	%fd38, [%r6];
$L__BB2_16:
	ld.shared.f64 	%fd31, [%r6+64];
	setp.gt.f64 	%p19, %fd38, %fd31;
	selp.f64 	%fd39, %fd38, %fd31, %p19;
	st.shared.f64 	[%r6], %fd39;
	bra.uni 	$L__BB2_19;
$L__BB2_17:
	setp.lt.u32 	%p14, %r1, 8;
	@%p14 bra 	$L__BB2_20;
	ld.shared.f64 	%fd39, [%r6];
$L__BB2_19:
	ld.shared.f64 	%fd32, [%r6+32];
	setp.gt.f64 	%p20, %fd39, %fd32;
	selp.f64 	%fd40, %fd39, %fd32, %p20;
	bra.uni 	$L__BB2_22;
$L__BB2_20:
	setp.lt.u32 	%p15, %r1, 4;
	@%p15 bra 	$L__BB2_23;
	ld.shared.f64 	%fd40, [%r6];
$L__BB2_22:
	ld.shared.f64 	%fd33, [%r6+16];
	setp.gt.f64 	%p21, %fd40, %fd33;
	selp.f64 	%fd41, %fd40, %fd33, %p21;
	bra.uni 	$L__BB2_25;
$L__BB2_23:
	setp.lt.u32 	%p16, %r1, 2;
	@%p16 bra 	$L__BB2_26;
	ld.shared.f64 	%fd41, [%r6];
$L__BB2_25:
	ld.shared.f64 	%fd34, [%r6+8];
	setp.gt.f64 	%p22, %fd41, %fd34;
	selp.f64 	%fd35, %fd41, %fd34, %p22;
	st.shared.f64 	[%r6], %fd35;
$L__BB2_26:
	bar.sync 	0;
	setp.ne.s32 	%p23, %r3, 0;
	@%p23 bra 	$L__BB2_28;
	ld.shared.f64 	%fd36, [_ZZ13max_reductionPdS_iE5s_max];
	cvta.to.global.u64 	%rd8, %rd2;
	mul.wide.u32 	%rd9, %r2, 8;
	add.s64 	%rd10, %rd8, %rd9;
	st.global.f64 	[%rd10], %fd36;
$L__BB2_28:
	ret;

}
	// .globl	_Z18preval_side_lengthPdS_S_S_S_i
.visible .entry _Z18preval_side_lengthPdS_S_S_S_i(
	.param .u64 .ptr .align 1 _Z18preval_side_lengthPdS_S_S_S_i_param_0,
	.param .u64 .ptr .align 1 _Z18preval_side_lengthPdS_S_S_S_i_param_1,
	.param .u64 .ptr .align 1 _Z18preval_side_lengthPdS_S_S_S_i_param_2,
	.param .u64 .ptr .align 1 _Z18preval_side_lengthPdS_S_S_S_i_param_3,
	.param .u64 .ptr .align 1 _Z18preval_side_lengthPdS_S_S_S_i_param_4,
	.param .u32 _Z18preval_side_lengthPdS_S_S_S_i_param_5
)
{
	.reg .pred 	%p<20>;
	.reg .b32 	%r<28>;
	.reg .b32 	%f<131>;
	.reg .b64 	%rd<19>;
	.reg .b64 	%fd<8>;

	ld.param.u64 	%rd1, [_Z18preval_side_lengthPdS_S_S_S_i_param_0];
	ld.param.u64 	%rd2, [_Z18preval_side_lengthPdS_S_S_S_i_param_1];
	ld.param.u64 	%rd3, [_Z18preval_side_lengthPdS_S_S_S_i_param_2];
	ld.param.u64 	%rd4, [_Z18preval_side_lengthPdS_S_S_S_i_param_3];
	ld.param.u64 	%rd5, [_Z18preval_side_lengthPdS_S_S_S_i_param_4];
	ld.param.u32 	%r2, [_Z18preval_side_lengthPdS_S_S_S_i_param_5];
	mov.u32 	%r3, %ntid.x;
	mov.u32 	%r4, %ctaid.x;
	mov.u32 	%r5, %tid.x;
	mad.lo.s32 	%r1, %r3, %r4, %r5;
	setp.ge.s32 	%p1, %r1, %r2;
	@%p1 bra 	$L__BB3_12;
	cvta.to.global.u64 	%rd6, %rd2;
	cvta.to.global.u64 	%rd7, %rd4;
	mul.wide.s32 	%rd8, %r1, 8;
	add.s64 	%rd9, %rd6, %rd8;
	ld.global.f64 	%fd1, [%rd9];
	add.s64 	%rd10, %rd7, %rd8;
	ld.global.f64 	%fd2, [%rd10];
	sub.f64 	%fd3, %fd1, %fd2;
	cvt.rn.f32.f64 	%f1, %fd3;
	abs.f32 	%f2, %f1;
	setp.eq.f32 	%p2, %f1, 0f3F800000;
	mov.f32 	%f129, 0f3F800000;
	@%p2 bra 	$L__BB3_6;
	setp.num.f32 	%p3, %f2, %f2;
	@%p3 bra 	$L__BB3_4;
	mov.f32 	%f69, 0f40000000;
	add.rn.f32 	%f129, %f1, %f69;
	bra.uni 	$L__BB3_6;
$L__BB3_4:
	setp.lt.f32 	%p4, %f2, 0f00800000;
	mul.f32 	%f14, %f2, 0f4B800000;
	selp.f32 	%f15, %f14, %f2, %p4;
	mov.b32 	%r6, %f15;
	add.s32 	%r7, %r6, -1060439283;
	and.b32  	%r8, %r7, -8388608;
	sub.s32 	%r9, %r6, %r8;
	mov.b32 	%f16, %r9;
	cvt.rn.f32.s32 	%f17, %r8;
	selp.f32 	%f18, 0fC1C00000, 0f00000000, %p4;
	fma.rn.f32 	%f19, %f17, 0f34000000, %f18;
	add.f32 	%f20, %f16, 0fBF800000;
	add.f32 	%f21, %f16, 0f3F800000;
	rcp.approx.ftz.f32 	%f22, %f21;
	add.f32 	%f23, %f20, %f20;
	mul.f32 	%f24, %f23, %f22;
	mul.f32 	%f25, %f24, %f24;
	neg.f32 	%f26, %f24;
	sub.f32 	%f27, %f20, %f24;
	add.f32 	%f28, %f27, %f27;
	fma.rn.f32 	%f29, %f26, %f20, %f28;
	mul.rn.f32 	%f30, %f22, %f29;
	fma.rn.f32 	%f31, %f25, 0f3A2C32E4, 0f3B52E7DB;
	fma.rn.f32 	%f32, %f31, %f25, 0f3C93BB73;
	fma.rn.f32 	%f33, %f32, %f25, 0f3DF6384F;
	mul.rn.f32 	%f34, %f33, %f25;
	fma.rn.f32 	%f35, %f24, 0f3FB8AA3B, %f19;
	mul.f32 	%f36, %f34, 0f40400000;
	sub.f32 	%f37, %f19, %f35;
	fma.rn.f32 	%f38, %f24, 0f3FB8AA3B, %f37;
	fma.rn.f32 	%f39, %f30, 0f3FB8AA3B, %f38;
	fma.rn.f32 	%f40, %f24, 0f32A55E34, %f39;
	fma.rn.f32 	%f41, %f36, %f30, %f40;
	fma.rn.f32 	%f42, %f34, %f24, %f41;
	add.rn.f32 	%f43, %f35, %f42;
	mov.f32 	%f44, 0f40000000;
	mul.rn.f32 	%f45, %f43, %f44;
	cvt.rni.f32.f32 	%f46, %f45;
	sub.f32 	%f47, %f45, %f46;
	neg.f32 	%f48, %f45;
	fma.rn.f32 	%f49, %f43, 0f40000000, %f48;
	neg.f32 	%f50, %f35;
	add.rn.f32 	%f51, %f43, %f50;
	neg.f32 	%f52, %f51;
	add.rn.f32 	%f53, %f42, %f52;
	fma.rn.f32 	%f54, %f53, 0f40000000, %f49;
	add.f32 	%f55, %f47, %f54;
	setp.gt.f32 	%p5, %f46, 0f00000000;
	selp.b32 	%r10, 0, -2097152000, %p5;
	setp.neu.f32 	%p6, %f1, 0f00000000;
	setp.neu.f32 	%p7, %f2, 0f7F800000;
	setp.lt.f32 	%p8, %f45, 0f00000000;
	selp.f32 	%f56, 0f00000000, 0f7F800000, %p8;
	abs.f32 	%f57, %f45;
	setp.gt.f32 	%p9, %f57, 0f43180000;
	cvt.rzi.s32.f32 	%r11, %f46;
	shl.b32 	%r12, %r11, 23;
	sub.s32 	%r13, %r12, %r10;
	mov.b32 	%f58, %r13;
	add.s32 	%r14, %r10, 2130706432;
	mov.b32 	%f59, %r14;
	fma.rn.f32 	%f60, %f55, 0f391FCB8E, 0f3AAF85ED;
	fma.rn.f32 	%f61, %f60, %f55, 0f3C1D9856;
	fma.rn.f32 	%f62, %f61, %f55, 0f3D6357BB;
	fma.rn.f32 	%f63, %f62, %f55, 0f3E75FDEC;
	fma.rn.f32 	%f64, %f63, %f55, 0f3F317218;
	fma.rn.f32 	%f65, %f64, %f55, 0f3F800000;
	mul.f32 	%f66, %f65, %f59;
	mul.f32 	%f67, %f66, %f58;
	selp.f32 	%f129, %f56, %f67, %p9;
	and.pred  	%p10, %p6, %p7;
	@%p10 bra 	$L__BB3_6;
	add.f32 	%f68, %f1, %f1;
	mov.b32 	%r15, %f68;
	and.b32  	%r16, %r15, 2147483647;
	mov.b32 	%f129, %r16;
$L__BB3_6:
	cvta.to.global.u64 	%rd11, %rd3;
	add.s64 	%rd13, %rd11, %rd8;
	ld.global.f64 	%fd4, [%rd13];
	cvta.to.global.u64 	%rd14, %rd5;
	add.s64 	%rd15, %rd14, %rd8;
	ld.global.f64 	%fd5, [%rd15];
	sub.f64 	%fd6, %fd4, %fd5;
	cvt.rn.f32.f64 	%f7, %fd6;
	abs.f32 	%f8, %f7;
	setp.eq.f32 	%p11, %f7, 0f3F800000;
	mov.f32 	%f130, 0f3F800000;
	@%p11 bra 	$L__BB3_11;
	setp.num.f32 	%p12, %f8, %f8;
	@%p12 bra 	$L__BB3_9;
	mov.f32 	%f126, 0f40000000;
	add.rn.f32 	%f130, %f7, %f126;
	bra.uni 	$L__BB3_11;
$L__BB3_9:
	setp.lt.f32 	%p13, %f8, 0f00800000;
	mul.f32 	%f71, %f8, 0f4B800000;
	selp.f32 	%f72, %f71, %f8, %p13;
	mov.b32 	%r17, %f72;
	add.s32 	%r18, %r17, -1060439283;
	and.b32  	%r19, %r18, -8388608;
	sub.s32 	%r20, %r17, %r19;
	mov.b32 	%f73, %r20;
	cvt.rn.f32.s32 	%f74, %r19;
	selp.f32 	%f75, 0fC1C00000, 0f00000000, %p13;
	fma.rn.f32 	%f76, %f74, 0f34000000, %f75;
	add.f32 	%f77, %f73, 0fBF800000;
	add.f32 	%f78, %f73, 0f3F800000;
	rcp.approx.ftz.f32 	%f79, %f78;
	add.f32 	%f80, %f77, %f77;
	mul.f32 	%f81, %f80, %f79;
	mul.f32 	%f82, %f81, %f81;
	neg.f32 	%f83, %f81;
	sub.f32 	%f84, %f77, %f81;
	add.f32 	%f85, %f84, %f84;
	fma.rn.f32 	%f86, %f83, %f77, %f85;
	mul.rn.f32 	%f87, %f79, %f86;
	fma.rn.f32 	%f88, %f82, 0f3A2C32E4, 0f3B52E7DB;
	fma.rn.f32 	%f89, %f88, %f82, 0f3C93BB73;
	fma.rn.f32 	%f90, %f89, %f82, 0f3DF6384F;
	mul.rn.f32 	%f91, %f90, %f82;
	fma.rn.f32 	%f92, %f81, 0f3FB8AA3B, %f76;
	mul.f32 	%f93, %f91, 0f40400000;
	sub.f32 	%f94, %f76, %f92;
	fma.rn.f32 	%f95, %f81, 0f3FB8AA3B, %f94;
	fma.rn.f32 	%f96, %f87, 0f3FB8AA3B, %f95;
	fma.rn.f32 	%f97, %f81, 0f32A55E34, %f96;
	fma.rn.f32 	%f98, %f93, %f87, %f97;
	fma.rn.f32 	%f99, %f91, %f81, %f98;
	add.rn.f32 	%f100, %f92, %f99;
	mov.f32 	%f101, 0f40000000;
	mul.rn.f32 	%f102, %f100, %f101;
	cvt.rni.f32.f32 	%f103, %f102;
	sub.f32 	%f104, %f102, %f103;
	neg.f32 	%f105, %f102;
	fma.rn.f32 	%f106, %f100, 0f40000000, %f105;
	neg.f32 	%f107, %f92;
	add.rn.f32 	%f108, %f100, %f107;
	neg.f32 	%f109, %f108;
	add.rn.f32 	%f110, %f99, %f109;
	fma.rn.f32 	%f111, %f110, 0f40000000, %f106;
	add.f32 	%f112, %f104, %f111;
	setp.gt.f32 	%p14, %f103, 0f00000000;
	selp.b32 	%r21, 0, -2097152000, %p14;
	setp.neu.f32 	%p15, %f7, 0f00000000;
	setp.neu.f32 	%p16, %f8, 0f7F800000;
	setp.lt.f32 	%p17, %f102, 0f00000000;
	selp.f32 	%f113, 0f00000000, 0f7F800000, %p17;
	abs.f32 	%f114, %f102;
	setp.gt.f32 	%p18, %f114, 0f43180000;
	cvt.rzi.s32.f32 	%r22, %f103;
	shl.b32 	%r23, %r22, 23;
	sub.s32 	%r24, %r23, %r21;
	mov.b32 	%f115, %r24;
	add.s32 	%r25, %r21, 2130706432;
	mov.b32 	%f116, %r25;
	fma.rn.f32 	%f117, %f112, 0f391FCB8E, 0f3AAF85ED;
	fma.rn.f32 	%f118, %f117, %f112, 0f3C1D9856;
	fma.rn.f32 	%f119, %f118, %f112, 0f3D6357BB;
	fma.rn.f32 	%f120, %f119, %f112, 0f3E75FDEC;
	fma.rn.f32 	%f121, %f120, %f112, 0f3F317218;
	fma.rn.f32 	%f122, %f121, %f112, 0f3F800000;
	mul.f32 	%f123, %f122, %f116;
	mul.f32 	%f124, %f123, %f115;
	selp.f32 	%f130, %f113, %f124, %p18;
	and.pred  	%p19, %p15, %p16;
	@%p19 bra 	$L__BB3_11;
	add.f32 	%f125, %f7, %f7;
	mov.b32 	%r26, %f125;
	and.b32  	%r27, %r26, 2147483647;
	mov.b32 	%f130, %r27;
$L__BB3_11:
	add.f32 	%f127, %f129, %f130;
	sqrt.rn.f32 	%f128, %f127;
	cvt.f64.f32 	%fd7, %f128;
	cvta.to.global.u64 	%rd16, %rd1;
	add.s64 	%rd18, %rd16, %rd8;
	st.global.f64 	[%rd18], %fd7;
$L__BB3_12:
	ret;

}
	// .globl	_Z24preval_inscribed_circlesPdS_S_S_S_S_S_i
.visible .entry _Z24preval_inscribed_circlesPdS_S_S_S_S_S_i(
	.param .u64 .ptr .align 1 _Z24preval_inscribed_circlesPdS_S_S_S_S_S_i_param_0,
	.param .u64 .ptr .align 1 _Z24preval_inscribed_circlesPdS_S_S_S_S_S_i_param_1,
	.param .u64 .ptr .align 1 _Z24preval_inscribed_circlesPdS_S_S_S_S_S_i_param_2,
	.param .u64 .ptr .align 1 _Z24preval_inscribed_circlesPdS_S_S_S_S_S_i_param_3,
	.param .u64 .ptr .align 1 _Z24preval_inscribed_circlesPdS_S_S_S_S_S_i_param_4,
	.param .u64 .ptr .align 1 _Z24preval_inscribed_circlesPdS_S_S_S_S_S_i_param_5,
	.param .u64 .ptr .align 1 _Z24preval_inscribed_circlesPdS_S_S_S_S_S_i_param_6,
	.param .u32 _Z24preval_inscribed_circlesPdS_S_S_S_S_S_i_param_7
)
{
	.reg .pred 	%p<56>;
	.reg .b32 	%r<72>;
	.reg .b32 	%f<394>;
	.reg .b64 	%rd<27>;
	.reg .b64 	%fd<27>;

	ld.param.u64 	%rd1, [_Z24preval_inscribed_circlesPdS_S_S_S_S_S_i_param_0];
	ld.param.u64 	%rd2, [_Z24preval_inscribed_circlesPdS_S_S_S_S_S_i_param_1];
	ld.param.u64 	%rd3, [_Z24preval_inscribed_circlesPdS_S_S_S_S_S_i_param_2];
	ld.param.u64 	%rd4, [_Z24preval_inscribed_circlesPdS_S_S_S_S_S_i_param_3];
	ld.param.u64 	%rd5, [_Z24preval_inscribed_circlesPdS_S_S_S_S_S_i_param_4];
	ld.param.u64 	%rd6, [_Z24preval_inscribed_circlesPdS_S_S_S_S_S_i_param_5];
	ld.param.u64 	%rd7, [_Z24preval_inscribed_circlesPdS_S_S_S_S_S_i_param_6];
	ld.param.u32 	%r2, [_Z24preval_inscribed_circlesPdS_S_S_S_S_S_i_param_7];
	mov.u32 	%r3, %ntid.x;
	mov.u32 	%r4, %ctaid.x;
	mov.u32 	%r5, %tid.x;
	mad.lo.s32 	%r1, %r3, %r4, %r5;
	setp.ge.s32 	%p1, %r1, %r2;
	@%p1 bra 	$L__BB4_32;
	cvta.to.global.u64 	%rd8, %rd2;
	cvta.to.global.u64 	%rd9, %rd4;
	mul.wide.s32 	%rd10, %r1, 8;
	add.s64 	%rd11, %rd8, %rd10;
	ld.global.f64 	%fd1, [%rd11];
	add.s64 	%rd12, %rd9, %rd10;
	ld.global.f64 	%fd2, [%rd12];
	sub.f64 	%fd7, %fd1, %fd2;
	cvt.rn.f32.f64 	%f1, %fd7;
	abs.f32 	%f2, %f1;
	setp.eq.f32 	%p2, %f1, 0f3F800000;
	mov.f32 	%f388, 0f3F800000;
	@%p2 bra 	$L__BB4_6;
	setp.num.f32 	%p3, %f2, %f2;
	@%p3 bra 	$L__BB4_4;
	mov.f32 	%f95, 0f40000000;
	add.rn.f32 	%f388, %f1, %f95;
	bra.uni 	$L__BB4_6;
$L__BB4_4:
	setp.lt.f32 	%p4, %f2, 0f00800000;
	mul.f32 	%f40, %f2, 0f4B800000;
	selp.f32 	%f41, %f40, %f2, %p4;
	mov.b32 	%r6, %f41;
	add.s32 	%r7, %r6, -1060439283;
	and.b32  	%r8, %r7, -8388608;
	sub.s32 	%r9, %r6, %r8;
	mov.b32 	%f42, %r9;
	cvt.rn.f32.s32 	%f43, %r8;
	selp.f32 	%f44, 0fC1C00000, 0f00000000, %p4;
	fma.rn.f32 	%f45, %f43, 0f34000000, %f44;
	add.f32 	%f46, %f42, 0fBF800000;
	add.f32 	%f47, %f42, 0f3F800000;
	rcp.approx.ftz.f32 	%f48, %f47;
	add.f32 	%f49, %f46, %f46;
	mul.f32 	%f50, %f49, %f48;
	mul.f32 	%f51, %f50, %f50;
	neg.f32 	%f52, %f50;
	sub.f32 	%f53, %f46, %f50;
	add.f32 	%f54, %f53, %f53;
	fma.rn.f32 	%f55, %f52, %f46, %f54;
	mul.rn.f32 	%f56, %f48, %f55;
	fma.rn.f32 	%f57, %f51, 0f3A2C32E4, 0f3B52E7DB;
	fma.rn.f32 	%f58, %f57, %f51, 0f3C93BB73;
	fma.rn.f32 	%f59, %f58, %f51, 0f3DF6384F;
	mul.rn.f32 	%f60, %f59, %f51;
	fma.rn.f32 	%f61, %f50, 0f3FB8AA3B, %f45;
	mul.f32 	%f62, %f60, 0f40400000;
	sub.f32 	%f63, %f45, %f61;
	fma.rn.f32 	%f64, %f50, 0f3FB8AA3B, %f63;
	fma.rn.f32 	%f65, %f56, 0f3FB8AA3B, %f64;
	fma.rn.f32 	%f66, %f50, 0f32A55E34, %f65;
	fma.rn.f32 	%f67, %f62, %f56, %f66;
	fma.rn.f32 	%f68, %f60, %f50, %f67;
	add.rn.f32 	%f69, %f61, %f68;
	mov.f32 	%f70, 0f40000000;
	mul.rn.f32 	%f71, %f69, %f70;
	cvt.rni.f32.f32 	%f72, %f71;
	sub.f32 	%f73, %f71, %f72;
	neg.f32 	%f74, %f71;
	fma.rn.f32 	%f75, %f69, 0f40000000, %f74;
	neg.f32 	%f76, %f61;
	add.rn.f32 	%f77, %f69, %f76;
	neg.f32 	%f78, %f77;
	add.rn.f32 	%f79, %f68, %f78;
	fma.rn.f32 	%f80, %f79, 0f40000000, %f75;
	add.f32 	%f81, %f73, %f80;
	setp.gt.f32 	%p5, %f72, 0f00000000;
	selp.b32 	%r10, 0, -2097152000, %p5;
	setp.neu.f32 	%p6, %f1, 0f00000000;
	setp.neu.f32 	%p7, %f2, 0f7F800000;
	setp.lt.f32 	%p8, %f71, 0f00000000;
	selp.f32 	%f82, 0f00000000, 0f7F800000, %p8;
	abs.f32 	%f83, %f71;
	setp.gt.f32 	%p9, %f83, 0f43180000;
	cvt.rzi.s32.f32 	%r11, %f72;
	shl.b32 	%r12, %r11, 23;
	sub.s32 	%r13, %r12, %r10;
	mov.b32 	%f84, %r13;
	add.s32 	%r14, %r10, 2130706432;
	mov.b32 	%f85, %r14;
	fma.rn.f32 	%f86, %f81, 0f391FCB8E, 0f3AAF85ED;
	fma.rn.f32 	%f87, %f86, %f81, 0f3C1D9856;
	fma.rn.f32 	%f88, %f87, %f81, 0f3D6357BB;
	fma.rn.f32 	%f89, %f88, %f81, 0f3E75FDEC;
	fma.rn.f32 	%f90, %f89, %f81, 0f3F317218;
	fma.rn.f32 	%f91, %f90, %f81, 0f3F800000;
	mul.f32 	%f92, %f91, %f85;
	mul.f32 	%f93, %f92, %f84;
	selp.f32 	%f388, %f82, %f93, %p9;
	and.pred  	%p10, %p6, %p7;
	@%p10 bra 	$L__BB4_6;
	add.f32 	%f94, %f1, %f1;
	mov.b32 	%r15, %f94;
	and.b32  	%r16, %r15, 2147483647;
	mov.b32 	%f388, %r16;
$L__BB4_6:
	cvta.to.global.u64 	%rd13, %rd3;
	add.s64 	%rd15, %rd13, %rd10;
	ld.global.f64 	%fd3, [%rd15];
	cvta.to.global.u64 	%rd16, %rd5;
	add.s64 	%rd17, %rd16, %rd10;
	ld.global.f64 	%fd4, [%rd17];
	sub.f64 	%fd8, %fd3, %fd4;
	cvt.rn.f32.f64 	%f7, %fd8;
	abs.f32 	%f8, %f7;
	setp.eq.f32 	%p11, %f7, 0f3F800000;
	mov.f32 	%f389, 0f3F800000;
	@%p11 bra 	$L__BB4_11;
	setp.num.f32 	%p12, %f8, %f8;
	@%p12 bra 	$L__BB4_9;
	mov.f32 	%f152, 0f40000000;
	add.rn.f32 	%f389, %f7, %f152;
	bra.uni 	$L__BB4_11;
$L__BB4_9:
	setp.lt.f32 	%p13, %f8, 0f00800000;
	mul.f32 	%f97, %f8, 0f4B800000;
	selp.f32 	%f98, %f97, %f8, %p13;
	mov.b32 	%r17, %f98;
	add.s32 	%r18, %r17, -1060439283;
	and.b32  	%r19, %r18, -8388608;
	sub.s32 	%r20, %r17, %r19;
	mov.b32 	%f99, %r20;
	cvt.rn.f32.s32 	%f100, %r19;
	selp.f32 	%f101, 0fC1C00000, 0f00000000, %p13;
	fma.rn.f32 	%f102, %f100, 0f34000000, %f101;
	add.f32 	%f103, %f99, 0fBF800000;
	add.f32 	%f104, %f99, 0f3F800000;
	rcp.approx.ftz.f32 	%f105, %f104;
	add.f32 	%f106, %f103, %f103;
	mul.f32 	%f107, %f106, %f105;
	mul.f32 	%f108, %f107, %f107;
	neg.f32 	%f109, %f107;
	sub.f32 	%f110, %f103, %f107;
	add.f32 	%f111, %f110, %f110;
	fma.rn.f32 	%f112, %f109, %f103, %f111;
	mul.rn.f32 	%f113, %f105, %f112;
	fma.rn.f32 	%f114, %f108, 0f3A2C32E4, 0f3B52E7DB;
	fma.rn.f32 	%f115, %f114, %f108, 0f3C93BB73;
	fma.rn.f32 	%f116, %f115, %f108, 0f3DF6384F;
	mul.rn.f32 	%f117, %f116, %f108;
	fma.rn.f32 	%f118, %f107, 0f3FB8AA3B, %f102;
	mul.f32 	%f119, %f117, 0f40400000;
	sub.f32 	%f120, %f102, %f118;
	fma.rn.f32 	%f121, %f107, 0f3FB8AA3B, %f120;
	fma.rn.f32 	%f122, %f113, 0f3FB8AA3B, %f121;
	fma.rn.f32 	%f123, %f107, 0f32A55E34, %f122;
	fma.rn.f32 	%f124, %f119, %f113, %f123;
	fma.rn.f32 	%f125, %f117, %f107, %f124;
	add.rn.f32 	%f126, %f118, %f125;
	mov.f32 	%f127, 0f40000000;
	mul.rn.f32 	%f128, %f126, %f127;
	cvt.rni.f32.f32 	%f129, %f128;
	sub.f32 	%f130, %f128, %f129;
	neg.f32 	%f131, %f128;
	fma.rn.f32 	%f132, %f126, 0f40000000, %f131;
	neg.f32 	%f133, %f118;
	add.rn.f32 	%f134, %f126, %f133;
	neg.f32 	%f135, %f134;
	add.rn.f32 	%f136, %f125, %f135;
	fma.rn.f32 	%f137, %f136, 0f40000000, %f132;
	add.f32 	%f138, %f130, %f137;
	setp.gt.f32 	%p14, %f129, 0f00000000;
	selp.b32 	%r21, 0, -2097152000, %p14;
	setp.neu.f32 	%p15, %f7, 0f00000000;
	setp.neu.f32 	%p16, %f8, 0f7F800000;
	setp.lt.f32 	%p17, %f128, 0f00000000;
	selp.f32 	%f139, 0f00000000, 0f7F800000, %p17;
	abs.f32 	%f140, %f128;
	setp.gt.f32 	%p18, %f140, 0f43180000;
	cvt.rzi.s32.f32 	%r22, %f129;
	shl.b32 	%r23, %r22, 23;
	sub.s32 	%r24, %r23, %r21;
	mov.b32 	%f141, %r24;
	add.s32 	%r25, %r21, 2130706432;
	mov.b32 	%f142, %r25;
	fma.rn.f32 	%f143, %f138, 0f391FCB8E, 0f3AAF85ED;
	fma.rn.f32 	%f144, %f143, %f138, 0f3C1D9856;
	fma.rn.f32 	%f145, %f144, %f138, 0f3D6357BB;
	fma.rn.f32 	%f146, %f145, %f138, 0f3E75FDEC;
	fma.rn.f32 	%f147, %f146, %f138, 0f3F317218;
	fma.rn.f32 	%f148, %f147, %f138, 0f3F800000;
	mul.f32 	%f149, %f148, %f142;
	mul.f32 	%f150, %f149, %f141;
	selp.f32 	%f389, %f139, %f150, %p18;
	and.pred  	%p19, %p15, %p16;
	@%p19 bra 	$L__BB4_11;
	add.f32 	%f151, %f7, %f7;
	mov.b32 	%r26, %f151;
	and.b32  	%r27, %r26, 2147483647;
	mov.b32 	%f389, %r27;
$L__BB4_11:
	add.f32 	%f154, %f388, %f389;
	sqrt.rn.f32 	%f13, %f154;
	cvta.to.global.u64 	%rd18, %rd6;
	add.s64 	%rd20, %rd18, %rd10;
	ld.global.f64 	%fd5, [%rd20];
	sub.f64 	%fd9, %fd2, %fd5;
	cvt.rn.f32.f64 	%f14, %fd9;
	abs.f32 	%f15, %f14;
	setp.eq.f32 	%p20, %f14, 0f3F800000;
	mov.f32 	%f390, 0f3F800000;
	@%p20 bra 	$L__BB4_16;
	setp.num.f32 	%p21, %f15, %f15;
	@%p21 bra 	$L__BB4_14;
	mov.f32 	%f210, 0f40000000;
	add.rn.f32 	%f390, %f14, %f210;
	bra.uni 	$L__BB4_16;
$L__BB4_14:
	setp.lt.f32 	%p22, %f15, 0f00800000;
	mul.f32 	%f155, %f15, 0f4B800000;
	selp.f32 	%f156, %f155, %f15, %p22;
	mov.b32 	%r28, %f156;
	add.s32 	%r29, %r28, -1060439283;
	and.b32  	%r30, %r29, -8388608;
	sub.s32 	%r31, %r28, %r30;
	mov.b32 	%f157, %r31;
	cvt.rn.f32.s32 	%f158, %r30;
	selp.f32 	%f159, 0fC1C00000, 0f00000000, %p22;
	fma.rn.f32 	%f160, %f158, 0f34000000, %f159;
	add.f32 	%f161, %f157, 0fBF800000;
	add.f32 	%f162, %f157, 0f3F800000;
	rcp.approx.ftz.f32 	%f163, %f162;
	add.f32 	%f164, %f161, %f161;
	mul.f32 	%f165, %f164, %f163;
	mul.f32 	%f166, %f165, %f165;
	neg.f32 	%f167, %f165;
	sub.f32 	%f168, %f161, %f165;
	add.f32 	%f169, %f168, %f168;
	fma.rn.f32 	%f170, %f167, %f161, %f169;
	mul.rn.f32 	%f171, %f163, %f170;
	fma.rn.f32 	%f172, %f166, 0f3A2C32E4, 0f3B52E7DB;
	fma.rn.f32 	%f173, %f172, %f166, 0f3C93BB73;
	fma.rn.f32 	%f174, %f173, %f166, 0f3DF6384F;
	mul.rn.f32 	%f175, %f174, %f166;
	fma.rn.f32 	%f176, %f165, 0f3FB8AA3B, %f160;
	mul.f32 	%f177, %f175, 0f40400000;
	sub.f32 	%f178, %f160, %f176;
	fma.rn.f32 	%f179, %f165, 0f3FB8AA3B, %f178;
	fma.rn.f32 	%f180, %f171, 0f3FB8AA3B, %f179;
	fma.rn.f32 	%f181, %f165, 0f32A55E34, %f180;
	fma.rn.f32 	%f182, %f177, %f171, %f181;
	fma.rn.f32 	%f183, %f175, %f165, %f182;
	add.rn.f32 	%f184, %f176, %f183;
	mov.f32 	%f185, 0f40000000;
	mul.rn.f32 	%f186, %f184, %f185;
	cvt.rni.f32.f32 	%f187, %f186;
	sub.f32 	%f188, %f186, %f187;
	neg.f32 	%f189, %f186;
	fma.rn.f32 	%f190, %f184, 0f40000000, %f189;
	neg.f32 	%f191, %f176;
	add.rn.f32 	%f192, %f184, %f191;
	neg.f32 	%f193, %f192;
	add.rn.f32 	%f194, %f183, %f193;
	fma.rn.f32 	%f195, %f194, 0f40000000, %f190;
	add.f32 	%f196, %f188, %f195;
	setp.gt.f32 	%p23, %f187, 0f00000000;
	selp.b32 	%r32, 0, -2097152000, %p23;
	setp.neu.f32 	%p24, %f14, 0f00000000;
	setp.neu.f32 	%p25, %f15, 0f7F800000;
	setp.lt.f32 	%p26, %f186, 0f00000000;
	selp.f32 	%f197, 0f00000000, 0f7F800000, %p26;
	abs.f32 	%f198, %f186;
	setp.gt.f32 	%p27, %f198, 0f43180000;
	cvt.rzi.s32.f32 	%r33, %f187;
	shl.b32 	%r34, %r33, 23;
	sub.s32 	%r35, %r34, %r32;
	mov.b32 	%f199, %r35;
	add.s32 	%r36, %r32, 2130706432;
	mov.b32 	%f200, %r36;
	fma.rn.f32 	%f201, %f196, 0f391FCB8E, 0f3AAF85ED;
	fma.rn.f32 	%f202, %f201, %f196, 0f3C1D9856;
	fma.rn.f32 	%f203, %f202, %f196, 0f3D6357BB;
	fma.rn.f32 	%f204, %f203, %f196, 0f3E75FDEC;
	fma.rn.f32 	%f205, %f204, %f196, 0f3F317218;
	fma.rn.f32 	%f206, %f205, %f196, 0f3F800000;
	mul.f32 	%f207, %f206, %f200;
	mul.f32 	%f208, %f207, %f199;
	selp.f32 	%f390, %f197, %f208, %p27;
	and.pred  	%p28, %p24, %p25;
	@%p28 bra 	$L__BB4_16;
	add.f32 	%f209, %f14, %f14;
	mov.b32 	%r37, %f209;
	and.b32  	%r38, %r37, 2147483647;
	mov.b32 	%f390, %r38;
$L__BB4_16:
	cvta.to.global.u64 	%rd21, %rd7;
	add.s64 	%rd23, %rd21, %rd10;
	ld.global.f64 	%fd6, [%rd23];
	sub.f64 	%fd10, %fd4, %fd6;
	cvt.rn.f32.f64 	%f20, %fd10;
	abs.f32 	%f21, %f20;
	setp.eq.f32 	%p29, %f20, 0f3F800000;
	mov.f32 	%f391, 0f3F800000;
	@%p29 bra 	$L__BB4_21;
	setp.num.f32 	%p30, %f21, %f21;
	@%p30 bra 	$L__BB4_19;
	mov.f32 	%f267, 0f40000000;
	add.rn.f32 	%f391, %f20, %f267;
	bra.uni 	$L__BB4_21;
$L__BB4_19:
	setp.lt.f32 	%p31, %f21, 0f00800000;
	mul.f32 	%f212, %f21, 0f4B800000;
	selp.f32 	%f213, %f212, %f21, %p31;
	mov.b32 	%r39, %f213;
	add.s32 	%r40, %r39, -1060439283;
	and.b32  	%r41, %r40, -8388608;
	sub.s32 	%r42, %r39, %r41;
	mov.b32 	%f214, %r42;
	cvt.rn.f32.s32 	%f215, %r41;
	selp.f32 	%f216, 0fC1C00000, 0f00000000, %p31;
	fma.rn.f32 	%f217, %f215, 0f34000000, %f216;
	add.f32 	%f218, %f214, 0fBF800000;
	add.f32 	%f219, %f214, 0f3F800000;
	rcp.approx.ftz.f32 	%f220, %f219;
	add.f32 	%f221, %f218, %f218;
	mul.f32 	%f222, %f221, %f220;
	mul.f32 	%f223, %f222, %f222;
	neg.f32 	%f224, %f222;
	sub.f32 	%f225, %f218, %f222;
	add.f32 	%f226, %f225, %f225;
	fma.rn.f32 	%f227, %f224, %f218, %f226;
	mul.rn.f32 	%f228, %f220, %f227;
	fma.rn.f32 	%f229, %f223, 0f3A2C32E4, 0f3B52E7DB;
	fma.rn.f32 	%f230, %f229, %f223, 0f3C93BB73;
	fma.rn.f32 	%f231, %f230, %f223, 0f3DF6384F;
	mul.rn.f32 	%f232, %f231, %f223;
	fma.rn.f32 	%f233, %f222, 0f3FB8AA3B, %f217;
	mul.f32 	%f234, %f232, 0f40400000;
	sub.f32 	%f235, %f217, %f233;
	fma.rn.f32 	%f236, %f222, 0f3FB8AA3B, %f235;
	fma.rn.f32 	%f237, %f228, 0f3FB8AA3B, %f236;
	fma.rn.f32 	%f238, %f222, 0f32A55E34, %f237;
	fma.rn.f32 	%f239, %f234, %f228, %f238;
	fma.rn.f32 	%f240, %f232, %f222, %f239;
	add.rn.f32 	%f241, %f233, %f240;
	mov.f32 	%f242, 0f40000000;
	mul.rn.f32 	%f243, %f241, %f242;
	cvt.rni.f32.f32 	%f244, %f243;
	sub.f32 	%f245, %f243, %f244;
	neg.f32 	%f246, %f243;
	fma.rn.f32 	%f247, %f241, 0f40000000, %f246;
	neg.f32 	%f248, %f233;
	add.rn.f32 	%f249, %f241, %f248;
	neg.f32 	%f250, %f249;
	add.rn.f32 	%f251, %f240, %f250;
	fma.rn.f32 	%f252, %f251, 0f40000000, %f247;
	add.f32 	%f253, %f245, %f252;
	setp.gt.f32 	%p32, %f244, 0f00000000;
	selp.b32 	%r43, 0, -2097152000, %p32;
	setp.neu.f32 	%p33, %f20, 0f00000000;
	setp.neu.f32 	%p34, %f21, 0f7F800000;
	setp.lt.f32 	%p35, %f243, 0f00000000;
	selp.f32 	%f254, 0f00000000, 0f7F800000, %p35;
	abs.f32 	%f255, %f243;
	setp.gt.f32 	%p36, %f255, 0f43180000;
	cvt.rzi.s32.f32 	%r44, %f244;
	shl.b32 	%r45, %r44, 23;
	sub.s32 	%r46, %r45, %r43;
	mov.b32 	%f256, %r46;
	add.s32 	%r47, %r43, 2130706432;
	mov.b32 	%f257, %r47;
	fma.rn.f32 	%f258, %f253, 0f391FCB8E, 0f3AAF85ED;
	fma.rn.f32 	%f259, %f258, %f253, 0f3C1D9856;
	fma.rn.f32 	%f260, %f259, %f253, 0f3D6357BB;
	fma.rn.f32 	%f261, %f260, %f253, 0f3E75FDEC;
	fma.rn.f32 	%f262, %f261, %f253, 0f3F317218;
	fma.rn.f32 	%f263, %f262, %f253, 0f3F800000;
	mul.f32 	%f264, %f263, %f257;
	mul.f32 	%f265, %f264, %f256;
	selp.f32 	%f391, %f254, %f265, %p36;
	and.pred  	%p37, %p33, %p34;
	@%p37 bra 	$L__BB4_21;
	add.f32 	%f266, %f20, %f20;
	mov.b32 	%r48, %f266;
	and.b32  	%r49, %r48, 2147483647;
	mov.b32 	%f391, %r49;
$L__BB4_21:
	add.f32 	%f269, %f390, %f391;
	sqrt.rn.f32 	%f26, %f269;
	sub.f64 	%fd11, %fd1, %fd5;
	cvt.rn.f32.f64 	%f27, %fd11;
	abs.f32 	%f28, %f27;
	setp.eq.f32 	%p38, %f27, 0f3F800000;
	mov.f32 	%f392, 0f3F800000;
	@%p38 bra 	$L__BB4_26;
	setp.num.f32 	%p39, %f28, %f28;
	@%p39 bra 	$L__BB4_24;
	mov.f32 	%f325, 0f40000000;
	add.rn.f32 	%f392, %f27, %f325;
	bra.uni 	$L__BB4_26;
$L__BB4_24:
	setp.lt.f32 	%p40, %f28, 0f00800000;
	mul.f32 	%f270, %f28, 0f4B800000;
	selp.f32 	%f271, %f270, %f28, %p40;
	mov.b32 	%r50, %f271;
	add.s32 	%r51, %r50, -1060439283;
	and.b32  	%r52, %r51, -8388608;
	sub.s32 	%r53, %r50, %r52;
	mov.b32 	%f272, %r53;
	cvt.rn.f32.s32 	%f273, %r52;
	selp.f32 	%f274, 0fC1C00000, 0f00000000, %p40;
	fma.rn.f32 	%f275, %f273, 0f34000000, %f274;
	add.f32 	%f276, %f272, 0fBF800000;
	add.f32 	%f277, %f272, 0f3F800000;
	rcp.approx.ftz.f32 	%f278, %f277;
	add.f32 	%f279, %f276, %f276;
	mul.f32 	%f280, %f279, %f278;
	mul.f32 	%f281, %f280, %f280;
	neg.f32 	%f282, %f280;
	sub.f32 	%f283, %f276, %f280;
	add.f32 	%f284, %f283, %f283;
	fma.rn.f32 	%f285, %f282, %f276, %f284;
	mul.rn.f32 	%f286, %f278, %f285;
	fma.rn.f32 	%f287, %f281, 0f3A2C32E4, 0f3B52E7DB;
	fma.rn.f32 	%f288, %f287, %f281, 0f3C93BB73;
	fma.rn.f32 	%f289, %f288, %f281, 0f3DF6384F;
	mul.rn.f32 	%f290, %f289, %f281;
	fma.rn.f32 	%f291, %f280, 0f3FB8AA3B, %f275;
	mul.f32 	%f292, %f290, 0f40400000;
	sub.f32 	%f293, %f275, %f291;
	fma.rn.f32 	%f294, %f280, 0f3FB8AA3B, %f293;
	fma.rn.f32 	%f295, %f286, 0f3FB8AA3B, %f294;
	fma.rn.f32 	%f296, %f280, 0f32A55E34, %f295;
	fma.rn.f32 	%f297, %f292, %f286, %f296;
	fma.rn.f32 	%f298, %f290, %f280, %f297;
	add.rn.f32 	%f299, %f291, %f298;
	mov.f32 	%f300, 0f40000000;
	mul.rn.f32 	%f301, %f299, %f300;
	cvt.rni.f32.f32 	%f302, %f301;
	sub.f32 	%f303, %f301, %f302;
	neg.f32 	%f304, %f301;
	fma.rn.f32 	%f305, %f299, 0f40000000, %f304;
	neg.f32 	%f306, %f291;
	add.rn.f32 	%f307, %f299, %f306;
	neg.f32 	%f308, %f307;
	add.rn.f32 	%f309, %f298, %f308;
	fma.rn.f32 	%f310, %f309, 0f40000000, %f305;
	add.f32 	%f311, %f303, %f310;
	setp.gt.f32 	%p41, %f302, 0f00000000;
	selp.b32 	%r54, 0, -2097152000, %p41;
	setp.neu.f32 	%p42, %f27, 0f00000000;
	setp.neu.f32 	%p43, %f28, 0f7F800000;
	setp.lt.f32 	%p44, %f301, 0f00000000;
	selp.f32 	%f312, 0f00000000, 0f7F800000, %p44;
	abs.f32 	%f313, %f301;
	setp.gt.f32 	%p45, %f313, 0f43180000;
	cvt.rzi.s32.f32 	%r55, %f302;
	shl.b32 	%r56, %r55, 23;
	sub.s32 	%r57, %r56, %r54;
	mov.b32 	%f314, %r57;
	add.s32 	%r58, %r54, 2130706432;
	mov.b32 	%f315, %r58;
	fma.rn.f32 	%f316, %f311, 0f391FCB8E, 0f3AAF85ED;
	fma.rn.f32 	%f317, %f316, %f311, 0f3C1D9856;
	fma.rn.f32 	%f318, %f317, %f311, 0f3D6357BB;
	fma.rn.f32 	%f319, %f318, %f311, 0f3E75FDEC;
	fma.rn.f32 	%f320, %f319, %f311, 0f3F317218;
	fma.rn.f32 	%f321, %f320, %f311, 0f3F800000;
	mul.f32 	%f322, %f321, %f315;
	mul.f32 	%f323, %f322, %f314;
	selp.f32 	%f392, %f312, %f323, %p45;
	and.pred  	%p46, %p42, %p43;
	@%p46 bra 	$L__BB4_26;
	add.f32 	%f324, %f27, %f27;
	mov.b32 	%r59, %f324;
	and.b32  	%r60, %r59, 2147483647;
	mov.b32 	%f392, %r60;
$L__BB4_26:
	sub.f64 	%fd12, %fd3, %fd6;
	cvt.rn.f32.f64 	%f33, %fd12;
	abs.f32 	%f34, %f33;
	setp.eq.f32 	%p47, %f33, 0f3F800000;
	mov.f32 	%f393, 0f3F800000;
	@%p47 bra 	$L__BB4_31;
	setp.num.f32 	%p48, %f34, %f34;
	@%p48 bra 	$L__BB4_29;
	mov.f32 	%f382, 0f40000000;
	add.rn.f32 	%f393, %f33, %f382;
	bra.uni 	$L__BB4_31;
$L__BB4_29:
	setp.lt.f32 	%p49, %f34, 0f00800000;
	mul.f32 	%f327, %f34, 0f4B800000;
	selp.f32 	%f328, %f327, %f34, %p49;
	mov.b32 	%r61, %f328;
	add.s32 	%r62, %r61, -1060439283;
	and.b32  	%r63, %r62, -8388608;
	sub.s32 	%r64, %r61, %r63;
	mov.b32 	%f329, %r64;
	cvt.rn.f32.s32 	%f330, %r63;
	selp.f32 	%f331, 0fC1C00000, 0f00000000, %p49;
	fma.rn.f32 	%f332, %f330, 0f34000000, %f331;
	add.f32 	%f333, %f329, 0fBF800000;
	add.f32 	%f334, %f329, 0f3F800000;
	rcp.approx.ftz.f32 	%f335, %f334;
	add.f32 	%f336, %f333, %f333;
	mul.f32 	%f337, %f336, %f335;
	mul.f32 	%f338, %f337, %f337;
	neg.f32 	%f339, %f337;
	sub.f32 	%f340, %f333, %f337;
	add.f32 	%f341, %f340, %f340;
	fma.rn.f32 	%f342, %f339, %f333, %f341;
	mul.rn.f32 	%f343, %f335, %f342;
	fma.rn.f32 	%f344, %f338, 0f3A2C32E4, 0f3B52E7DB;
	fma.rn.f32 	%f345, %f344, %f338, 0f3C93BB73;
	fma.rn.f32 	%f346, %f345, %f338, 0f3DF6384F;
	mul.rn.f32 	%f347, %f346, %f338;
	fma.rn.f32 	%f348, %f337, 0f3FB8AA3B, %f332;
	mul.f32 	%f349, %f347, 0f40400000;
	sub.f32 	%f350, %f332, %f348;
	fma.rn.f32 	%f351, %f337, 0f3FB8AA3B, %f350;
	fma.rn.f32 	%f352, %f343, 0f3FB8AA3B, %f351;
	fma.rn.f32 	%f353, %f337, 0f32A55E34, %f352;
	fma.rn.f32 	%f354, %f349, %f343, %f353;
	fma.rn.f32 	%f355, %f347, %f337, %f354;
	add.rn.f32 	%f356, %f348, %f355;
	mov.f32 	%f357, 0f40000000;
	mul.rn.f32 	%f358, %f356, %f357;
	cvt.rni.f32.f32 	%f359, %f358;
	sub.f32 	%f360, %f358, %f359;
	neg.f32 	%f361, %f358;
	fma.rn.f32 	%f362, %f356, 0f40000000, %f361;
	neg.f32 	%f363, %f348;
	add.rn.f32 	%f364, %f356, %f363;
	neg.f32 	%f365, %f364;
	add.rn.f32 	%f366, %f355, %f365;
	fma.rn.f32 	%f367, %f366, 0f40000000, %f362;
	add.f32 	%f368, %f360, %f367;
	setp.gt.f32 	%p50, %f359, 0f00000000;
	selp.b32 	%r65, 0, -2097152000, %p50;
	setp.neu.f32 	%p51, %f33, 0f00000000;
	setp.neu.f32 	%p52, %f34, 0f7F800000;
	setp.lt.f32 	%p53, %f358, 0f00000000;
	selp.f32 	%f369, 0f00000000, 0f7F800000, %p53;
	abs.f32 	%f370, %f358;
	setp.gt.f32 	%p54, %f370, 0f43180000;
	cvt.rzi.s32.f32 	%r66, %f359;
	shl.b32 	%r67, %r66, 23;
	sub.s32 	%r68, %r67, %r65;
	mov.b32 	%f371, %r68;
	add.s32 	%r69, %r65, 2130706432;
	mov.b32 	%f372, %r69;
	fma.rn.f32 	%f373, %f368, 0f391FCB8E, 0f3AAF85ED;
	fma.rn.f32 	%f374, %f373, %f368, 0f3C1D9856;
	fma.rn.f32 	%f375, %f374, %f368, 0f3D6357BB;
	fma.rn.f32 	%f376, %f375, %f368, 0f3E75FDEC;
	fma.rn.f32 	%f377, %f376, %f368, 0f3F317218;
	fma.rn.f32 	%f378, %f377, %f368, 0f3F800000;
	mul.f32 	%f379, %f378, %f372;
	mul.f32 	%f380, %f379, %f371;
	selp.f32 	%f393, %f369, %f380, %p54;
	and.pred  	%p55, %p51, %p52;
	@%p55 bra 	$L__BB4_31;
	add.f32 	%f381, %f33, %f33;
	mov.b32 	%r70, %f381;
	and.b32  	%r71, %r70, 2147483647;
	mov.b32 	%f393, %r71;
$L__BB4_31:
	cvt.f64.f32 	%fd13, %f26;
	cvt.f64.f32 	%fd14, %f13;
	add.f32 	%f383, %f392, %f393;
	sqrt.rn.f32 	%f384, %f383;
	cvt.f64.f32 	%fd15, %f384;
	add.f64 	%fd16, %fd14, %fd13;
	add.f64 	%fd17, %fd16, %fd15;
	mul.f64 	%fd18, %fd17, 0d3FE0000000000000;
	sub.f64 	%fd19, %fd18, %fd14;
	mul.f64 	%fd20, %fd18, %fd19;
	sub.f64 	%fd21, %fd18, %fd13;
	mul.f64 	%fd22, %fd21, %fd20;
	sub.f64 	%fd23, %fd18, %fd15;
	mul.f64 	%fd24, %fd23, %fd22;
	cvt.rn.f32.f64 	%f385, %fd24;
	sqrt.rn.f32 	%f386, %f385;
	add.f32 	%f387, %f386, %f386;
	cvt.f64.f32 	%fd25, %f387;
	div.rn.f64 	%fd26, %fd25, %fd18;
	cvta.to.global.u64 	%rd24, %rd1;
	add.s64 	%rd26, %rd24, %rd10;
	st.global.f64 	[%rd26], %fd26;
$L__BB4_32:
	ret;

}
	// .globl	_Z15preval_jacobianPdS_S_S_S_S_S_i
.visible .entry _Z15preval_jacobianPdS_S_S_S_S_S_i(
	.param .u64 .ptr .align 1 _Z15preval_jacobianPdS_S_S_S_S_S_i_param_0,
	.param .u64 .ptr .align 1 _Z15preval_jacobianPdS_S_S_S_S_S_i_param_1,
	.param .u64 .ptr .align 1 _Z15preval_jacobianPdS_S_S_S_S_S_i_param_2,
	.param .u64 .ptr .align 1 _Z15preval_jacobianPdS_S_S_S_S_S_i_param_3,
	.param .u64 .ptr .align 1 _Z15preval_jacobianPdS_S_S_S_S_S_i_param_4,
	.param .u64 .ptr .align 1 _Z15preval_jacobianPdS_S_S_S_S_S_i_param_5,
	.param .u64 .ptr .align 1 _Z15preval_jacobianPdS_S_S_S_S_S_i_param_6,
	.param .u32 _Z15preval_jacobianPdS_S_S_S_S_S_i_param_7
)
{
	.reg .pred 	%p<2>;
	.reg .b32 	%r<6>;
	.reg .b64 	%rd<23>;
	.reg .b64 	%fd<14>;

	ld.param.u64 	%rd1, [_Z15preval_jacobianPdS_S_S_S_S_S_i_param_0];
	ld.param.u64 	%rd2, [_Z15preval_jacobianPdS_S_S_S_S_S_i_param_1];
	ld.param.u64 	%rd3, [_Z15preval_jacobianPdS_S_S_S_S_S_i_param_2];
	ld.param.u64 	%rd4, [_Z15preval_jacobianPdS_S_S_S_S_S_i_param_3];
	ld.param.u64 	%rd5, [_Z15preval_jacobianPdS_S_S_S_S_S_i_param_4];
	ld.param.u64 	%rd6, [_Z15preval_jacobianPdS_S_S_S_S_S_i_param_5];
	ld.param.u64 	%rd7, [_Z15preval_jacobianPdS_S_S_S_S_S_i_param_6];
	ld.param.u32 	%r2, [_Z15preval_jacobianPdS_S_S_S_S_S_i_param_7];
	mov.u32 	%r3, %ntid.x;
	mov.u32 	%r4, %ctaid.x;
	mov.u32 	%r5, %tid.x;
	mad.lo.s32 	%r1, %r3, %r4, %r5;
	setp.ge.s32 	%p1, %r1, %r2;
	@%p1 bra 	$L__BB5_2;
	cvta.to.global.u64 	%rd8, %rd2;
	cvta.to.global.u64 	%rd9, %rd3;
	cvta.to.global.u64 	%rd10, %rd4;
	cvta.to.global.u64 	%rd11, %rd5;
	cvta.to.global.u64 	%rd12, %rd6;
	cvta.to.global.u64 	%rd13, %rd7;
	cvta.to.global.u64 	%rd14, %rd1;
	mul.wide.s32 	%rd15, %r1, 8;
	add.s64 	%rd16, %rd8, %rd15;
	ld.global.f64 	%fd1, [%rd16];
	add.s64 	%rd17, %rd9, %rd15;
	ld.global.f64 	%fd2, [%rd17];
	add.s64 	%rd18, %rd10, %rd15;
	ld.global.f64 	%fd3, [%rd18];
	add.s64 	%rd19, %rd11, %rd15;
	ld.global.f64 	%fd4, [%rd19];
	add.s64 	%rd20, %rd12, %rd15;
	ld.global.f64 	%fd5, [%rd20];
	add.s64 	%rd21, %rd13, %rd15;
	ld.global.f64 	%fd6, [%rd21];
	sub.f64 	%fd7, %fd3, %fd1;
	sub.f64 	%fd8, %fd6, %fd2;
	mul.f64 	%fd9, %fd7, %fd8;
	sub.f64 	%fd10, %fd5, %fd1;
	sub.f64 	%fd11, %fd4, %fd2;
	mul.f64 	%fd12, %fd11, %fd10;
	sub.f64 	%fd13, %fd9, %fd12;
	add.s64 	%rd22, %rd14, %rd15;
	st.global.f64 	[%rd22], %fd13;
$L__BB5_2:
	ret;

}
	// .globl	_Z14preval_normalsPdS_S_S_S_S_S_S_S_S_S_S_Pii
.visible .entry _Z14preval_normalsPdS_S_S_S_S_S_S_S_S_S_S_Pii(
	.param .u64 .ptr .align 1 _Z14preval_normalsPdS_S_S_S_S_S_S_S_S_S_S_Pii_param_0,
	.param .u64 .ptr .align 1 _Z14preval_normalsPdS_S_S_S_S_S_S_S_S_S_S_Pii_param_1,
	.param .u64 .ptr .align 1 _Z14preval_normalsPdS_S_S_S_S_S_S_S_S_S_S_Pii_param_2,
	.param .u64 .ptr .align 1 _Z14preval_normalsPdS_S_S_S_S_S_S_S_S_S_S_Pii_param_3,
	.param .u64 .ptr .align 1 _Z14preval_normalsPdS_S_S_S_S_S_S_S_S_S_S_Pii_param_4,
	.param .u64 .ptr .align 1 _Z14preval_normalsPdS_S_S_S_S_S_S_S_S_S_S_Pii_param_5,
	.param .u64 .ptr .align 1 _Z14preval_normalsPdS_S_S_S_S_S_S_S_S_S_S_Pii_param_6,
	.param .u64 .ptr .align 1 _Z14preval_normalsPdS_S_S_S_S_S_S_S_S_S_S_Pii_param_7,
	.param .u64 .ptr .align 1 _Z14preval_normalsPdS_S_S_S_S_S_S_S_S_S_S_Pii_param_8,
	.param .u64 .ptr .align 1 _Z14preval_normalsPdS_S_S_S_S_S_S_S_S_S_S_Pii_param_9,
	.param .u64 .ptr .align 1 _Z14preval_normalsPdS_S_S_S_S_S_S_S_S_S_S_Pii_param_10,
	.param .u64 .ptr .align 1 _Z14preval_normalsPdS_S_S_S_S_S_S_S_S_S_S_Pii_param_11,
	.param .u64 .ptr .align 1 _Z14preval_normalsPdS_S_S_S_S_S_S_S_S_S_S_Pii_param_12,
	.param .u32 _Z14preval_normalsPdS_S_S_S_S_S_S_S_S_S_S_Pii_param_13
)
{
	.reg .pred 	%p<20>;
	.reg .b32 	%r<28>;
	.reg .b32 	%f<131>;
	.reg .b64 	%rd<21>;
	.reg .b64 	%fd<11>;

	ld.param.u64 	%rd1, [_Z14preval_normalsPdS_S_S_S_S_S_S_S_S_S_S_Pii_param_0];
	ld.param.u64 	%rd2, [_Z14preval_normalsPdS_S_S_S_S_S_S_S_S_S_S_Pii_param_1];
	ld.param.u64 	%rd3, [_Z14preval_normalsPdS_S_S_S_S_S_S_S_S_S_S_Pii_param_2];
	ld.param.u64 	%rd4, [_Z14preval_normalsPdS_S_S_S_S_S_S_S_S_S_S_Pii_param_3];
	ld.param.u64 	%rd5, [_Z14preval_normalsPdS_S_S_S_S_S_S_S_S_S_S_Pii_param_4];
	ld.param.u64 	%rd6, [_Z14preval_normalsPdS_S_S_S_S_S_S_S_S_S_S_Pii_param_5];
	ld.param.u32 	%r2, [_Z14preval_normalsPdS_S_S_S_S_S_S_S_S_S_S_Pii_param_13];
	mov.u32 	%r3, %ntid.x;
	mov.u32 	%r4, %ctaid.x;
	mov.u32 	%r5, %tid.x;
	mad.lo.s32 	%r1, %r3, %r4, %r5;
	setp.ge.s32 	%p1, %r1, %r2;
	@%p1 bra 	$L__BB6_12;
	cvta.to.global.u64 	%rd7, %rd3;
	cvta.to.global.u64 	%rd8, %rd4;
	cvta.to.global.u64 	%rd9, %rd5;
	cvta.to.global.u64 	%rd10, %rd6;
	mul.wide.s32 	%rd11, %r1, 8;
	add.s64 	%rd12, %rd7, %rd11;
	ld.global.f64 	%fd3, [%rd12];
	add.s64 	%rd13, %rd8, %rd11;
	ld.global.f64 	%fd4, [%rd13];
	add.s64 	%rd14, %rd9, %rd11;
	ld.global.f64 	%fd5, [%rd14];
	add.s64 	%rd15, %rd10, %rd11;
	ld.global.f64 	%fd6, [%rd15];
	sub.f64 	%fd1, %fd5, %fd3;
	sub.f64 	%fd2, %fd6, %fd4;
	cvt.rn.f32.f64 	%f1, %fd1;
	abs.f32 	%f2, %f1;
	setp.eq.f32 	%p2, %f1, 0f3F800000;
	mov.f32 	%f129, 0f3F800000;
	@%p2 bra 	$L__BB6_6;
	setp.num.f32 	%p3, %f2, %f2;
	@%p3 bra 	$L__BB6_4;
	mov.f32 	%f69, 0f40000000;
	add.rn.f32 	%f129, %f1, %f69;
	bra.uni 	$L__BB6_6;
$L__BB6_4:
	setp.lt.f32 	%p4, %f2, 0f00800000;
	mul.f32 	%f14, %f2, 0f4B800000;
	selp.f32 	%f15, %f14, %f2, %p4;
	mov.b32 	%r6, %f15;
	add.s32 	%r7, %r6, -1060439283;
	and.b32  	%r8, %r7, -8388608;
	sub.s32 	%r9, %r6, %r8;
	mov.b32 	%f16, %r9;
	cvt.rn.f32.s32 	%f17, %r8;
	selp.f32 	%f18, 0fC1C00000, 0f00000000, %p4;
	fma.rn.f32 	%f19, %f17, 0f34000000, %f18;
	add.f32 	%f20, %f16, 0fBF800000;
	add.f32 	%f21, %f16, 0f3F800000;
	rcp.approx.ftz.f32 	%f22, %f21;
	add.f32 	%f23, %f20, %f20;
	mul.f32 	%f24, %f23, %f22;
	mul.f32 	%f25, %f24, %f24;
	neg.f32 	%f26, %f24;
	sub.f32 	%f27, %f20, %f24;
	add.f32 	%f28, %f27, %f27;
	fma.rn.f32 	%f29, %f26, %f20, %f28;
	mul.rn.f32 	%f30, %f22, %f29;
	fma.rn.f32 	%f31, %f25, 0f3A2C32E4, 0f3B52E7DB;
	fma.rn.f32 	%f32, %f31, %f25, 0f3C93BB73;
	fma.rn.f32 	%f33, %f32, %f25, 0f3DF6384F;
	mul.rn.f32 	%f34, %f33, %f25;
	fma.rn.f32 	%f35, %f24, 0f3FB8AA3B, %f19;
	mul.f32 	%f36, %f34, 0f40400000;
	sub.f32 	%f37, %f19, %f35;
	fma.rn.f32 	%f38, %f24, 0f3FB8AA3B, %f37;
	fma.rn.f32 	%f39, %f30, 0f3FB8AA3B, %f38;
	fma.rn.f32 	%f40, %f24, 0f32A55E34, %f39;
	fma.rn.f32 	%f41, %f36, %f30, %f40;
	fma.rn.f32 	%f42, %f34, %f24, %f41;
	add.rn.f32 	%f43, %f35, %f42;
	mov.f32 	%f44, 0f40000000;
	mul.rn.f32 	%f45, %f43, %f44;
	cvt.rni.f32.f32 	%f46, %f45;
	sub.f32 	%f47, %f45, %f46;
	neg.f32 	%f48, %f45;
	fma.rn.f32 	%f49, %f43, 0f40000000, %f48;
	neg.f32 	%f50, %f35;
	add.rn.f32 	%f51, %f43, %f50;
	neg.f32 	%f52, %f51;
	add.rn.f32 	%f53, %f42, %f52;
	fma.rn.f32 	%f54, %f53, 0f40000000, %f49;
	add.f32 	%f55, %f47, %f54;
	setp.gt.f32 	%p5, %f46, 0f00000000;
	selp.b32 	%r10, 0, -2097152000, %p5;
	setp.neu.f32 	%p6, %f1, 0f00000000;
	setp.neu.f32 	%p7, %f2, 0f7F800000;
	setp.lt.f32 	%p8, %f45, 0f00000000;
	selp.f32 	%f56, 0f00000000, 0f7F800000, %p8;
	abs.f32 	%f57, %f45;
	setp.gt.f32 	%p9, %f57, 0f43180000;
	cvt.rzi.s32.f32 	%r11, %f46;
	shl.b32 	%r12, %r11, 23;
	sub.s32 	%r13, %r12, %r10;
	mov.b32 	%f58, %r13;
	add.s32 	%r14, %r10, 2130706432;
	mov.b32 	%f59, %r14;
	fma.rn.f32 	%f60, %f55, 0f391FCB8E, 0f3AAF85ED;
	fma.rn.f32 	%f61, %f60, %f55, 0f3C1D9856;
	fma.rn.f32 	%f62, %f61, %f55, 0f3D6357BB;
	fma.rn.f32 	%f63, %f62, %f55, 0f3E75FDEC;
	fma.rn.f32 	%f64, %f63, %f55, 0f3F317218;
	fma.rn.f32 	%f65, %f64, %f55, 0f3F800000;
	mul.f32 	%f66, %f65, %f59;
	mul.f32 	%f67, %f66, %f58;
	selp.f32 	%f129, %f56, %f67, %p9;
	and.pred  	%p10, %p6, %p7;
	@%p10 bra 	$L__BB6_6;
	add.f32 	%f68, %f1, %f1;
	mov.b32 	%r15, %f68;
	and.b32  	%r16, %r15, 2147483647;
	mov.b32 	%f129, %r16;
$L__BB6_6:
	cvt.rn.f32.f64 	%f7, %fd2;
	abs.f32 	%f8, %f7;
	setp.eq.f32 	%p11, %f7, 0f3F800000;
	mov.f32 	%f130, 0f3F800000;
	@%p11 bra 	$L__BB6_11;
	setp.num.f32 	%p12, %f8, %f8;
	@%p12 bra 	$L__BB6_9;
	mov.f32 	%f126, 0f40000000;
	add.rn.f32 	%f130, %f7, %f126;
	bra.uni 	$L__BB6_11;
$L__BB6_9:
	setp.lt.f32 	%p13, %f8, 0f00800000;
	mul.f32 	%f71, %f8, 0f4B800000;
	selp.f32 	%f72, %f71, %f8, %p13;
	mov.b32 	%r17, %f72;
	add.s32 	%r18, %r17, -1060439283;
	and.b32  	%r19, %r18, -8388608;
	sub.s32 	%r20, %r17, %r19;
	mov.b32 	%f73, %r20;
	cvt.rn.f32.s32 	%f74, %r19;
	selp.f32 	%f75, 0fC1C00000, 0f00000000, %p13;
	fma.rn.f32 	%f76, %f74, 0f34000000, %f75;
	add.f32 	%f77, %f73, 0fBF800000;
	add.f32 	%f78, %f73, 0f3F800000;
	rcp.approx.ftz.f32 	%f79, %f78;
	add.f32 	%f80, %f77, %f77;
	mul.f32 	%f81, %f80, %f79;
	mul.f32 	%f82, %f81, %f81;
	neg.f32 	%f83, %f81;
	sub.f32 	%f84, %f77, %f81;
	add.f32 	%f85, %f84, %f84;
	fma.rn.f32 	%f86, %f83, %f77, %f85;
	mul.rn.f32 	%f87, %f79, %f86;
	fma.rn.f32 	%f88, %f82, 0f3A2C32E4, 0f3B52E7DB;
	fma.rn.f32 	%f89, %f88, %f82, 0f3C93BB73;
	fma.rn.f32 	%f90, %f89, %f82, 0f3DF6384F;
	mul.rn.f32 	%f91, %f90, %f82;
	fma.rn.f32 	%f92, %f81, 0f3FB8AA3B, %f76;
	mul.f32 	%f93, %f91, 0f40400000;
	sub.f32 	%f94, %f76, %f92;
	fma.rn.f32 	%f95, %f81, 0f3FB8AA3B, %f94;
	fma.rn.f32 	%f96, %f87, 0f3FB8AA3B, %f95;
	fma.rn.f32 	%f97, %f81, 0f32A55E34, %f96;
	fma.rn.f32 	%f98, %f93, %f87, %f97;
	fma.rn.f32 	%f99, %f91, %f81, %f98;
	add.rn.f32 	%f100, %f92, %f99;
	mov.f32 	%f101, 0f40000000;
	mul.rn.f32 	%f102, %f100, %f101;
	cvt.rni.f32.f32 	%f103, %f102;
	sub.f32 	%f104, %f102, %f103;
	neg.f32 	%f105, %f102;
	fma.rn.f32 	%f106, %f100, 0f40000000, %f105;
	neg.f32 	%f107, %f92;
	add.rn.f32 	%f108, %f100, %f107;
	neg.f32 	%f109, %f108;
	add.rn.f32 	%f110, %f99, %f109;
	fma.rn.f32 	%f111, %f110, 0f40000000, %f106;
	add.f32 	%f112, %f104, %f111;
	setp.gt.f32 	%p14, %f103, 0f00000000;
	selp.b32 	%r21, 0, -2097152000, %p14;
	setp.neu.f32 	%p15, %f7, 0f00000000;
	setp.neu.f32 	%p16, %f8, 0f7F800000;
	setp.lt.f32 	%p17, %f102, 0f00000000;
	selp.f32 	%f113, 0f00000000, 0f7F800000, %p17;
	abs.f32 	%f114, %f102;
	setp.gt.f32 	%p18, %f114, 0f43180000;
	cvt.rzi.s32.f32 	%r22, %f103;
	shl.b32 	%r23, %r22, 23;
	sub.s32 	%r24, %r23, %r21;
	mov.b32 	%f115, %r24;
	add.s32 	%r25, %r21, 2130706432;
	mov.b32 	%f116, %r25;
	fma.rn.f32 	%f117, %f112, 0f391FCB8E, 0f3AAF85ED;
	fma.rn.f32 	%f118, %f117, %f112, 0f3C1D9856;
	fma.rn.f32 	%f119, %f118, %f112, 0f3D6357BB;
	fma.rn.f32 	%f120, %f119, %f112, 0f3E75FDEC;
	fma.rn.f32 	%f121, %f120, %f112, 0f3F317218;
	fma.rn.f32 	%f122, %f121, %f112, 0f3F800000;
	mul.f32 	%f123, %f122, %f116;
	mul.f32 	%f124, %f123, %f115;
	selp.f32 	%f130, %f113, %f124, %p18;
	and.pred  	%p19, %p15, %p16;
	@%p19 bra 	$L__BB6_11;
	add.f32 	%f125, %f7, %f7;
	mov.b32 	%r26, %f125;
	and.b32  	%r27, %r26, 2147483647;
	mov.b32 	%f130, %r27;
$L__BB6_11:
	add.f32 	%f127, %f129, %f130;
	sqrt.rn.f32 	%f128, %f127;
	cvt.f64.f32 	%fd7, %f128;
	neg.f64 	%fd8, %fd2;
	div.rn.f64 	%fd9, %fd8, %fd7;
	cvta.to.global.u64 	%rd16, %rd1;
	add.s64 	%rd18, %rd16, %rd11;
	st.global.f64 	[%rd18], %fd9;
	div.rn.f64 	%fd10, %fd1, %fd7;
	cvta.to.global.u64 	%rd19, %rd2;
	add.s64 	%rd20, %rd19, %rd11;
	st.global.f64 	[%rd20], %fd10;
$L__BB6_12:
	ret;

}
	// .globl	_Z24preval_normals_directionPdS_S_S_S_S_S_S_PiS0_i
.visible .entry _Z24preval_normals_directionPdS_S_S_S_S_S_S_PiS0_i(
	.param .u64 .ptr .align 1 _Z24preval_normals_directionPdS_S_S_S_S_S_S_PiS0_i_param_0,
	.param .u64 .ptr .align 1 _Z24preval_normals_directionPdS_S_S_S_S_S_S_PiS0_i_param_1,
	.param .u64 .ptr .align 1 _Z24preval_normals_directionPdS_S_S_S_S_S_S_PiS0_i_param_2,
	.param .u64 .ptr .align 1 _Z24preval_normals_directionPdS_S_S_S_S_S_S_PiS0_i_param_3,
	.param .u64 .ptr .align 1 _Z24preval_normals_directionPdS_S_S_S_S_S_S_PiS0_i_param_4,
	.param .u64 .ptr .align 1 _Z24preval_normals_directionPdS_S_S_S_S_S_S_PiS0_i_param_5,
	.param .u64 .ptr .align 1 _Z24preval_normals_directionPdS_S_S_S_S_S_S_PiS0_i_param_6,
	.param .u64 .ptr .align 1 _Z24preval_normals_directionPdS_S_S_S_S_S_S_PiS0_i_param_7,
	.param .u64 .ptr .align 1 _Z24preval_normals_directionPdS_S_S_S_S_S_S_PiS0_i_param_8,
	.param .u64 .ptr .align 1 _Z24preval_normals_directionPdS_S_S_S_S_S_S_PiS0_i_param_9,
	.param .u32 _Z24preval_normals_directionPdS_S_S_S_S_S_S_PiS0_i_param_10
)
{
	.reg .pred 	%p<6>;
	.reg .b32 	%r<8>;
	.reg .b64 	%rd<50>;
	.reg .b64 	%fd<49>;

	ld.param.u64 	%rd13, [_Z24preval_normals_directionPdS_S_S_S_S_S_S_PiS0_i_param_2];
	ld.param.u64 	%rd14, [_Z24preval_normals_directionPdS_S_S_S_S_S_S_PiS0_i_param_3];
	ld.param.u64 	%rd15, [_Z24preval_normals_directionPdS_S_S_S_S_S_S_PiS0_i_param_4];
	ld.param.u64 	%rd16, [_Z24preval_normals_directionPdS_S_S_S_S_S_S_PiS0_i_param_5];
	ld.param.u64 	%rd17, [_Z24preval_normals_directionPdS_S_S_S_S_S_S_PiS0_i_param_6];
	ld.param.u64 	%rd18, [_Z24preval_normals_directionPdS_S_S_S_S_S_S_PiS0_i_param_7];
	ld.param.u64 	%rd11, [_Z24preval_normals_directionPdS_S_S_S_S_S_S_PiS0_i_param_8];
	ld.param.u64 	%rd12, [_Z24preval_normals_directionPdS_S_S_S_S_S_S_PiS0_i_param_9];
	ld.param.u32 	%r3, [_Z24preval_normals_directionPdS_S_S_S_S_S_S_PiS0_i_param_10];
	cvta.to.global.u64 	%rd1, %rd18;
	cvta.to.global.u64 	%rd2, %rd14;
	cvta.to.global.u64 	%rd3, %rd17;
	cvta.to.global.u64 	%rd4, %rd13;
	cvta.to.global.u64 	%rd5, %rd16;
	cvta.to.global.u64 	%rd6, %rd15;
	mov.u32 	%r4, %ntid.x;
	mov.u32 	%r5, %ctaid.x;
	mov.u32 	%r6, %tid.x;
	mad.lo.s32 	%r1, %r4, %r5, %r6;
	setp.ge.s32 	%p1, %r1, %r3;
	@%p1 bra 	$L__BB7_9;
	ld.param.u64 	%rd49, [_Z24preval_normals_directionPdS_S_S_S_S_S_S_PiS0_i_param_1];
	ld.param.u64 	%rd48, [_Z24preval_normals_directionPdS_S_S_S_S_S_S_PiS0_i_param_0];
	cvta.to.global.u64 	%rd19, %rd48;
	cvta.to.global.u64 	%rd20, %rd49;
	cvta.to.global.u64 	%rd21, %rd11;
	cvta.to.global.u64 	%rd22, %rd12;
	mul.wide.s32 	%rd23, %r1, 4;
	add.s64 	%rd24, %rd21, %rd23;
	ld.global.u32 	%r2, [%rd24];
	add.s64 	%rd25, %rd22, %rd23;
	ld.global.u32 	%r7, [%rd25];
	mul.wide.s32 	%rd26, %r1, 8;
	add.s64 	%rd7, %rd19, %rd26;
	ld.global.f64 	%fd1, [%rd7];
	add.s64 	%rd8, %rd20, %rd26;
	ld.global.f64 	%fd2, [%rd8];
	setp.eq.s32 	%p2, %r7, 2;
	@%p2 bra 	$L__BB7_6;
	setp.eq.s32 	%p3, %r7, 1;
	@%p3 bra 	$L__BB7_5;
	setp.ne.s32 	%p4, %r7, 0;
	@%p4 bra 	$L__BB7_7;
	mul.wide.s32 	%rd41, %r2, 8;
	add.s64 	%rd42, %rd3, %rd41;
	ld.global.f64 	%fd47, [%rd42];
	add.s64 	%rd43, %rd1, %rd41;
	ld.global.f64 	%fd48, [%rd43];
	add.s64 	%rd44, %rd4, %rd41;
	ld.global.f64 	%fd32, [%rd44];
	add.s64 	%rd45, %rd6, %rd41;
	ld.global.f64 	%fd33, [%rd45];
	add.f64 	%fd34, %fd32, %fd33;
	mul.f64 	%fd45, %fd34, 0d3FE0000000000000;
	add.s64 	%rd46, %rd2, %rd41;
	ld.global.f64 	%fd35, [%rd46];
	add.s64 	%rd47, %rd5, %rd41;
	ld.global.f64 	%fd36, [%rd47];
	add.f64 	%fd37, %fd35, %fd36;
	mul.f64 	%fd46, %fd37, 0d3FE0000000000000;
	bra.uni 	$L__BB7_7;
$L__BB7_5:
	mul.wide.s32 	%rd34, %r2, 8;
	add.s64 	%rd35, %rd4, %rd34;
	ld.global.f64 	%fd47, [%rd35];
	add.s64 	%rd36, %rd2, %rd34;
	ld.global.f64 	%fd48, [%rd36];
	add.s64 	%rd37, %rd6, %rd34;
	ld.global.f64 	%fd26, [%rd37];
	add.s64 	%rd38, %rd3, %rd34;
	ld.global.f64 	%fd27, [%rd38];
	add.f64 	%fd28, %fd26, %fd27;
	mul.f64 	%fd45, %fd28, 0d3FE0000000000000;
	add.s64 	%rd39, %rd5, %rd34;
	ld.global.f64 	%fd29, [%rd39];
	add.s64 	%rd40, %rd1, %rd34;
	ld.global.f64 	%fd30, [%rd40];
	add.f64 	%fd31, %fd29, %fd30;
	mul.f64 	%fd46, %fd31, 0d3FE0000000000000;
	bra.uni 	$L__BB7_7;
$L__BB7_6:
	mul.wide.s32 	%rd27, %r2, 8;
	add.s64 	%rd28, %rd6, %rd27;
	ld.global.f64 	%fd47, [%rd28];
	add.s64 	%rd29, %rd5, %rd27;
	ld.global.f64 	%fd48, [%rd29];
	add.s64 	%rd30, %rd4, %rd27;
	ld.global.f64 	%fd20, [%rd30];
	add.s64 	%rd31, %rd3, %rd27;
	ld.global.f64 	%fd21, [%rd31];
	add.f64 	%fd22, %fd20, %fd21;
	mul.f64 	%fd45, %fd22, 0d3FE0000000000000;
	add.s64 	%rd32, %rd2, %rd27;
	ld.global.f64 	%fd23, [%rd32];
	add.s64 	%rd33, %rd1, %rd27;
	ld.global.f64 	%fd24, [%rd33];
	add.f64 	%fd25, %fd23, %fd24;
	mul.f64 	%fd46, %fd25, 0d3FE0000000000000;
$L__BB7_7:
	sub.f64 	%fd38, %fd47, %fd45;
	sub.f64 	%fd39, %fd48, %fd46;
	mul.f64 	%fd40, %fd2, %fd39;
	fma.rn.f64 	%fd41, %fd1, %fd38, %fd40;
	setp.leu.f64 	%p5, %fd41, 0d0000000000000000;
	@%p5 bra 	$L__BB7_9;
	neg.f64 	%fd42, %fd1;
	st.global.f64 	[%rd7], %fd42;
	ld.global.f64 	%fd43, [%rd8];
	neg.f64 	%fd44, %fd43;
	st.global.f64 	[%rd8], %fd44;
$L__BB7_9:
	ret;

}
	// .globl	_Z15preval_partialsPdS_S_S_S_S_S_S_S_S_i
.visible .entry _Z15preval_partialsPdS_S_S_S_S_S_S_S_S_i(
	.param .u64 .ptr .align 1 _Z15preval_partialsPdS_S_S_S_S_S_S_S_S_i_param_0,
	.param .u64 .ptr .align 1 _Z15preval_partialsPdS_S_S_S_S_S_S_S_S_i_param_1,
	.param .u64 .ptr .align 1 _Z15preval_partialsPdS_S_S_S_S_S_S_S_S_i_param_2,
	.param .u64 .ptr .align 1 _Z15preval_partialsPdS_S_S_S_S_S_S_S_S_i_param_3,
	.param .u64 .ptr .align 1 _Z15preval_partialsPdS_S_S_S_S_S_S_S_S_i_param_4,
	.param .u64 .ptr .align 1 _Z15preval_partialsPdS_S_S_S_S_S_S_S_S_i_param_5,
	.param .u64 .ptr .align 1 _Z15preval_partialsPdS_S_S_S_S_S_S_S_S_i_param_6,
	.param .u64 .ptr .align 1 _Z15preval_partialsPdS_S_S_S_S_S_S_S_S_i_param_7,
	.param .u64 .ptr .align 1 _Z15preval_partialsPdS_S_S_S_S_S_S_S_S_i_param_8,
	.param .u64 .ptr .align 1 _Z15preval_partialsPdS_S_S_S_S_S_S_S_S_i_param_9,
	.param .u32 _Z15preval_partialsPdS_S_S_S_S_S_S_S_S_i_param_10
)
{
	.reg .pred 	%p<2>;
	.reg .b32 	%r<6>;
	.reg .b64 	%rd<35>;
	.reg .b64 	%fd<13>;

	ld.param.u64 	%rd2, [_Z15preval_partialsPdS_S_S_S_S_S_S_S_S_i_param_1];
	ld.param.u64 	%rd4, [_Z15preval_partialsPdS_S_S_S_S_S_S_S_S_i_param_3];
	ld.param.u64 	%rd5, [_Z15preval_partialsPdS_S_S_S_S_S_S_S_S_i_param_4];
	ld.param.u64 	%rd6, [_Z15preval_partialsPdS_S_S_S_S_S_S_S_S_i_param_5];
	ld.param.u64 	%rd8, [_Z15preval_partialsPdS_S_S_S_S_S_S_S_S_i_param_7];
	ld.param.u64 	%rd9, [_Z15preval_partialsPdS_S_S_S_S_S_S_S_S_i_param_8];
	ld.param.u64 	%rd10, [_Z15preval_partialsPdS_S_S_S_S_S_S_S_S_i_param_9];
	ld.param.u32 	%r2, [_Z15preval_partialsPdS_S_S_S_S_S_S_S_S_i_param_10];
	mov.u32 	%r3, %ntid.x;
	mov.u32 	%r4, %ctaid.x;
	mov.u32 	%r5, %tid.x;
	mad.lo.s32 	%r1, %r3, %r4, %r5;
	setp.ge.s32 	%p1, %r1, %r2;
	@%p1 bra 	$L__BB8_2;
	ld.param.u64 	%rd34, [_Z15preval_partialsPdS_S_S_S_S_S_S_S_S_i_param_6];
	ld.param.u64 	%rd33, [_Z15preval_partialsPdS_S_S_S_S_S_S_S_S_i_param_2];
	ld.param.u64 	%rd32, [_Z15preval_partialsPdS_S_S_S_S_S_S_S_S_i_param_0];
	cvta.to.global.u64 	%rd11, %rd33;
	cvta.to.global.u64 	%rd12, %rd32;
	cvta.to.global.u64 	%rd13, %rd34;
	cvta.to.global.u64 	%rd14, %rd4;
	cvta.to.global.u64 	%rd15, %rd2;
	cvta.to.global.u64 	%rd16, %rd8;
	cvta.to.global.u64 	%rd17, %rd5;
	cvta.to.global.u64 	%rd18, %rd9;
	cvta.to.global.u64 	%rd19, %rd6;
	cvta.to.global.u64 	%rd20, %rd10;
	mul.wide.s32 	%rd21, %r1, 8;
	add.s64 	%rd22, %rd11, %rd21;
	ld.global.f64 	%fd1, [%rd22];
	add.s64 	%rd23, %rd12, %rd21;
	ld.global.f64 	%fd2, [%rd23];
	sub.f64 	%fd3, %fd1, %fd2;
	add.s64 	%rd24, %rd13, %rd21;
	st.global.f64 	[%rd24], %fd3;
	add.s64 	%rd25, %rd14, %rd21;
	ld.global.f64 	%fd4, [%rd25];
	add.s64 	%rd26, %rd15, %rd21;
	ld.global.f64 	%fd5, [%rd26];
	sub.f64 	%fd6, %fd4, %fd5;
	add.s64 	%rd27, %rd16, %rd21;
	st.global.f64 	[%rd27], %fd6;
	add.s64 	%rd28, %rd17, %rd21;
	ld.global.f64 	%fd7, [%rd28];
	ld.global.f64 	%fd8, [%rd23];
	sub.f64 	%fd9, %fd7, %fd8;
	add.s64 	%rd29, %rd18, %rd21;
	st.global.f64 	[%rd29], %fd9;
	add.s64 	%rd30, %rd19, %rd21;
	ld.global.f64 	%fd10, [%rd30];
	ld.global.f64 	%fd11, [%rd26];
	sub.f64 	%fd12, %fd10, %fd11;
	add.s64 	%rd31, %rd20, %rd21;
	st.global.f64 	[%rd31], %fd12;
$L__BB8_2:
	ret;

}
	// .globl	_Z7limit_cPdS_S_S_ii
.visible .entry _Z7limit_cPdS_S_S_ii(
	.param .u64 .ptr .align 1 _Z7limit_cPdS_S_S_ii_param_0,
	.param .u64 .ptr .align 1 _Z7limit_cPdS_S_S_ii_param_1,
	.param .u64 .ptr .align 1 _Z7limit_cPdS_S_S_ii_param_2,
	.param .u64 .ptr .align 1 _Z7limit_cPdS_S_S_ii_param_3,
	.param .u32 _Z7limit_cPdS_S_S_ii_param_4,
	.param .u32 _Z7limit_cPdS_S_S_ii_param_5
)
{


	ret;

}
.func  (.param .align 16 .b8 func_retval0[16]) __internal_trig_reduction_slowpathd(
	.param .b64 __internal_trig_reduction_slowpathd_param_0
)
{
	.local .align 8 .b8 	__local_depot10[40];
	.reg .b64 	%SP;
	.reg .b64 	%SPL;
	.reg .pred 	%p<10>;
	.reg .b32 	%r<47>;
	.reg .b64 	%rd<74>;
	.reg .b64 	%fd<5>;

	mov.u64 	%SPL, __local_depot10;
	ld.param.f64 	%fd4, [__internal_trig_reduction_slowpathd_param_0];
	add.u64 	%rd1, %SPL, 0;
	{
	.reg .b32 %temp; 
	mov.b64 	{%temp, %r1}, %fd4;
	}
	shr.u32 	%r2, %r1, 20;
	and.b32  	%r3, %r2, 2047;
	setp.eq.s32 	%p1, %r3, 2047;
	mov.b32 	%r46, 0;
	@%p1 bra 	$L__BB10_9;
	add.s32 	%r20, %r3, -1024;
	mov.b64 	%rd20, %fd4;
	shl.b64 	%rd2, %rd20, 11;
	shr.u32 	%r4, %r20, 6;
	sub.s32 	%r45, 15, %r4;
	sub.s32 	%r21, 19, %r4;
	setp.lt.u32 	%p2, %r20, 128;
	selp.b32 	%r6, 18, %r21, %p2;
	setp.ge.s32 	%p3, %r45, %r6;
	mov.b64 	%rd70, 0;
	@%p3 bra 	$L__BB10_4;
	add.s32 	%r23, %r6, %r4;
	neg.s32 	%r43, %r23;
	or.b64  	%rd3, %rd2, -9223372036854775808;
	mov.b64 	%rd70, 0;
	mov.b32 	%r42, 0;
	mov.u64 	%rd25, __cudart_i2opi_d;
	mov.u32 	%r44, %r45;
$L__BB10_3:
	.pragma "nounroll";
	mul.wide.s32 	%rd22, %r42, 8;
	add.s64 	%rd23, %rd1, %rd22;
	mul.wide.s32 	%rd24, %r44, 8;
	add.s64 	%rd26, %rd25, %rd24;
	ld.global.nc.u64 	%rd27, [%rd26];
	{
	.reg .u32 %r0, %r1, %r2, %r3, %alo, %ahi, %blo, %bhi, %clo, %chi;
	mov.b64 	{%alo,%ahi}, %rd27;
	mov.b64 	{%blo,%bhi}, %rd3;
	mov.b64 	{%clo,%chi}, %rd70;
	mad.lo.cc.u32 	%r0, %alo, %blo, %clo;
	madc.hi.cc.u32 	%r1, %alo, %blo, %chi;
	madc.hi.u32 	%r2, %alo, %bhi, 0;
	mad.lo.cc.u32 	%r1, %alo, %bhi, %r1;
	madc.hi.cc.u32 	%r2, %ahi, %blo, %r2;
	madc.hi.u32 	%r3, %ahi, %bhi, 0;
	mad.lo.cc.u32 	%r1, %ahi, %blo, %r1;
	madc.lo.cc.u32 	%r2, %ahi, %bhi, %r2;
	addc.u32 	%r3, %r3, 0;
	mov.b64 	%rd28, {%r0,%r1};
	mov.b64 	%rd70, {%r2,%r3};
	}
	st.local.u64 	[%rd23], %rd28;
	add.s32 	%r44, %r44, 1;
	add.s32 	%r43, %r43, 1;
	add.s32 	%r42, %r42, 1;
	setp.ne.s32 	%p4, %r43, -15;
	mov.u32 	%r45, %r6;
	@%p4 bra 	$L__BB10_3;
$L__BB10_4:
	cvt.s64.s32 	%rd29, %r45;
	cvt.u64.u32 	%rd30, %r4;
	add.s64 	%rd31, %rd30, %rd29;
	shl.b64 	%rd32, %rd31, 3;
	add.s64 	%rd33, %rd1, %rd32;
	st.local.u64 	[%rd33+-120], %rd70;
	and.b32  	%r15, %r2, 63;
	ld.local.u64 	%rd72, [%rd1+16];
	ld.local.u64 	%rd71, [%rd1+24];
	setp.eq.s32 	%p5, %r15, 0;
	@%p5 bra 	$L__BB10_6;
	shl.b64 	%rd34, %rd71, %r15;
	shr.u64 	%rd35, %rd72, 1;
	xor.b32  	%r24, %r15, 63;
	shr.u64 	%rd36, %rd35, %r24;
	or.b64  	%rd71, %rd34, %rd36;
	ld.local.u64 	%rd37, [%rd1+8];
	shl.b64 	%rd38, %rd72, %r15;
	shr.u64 	%rd39, %rd37, 1;
	shr.u64 	%rd40, %rd39, %r24;
	or.b64  	%rd72, %rd38, %rd40;
$L__BB10_6:
	and.b32  	%r25, %r1, -2147483648;
	shr.u64 	%rd41, %rd71, 62;
	cvt.u32.u64 	%r26, %rd41;
	mov.b64 	{%r27, %r28}, %rd71;
	mov.b64 	{%r29, %r30}, %rd72;
	shf.l.wrap.b32 	%r31, %r30, %r27, 2;
	shf.l.wrap.b32 	%r32, %r27, %r28, 2;
	mov.b64 	%rd42, {%r31, %r32};
	shl.b64 	%rd43, %rd72, 2;
	shr.u64 	%rd44, %rd42, 63;
	cvt.u32.u64 	%r33, %rd44;
	add.s32 	%r34, %r33, %r26;
	setp.eq.s32 	%p6, %r25, 0;
	neg.s32 	%r35, %r34;
	selp.b32 	%r46, %r34, %r35, %p6;
	setp.gt.s64 	%p7, %rd42, -1;
	mov.b64 	%rd45, 0;
	{
	.reg .u32 %r0, %r1, %r2, %r3, %a0, %a1, %a2, %a3, %b0, %b1, %b2, %b3;
	mov.b64 	{%a0,%a1}, %rd45;
	mov.b64 	{%a2,%a3}, %rd45;
	mov.b64 	{%b0,%b1}, %rd43;
	mov.b64 	{%b2,%b3}, %rd42;
	sub.cc.u32 	%r0, %a0, %b0;
	subc.cc.u32 	%r1, %a1, %b1;
	subc.cc.u32 	%r2, %a2, %b2;
	subc.u32 	%r3, %a3, %b3;
	mov.b64 	%rd46, {%r0,%r1};
	mov.b64 	%rd47, {%r2,%r3};
	}
	xor.b32  	%r36, %r25, -2147483648;
	selp.b64 	%rd73, %rd42, %rd47, %p7;
	selp.b64 	%rd14, %rd43, %rd46, %p7;
	selp.b32 	%r17, %r25, %r36, %p7;
	clz.b64 	%r37, %rd73;
	cvt.u64.u32 	%rd15, %r37;
	setp.eq.s32 	%p8, %r37, 0;
	@%p8 bra 	$L__BB10_8;
	cvt.u32.u64 	%r38, %rd15;
	and.b32  	%r39, %r38, 63;
	shl.b64 	%rd48, %rd73, %r39;
	shr.u64 	%rd49, %rd14, 1;
	not.b32 	%r40, %r38;
	and.b32  	%r41, %r40, 63;
	shr.u64 	%rd50, %rd49, %r41;
	or.b64  	%rd73, %rd48, %rd50;
$L__BB10_8:
	mov.b64 	%rd51, -3958705157555305931;
	{
	.reg .u32 %r0, %r1, %r2, %r3, %alo, %ahi, %blo, %bhi;
	mov.b64 	{%alo,%ahi}, %rd73;
	mov.b64 	{%blo,%bhi}, %rd51;
	mul.lo.u32 	%r0, %alo, %blo;
	mul.hi.u32 	%r1, %alo, %blo;
	mad.lo.cc.u32 	%r1, %alo, %bhi, %r1;
	madc.hi.u32 	%r2, %alo, %bhi, 0;
	mad.lo.cc.u32 	%r1, %ahi, %blo, %r1;
	madc.hi.cc.u32 	%r2, %ahi, %blo, %r2;
	madc.hi.u32 	%r3, %ahi, %bhi, 0;
	mad.lo.cc.u32 	%r2, %ahi, %bhi, %r2;
	addc.u32 	%r3, %r3, 0;
	mov.b64 	%rd52, {%r0,%r1};
	mov.b64 	%rd53, {%r2,%r3};
	}
	setp.gt.s64 	%p9, %rd53, 0;
	{
	.reg .u32 %r0, %r1, %r2, %r3, %a0, %a1, %a2, %a3, %b0, %b1, %b2, %b3;
	mov.b64 	{%a0,%a1}, %rd52;
	mov.b64 	{%a2,%a3}, %rd53;
	mov.b64 	{%b0,%b1}, %rd52;
	mov.b64 	{%b2,%b3}, %rd53;
	add.cc.u32 	%r0, %a0, %b0;
	addc.cc.u32 	%r1, %a1, %b1;
	addc.cc.u32 	%r2, %a2, %b2;
	addc.u32 	%r3, %a3, %b3;
	mov.b64 	%rd54, {%r0,%r1};
	mov.b64 	%rd55, {%r2,%r3};
	}
	selp.b64 	%rd56, %rd55, %rd53, %p9;
	selp.s64 	%rd57, -1, 0, %p9;
	sub.s64 	%rd58, %rd57, %rd15;
	cvt.u64.u32 	%rd59, %r17;
	shl.b64 	%rd60, %rd59, 32;
	add.s64 	%rd61, %rd56, 1;
	shr.u64 	%rd62, %rd61, 10;
	add.s64 	%rd63, %rd62, 1;
	shr.u64 	%rd64, %rd63, 1;
	shl.b64 	%rd65, %rd58, 52;
	add.s64 	%rd66, %rd65, %rd64;
	add.s64 	%rd67, %rd66, 4602678819172646912;
	or.b64  	%rd68, %rd67, %rd60;
	mov.b64 	%fd4, %rd68;
$L__BB10_9:
	st.param.f64 	[func_retval0], %fd4;
	st.param.b32 	[func_retval0+8], %r46;
	ret;

}


// ===== COMPILED SASS (sm_100) =====

	.target	sm_100

	.elftype	@"ET_EXEC"


//--------------------- .note.nv.tkinfo           --------------------------
	.section	.note.nv.tkinfo,"",@"SHT_NOTE"
	.sectionflags	@"SHF_NOTE_NV_TKINFO"
	.tkinfo
        /*0018*/ 	.word	0x00000002
        /*0030*/ 	.string	""
        /*0030*/ 	.string	"ptxas"
        /*0030*/ 	.string	"Cuda compilation tools, release 13.0, V13.0.88"
        /*0030*/ 	.string	"Build cuda_13.0.r13.0/compiler.36424714_0"
        /*0030*/ 	.string	"-arch sm_100 -m 64 "



//--------------------- .note.nv.cuinfo           --------------------------
	.section	.note.nv.cuinfo,"",@"SHT_NOTE"
	.sectionflags	@"SHF_NOTE_NV_CUINFO"
        /*0018*/ 	.short	0x0002
        /*001a*/ 	.short	0x0064
        /*001c*/ 	.short	0x0082
	.zero		2


//--------------------- .nv.info                  --------------------------
	.section	.nv.info,"",@"SHT_CUDA_INFO"
	.align	4


	//----- nvinfo : EIATTR_REGCOUNT
	.align		4
        /*0000*/ 	.byte	0x04, 0x2f
        /*0002*/ 	.short	(.L_13 - .L_12)
	.align		4
.L_12:
        /*0004*/ 	.word	index@(_Z15init_conditionsPdS_S_S_S_S_S_S_iii)
        /*0008*/ 	.word	0x00000042


	//----- nvinfo : EIATTR_FRAME_SIZE
	.align		4
.L_13:
        /*000c*/ 	.byte	0x04, 0x11
        /*000e*/ 	.short	(.L_15 - .L_14)
	.align		4
.L_14:
        /*0010*/ 	.word	index@($_Z15init_conditionsPdS_S_S_S_S_S_S_iii$__internal_trig_reduction_slowpathd)
        /*0014*/ 	.word	0x00000028


	//----- nvinfo : EIATTR_FRAME_SIZE
	.align		4
.L_15:
        /*0018*/ 	.byte	0x04, 0x11
        /*001a*/ 	.short	(.L_17 - .L_16)
	.align		4
.L_16:
        /*001c*/ 	.word	index@($__internal_6_$__cuda_sm20_div_rn_f64_full)
        /*0020*/ 	.word	0x00000028


	//----- nvinfo : EIATTR_FRAME_SIZE
	.align		4
.L_17:
        /*0024*/ 	.byte	0x04, 0x11
        /*0026*/ 	.short	(.L_19 - .L_18)
	.align		4
.L_18:
        /*0028*/ 	.word	index@($__internal_5_$__cuda_sm20_dblrcp_rn_slowpath_v3)
        /*002c*/ 	.word	0x00000028


	//----- nvinfo : EIATTR_FRAME_SIZE
	.align		4
.L_19:
        /*0030*/ 	.byte	0x04, 0x11
        /*0032*/ 	.short	(.L_21 - .L_20)
	.align		4
.L_20:
        /*0034*/ 	.word	index@(_Z15init_conditionsPdS_S_S_S_S_S_S_iii)
        /*0038*/ 	.word	0x00000028


	//----- nvinfo : EIATTR_REGCOUNT
	.align		4
.L_21:
        /*003c*/ 	.byte	0x04, 0x2f
        /*003e*/ 	.short	(.L_23 - .L_22)
	.align		4
.L_22:
        /*0040*/ 	.word	index@(_Z13min_reductionPdS_i)
        /*0044*/ 	.word	0x00000012


	//----- nvinfo : EIATTR_FRAME_SIZE
	.align		4
.L_23:
        /*0048*/ 	.byte	0x04, 0x11
        /*004a*/ 	.short	(.L_25 - .L_24)
	.align		4
.L_24:
        /*004c*/ 	.word	index@(_Z13min_reductionPdS_i)
        /*0050*/ 	.word	0x00000000


	//----- nvinfo : EIATTR_REGCOUNT
	.align		4
.L_25:
        /*0054*/ 	.byte	0x04, 0x2f
        /*0056*/ 	.short	(.L_27 - .L_26)
	.align		4
.L_26:
        /*0058*/ 	.word	index@(_Z13max_reductionPdS_i)
        /*005c*/ 	.word	0x00000012


	//----- nvinfo : EIATTR_FRAME_SIZE
	.align		4
.L_27:
        /*0060*/ 	.byte	0x04, 0x11
        /*0062*/ 	.short	(.L_29 - .L_28)
	.align		4
.L_28:
        /*0064*/ 	.word	index@(_Z13max_reductionPdS_i)
        /*0068*/ 	.word	0x00000000


	//----- nvinfo : EIATTR_REGCOUNT
	.align		4
.L_29:
        /*006c*/ 	.byte	0x04, 0x2f
        /*006e*/ 	.short	(.L_31 - .L_30)
	.align		4
.L_30:
        /*0070*/ 	.word	index@(_Z18preval_side_lengthPdS_S_S_S_i)
        /*0074*/ 	.word	0x00000012


	//----- nvinfo : EIATTR_FRAME_SIZE
	.align		4
.L_31:
        /*0078*/ 	.byte	0x04, 0x11
        /*007a*/ 	.short	(.L_33 - .L_32)
	.align		4
.L_32:
        /*007c*/ 	.word	index@($__internal_4_$__cuda_sm20_sqrt_rn_f32_slowpath)
        /*0080*/ 	.word	0x00000000


	//----- nvinfo : EIATTR_FRAME_SIZE
	.align		4
.L_33:
        /*0084*/ 	.byte	0x04, 0x11
        /*0086*/ 	.short	(.L_35 - .L_34)
	.align		4
.L_34:
        /*0088*/ 	.word	index@(_Z18preval_side_lengthPdS_S_S_S_i)
        /*008c*/ 	.word	0x00000000


	//----- nvinfo : EIATTR_REGCOUNT
	.align		4
.L_35:
        /*0090*/ 	.byte	0x04, 0x2f
        /*0092*/ 	.short	(.L_37 - .L_36)
	.align		4
.L_36:
        /*0094*/ 	.word	index@(_Z24preval_inscribed_circlesPdS_S_S_S_S_S_i)
        /*0098*/ 	.word	0x00000019


	//----- nvinfo : EIATTR_FRAME_SIZE
	.align		4
.L_37:
        /*009c*/ 	.byte	0x04, 0x11
        /*009e*/ 	.short	(.L_39 - .L_38)
	.align		4
.L_38:
        /*00a0*/ 	.word	index@($__internal_3_$__cuda_sm20_sqrt_rn_f32_slowpath)
        /*00a4*/ 	.word	0x00000000


	//----- nvinfo : EIATTR_FRAME_SIZE
	.align		4
.L_39:
        /*00a8*/ 	.byte	0x04, 0x11
        /*00aa*/ 	.short	(.L_41 - .L_40)
	.align		4
.L_40:
        /*00ac*/ 	.word	index@($__internal_2_$__cuda_sm20_div_rn_f64_full)
        /*00b0*/ 	.word	0x00000000


	//----- nvinfo : EIATTR_FRAME_SIZE
	.align		4
.L_41:
        /*00b4*/ 	.byte	0x04, 0x11
        /*00b6*/ 	.short	(.L_43 - .L_42)
	.align		4
.L_42:
        /*00b8*/ 	.word	index@(_Z24preval_inscribed_circlesPdS_S_S_S_S_S_i)
        /*00bc*/ 	.word	0x00000000


	//----- nvinfo : EIATTR_REGCOUNT
	.align		4
.L_43:
        /*00c0*/ 	.byte	0x04, 0x2f
        /*00c2*/ 	.short	(.L_45 - .L_44)
	.align		4
.L_44:
        /*00c4*/ 	.word	index@(_Z15preval_jacobianPdS_S_S_S_S_S_i)
        /*00c8*/ 	.word	0x00000016


	//----- nvinfo : EIATTR_FRAME_SIZE
	.align		4
.L_45:
        /*00cc*/ 	.byte	0x04, 0x11
        /*00ce*/ 	.short	(.L_47 - .L_46)
	.align		4
.L_46:
        /*00d0*/ 	.word	index@(_Z15preval_jacobianPdS_S_S_S_S_S_i)
        /*00d4*/ 	.word	0x00000000


	//----- nvinfo : EIATTR_REGCOUNT
	.align		4
.L_47:
        /*00d8*/ 	.byte	0x04, 0x2f
        /*00da*/ 	.short	(.L_49 - .L_48)
	.align		4
.L_48:
        /*00dc*/ 	.word	index@(_Z14preval_normalsPdS_S_S_S_S_S_S_S_S_S_S_Pii)
        /*00e0*/ 	.word	0x0000001c


	//----- nvinfo : EIATTR_FRAME_SIZE
	.align		4
.L_49:
        /*00e4*/ 	.byte	0x04, 0x11
        /*00e6*/ 	.short	(.L_51 - .L_50)
	.align		4
.L_50:
        /*00e8*/ 	.word	index@($__internal_1_$__cuda_sm20_sqrt_rn_f32_slowpath)
        /*00ec*/ 	.word	0x00000000


	//----- nvinfo : EIATTR_FRAME_SIZE
	.align		4
.L_51:
        /*00f0*/ 	.byte	0x04, 0x11
        /*00f2*/ 	.short	(.L_53 - .L_52)
	.align		4
.L_52:
        /*00f4*/ 	.word	index@($__internal_0_$__cuda_sm20_div_rn_f64_full)
        /*00f8*/ 	.word	0x00000000


	//----- nvinfo : EIATTR_FRAME_SIZE
	.align		4
.L_53:
        /*00fc*/ 	.byte	0x04, 0x11
        /*00fe*/ 	.short	(.L_55 - .L_54)
	.align		4
.L_54:
        /*0100*/ 	.word	index@(_Z14preval_normalsPdS_S_S_S_S_S_S_S_S_S_S_Pii)
        /*0104*/ 	.word	0x00000000


	//----- nvinfo : EIATTR_REGCOUNT
	.align		4
.L_55:
        /*0108*/ 	.byte	0x04, 0x2f
        /*010a*/ 	.short	(.L_57 - .L_56)
	.align		4
.L_56:
        /*010c*/ 	.word	index@(_Z24preval_normals_directionPdS_S_S_S_S_S_S_PiS0_i)
        /*0110*/ 	.word	0x0000001e


	//----- nvinfo : EIATTR_FRAME_SIZE
	.align		4
.L_57:
        /*0114*/ 	.byte	0x04, 0x11
        /*0116*/ 	.short	(.L_59 - .L_58)
	.align		4
.L_58:
        /*0118*/ 	.word	index@(_Z24preval_normals_directionPdS_S_S_S_S_S_S_PiS0_i)
        /*011c*/ 	.word	0x00000000


	//----- nvinfo : EIATTR_REGCOUNT
	.align		4
.L_59:
        /*0120*/ 	.byte	0x04, 0x2f
        /*0122*/ 	.short	(.L_61 - .L_60)
	.align		4
.L_60:
        /*0124*/ 	.word	index@(_Z15preval_partialsPdS_S_S_S_S_S_S_S_S_i)
        /*0128*/ 	.word	0x00000014


	//----- nvinfo : EIATTR_FRAME_SIZE
	.align		4
.L_61:
        /*012c*/ 	.byte	0x04, 0x11
        /*012e*/ 	.short	(.L_63 - .L_62)
	.align		4
.L_62:
        /*0130*/ 	.word	index@(_Z15preval_partialsPdS_S_S_S_S_S_S_S_S_i)
        /*0134*/ 	.word	0x00000000


	//----- nvinfo : EIATTR_REGCOUNT
	.align		4
.L_63:
        /*0138*/ 	.byte	0x04, 0x2f
        /*013a*/ 	.short	(.L_65 - .L_64)
	.align		4
.L_64:
        /*013c*/ 	.word	index@(_Z7limit_cPdS_S_S_ii)
        /*0140*/ 	.word	0x00000004


	//----- nvinfo : EIATTR_FRAME_SIZE
	.align		4
.L_65:
        /*0144*/ 	.byte	0x04, 0x11
        /*0146*/ 	.short	(.L_67 - .L_66)
	.align		4
.L_66:
        /*0148*/ 	.word	index@(_Z7limit_cPdS_S_S_ii)
        /*014c*/ 	.word	0x00000000


	//----- nvinfo : EIATTR_MIN_STACK_SIZE
	.align		4
.L_67:
        /*0150*/ 	.byte	0x04, 0x12
        /*0152*/ 	.short	(.L_69 - .L_68)
	.align		4
.L_68:
        /*0154*/ 	.word	index@(_Z7limit_cPdS_S_S_ii)
        /*0158*/ 	.word	0x00000000


	//----- nvinfo : EIATTR_MIN_STACK_SIZE
	.align		4
.L_69:
        /*015c*/ 	.byte	0x04, 0x12
        /*015e*/ 	.short	(.L_71 - .L_70)
	.align		4
.L_70:
        /*0160*/ 	.word	index@(_Z15preval_partialsPdS_S_S_S_S_S_S_S_S_i)
        /*0164*/ 	.word	0x00000000


	//----- nvinfo : EIATTR_MIN_STACK_SIZE
	.align		4
.L_71:
        /*0168*/ 	.byte	0x04, 0x12
        /*016a*/ 	.short	(.L_73 - .L_72)
	.align		4
.L_72:
        /*016c*/ 	.word	index@(_Z24preval_normals_directionPdS_S_S_S_S_S_S_PiS0_i)
        /*0170*/ 	.word	0x00000000


	//----- nvinfo : EIATTR_MIN_STACK_SIZE
	.align		4
.L_73:
        /*0174*/ 	.byte	0x04, 0x12
        /*0176*/ 	.short	(.L_75 - .L_74)
	.align		4
.L_74:
        /*0178*/ 	.word	index@(_Z14preval_normalsPdS_S_S_S_S_S_S_S_S_S_S_Pii)
        /*017c*/ 	.word	0x00000000


	//----- nvinfo : EIATTR_MIN_STACK_SIZE
	.align		4
.L_75:
        /*0180*/ 	.byte	0x04, 0x12
        /*0182*/ 	.short	(.L_77 - .L_76)
	.align		4
.L_76:
        /*0184*/ 	.word	index@(_Z15preval_jacobianPdS_S_S_S_S_S_i)
        /*0188*/ 	.word	0x00000000


	//----- nvinfo : EIATTR_MIN_STACK_SIZE
	.align		4
.L_77:
        /*018c*/ 	.byte	0x04, 0x12
        /*018e*/ 	.short	(.L_79 - .L_78)
	.align		4
.L_78:
        /*0190*/ 	.word	index@(_Z24preval_inscribed_circlesPdS_S_S_S_S_S_i)
        /*0194*/ 	.word	0x00000000


	//----- nvinfo : EIATTR_MIN_STACK_SIZE
	.align		4
.L_79:
        /*0198*/ 	.byte	0x04, 0x12
        /*019a*/ 	.short	(.L_81 - .L_80)
	.align		4
.L_80:
        /*019c*/ 	.word	index@(_Z18preval_side_lengthPdS_S_S_S_i)
        /*01a0*/ 	.word	0x00000000


	//----- nvinfo : EIATTR_MIN_STACK_SIZE
	.align		4
.L_81:
        /*01a4*/ 	.byte	0x04, 0x12
        /*01a6*/ 	.short	(.L_83 - .L_82)
	.align		4
.L_82:
        /*01a8*/ 	.word	index@(_Z13max_reductionPdS_i)
        /*01ac*/ 	.word	0x00000000


	//----- nvinfo : EIATTR_MIN_STACK_SIZE
	.align		4
.L_83:
        /*01b0*/ 	.byte	0x04, 0x12
        /*01b2*/ 	.short	(.L_85 - .L_84)
	.align		4
.L_84:
        /*01b4*/ 	.word	index@(_Z13min_reductionPdS_i)
        /*01b8*/ 	.word	0x00000000


	//----- nvinfo : EIATTR_MIN_STACK_SIZE
	.align		4
.L_85:
        /*01bc*/ 	.byte	0x04, 0x12
        /*01be*/ 	.short	(.L_87 - .L_86)
	.align		4
.L_86:
        /*01c0*/ 	.word	index@(_Z15init_conditionsPdS_S_S_S_S_S_S_iii)
        /*01c4*/ 	.word	0x00000028
.L_87:


//--------------------- .nv.compat                --------------------------
	.section	.nv.compat,"",@"SHT_CUDA_COMPAT_INFO"
	.align	4
        /*0000*/ 	.byte	0x02, 0x09, 0x00, 0x00, 0x02, 0x02, 0x01, 0x00, 0x02, 0x05, 0x05, 0x00, 0x03, 0x07, 0x01, 0x01
        /*0010*/ 	.byte	0x02, 0x03, 0x00, 0x00, 0x02, 0x06, 0x01, 0x00, 0x04, 0x0b, 0x08, 0x00, 0x01, 0x00, 0x00, 0x00
        /*0020*/ 	.byte	0x00, 0x00, 0x00, 0x00


//--------------------- .nv.info._Z7limit_cPdS_S_S_ii --------------------------
	.section	.nv.info._Z7limit_cPdS_S_S_ii,"",@"SHT_CUDA_INFO"
	.sectionflags	@""
	.align	4


	//----- nvinfo : EIATTR_CUDA_API_VERSION
	.align		4
        /*0000*/ 	.byte	0x04, 0x37
        /*0002*/ 	.short	(.L_89 - .L_88)
.L_88:
        /*0004*/ 	.word	0x00000082


	//----- nvinfo : EIATTR_KPARAM_INFO
	.align		4
.L_89:
        /*0008*/ 	.byte	0x04, 0x17
        /*000a*/ 	.short	(.L_91 - .L_90)
.L_90:
        /*000c*/ 	.word	0x00000000
        /*0010*/ 	.short	0x0005
        /*0012*/ 	.short	0x0024
        /*0014*/ 	.byte	0x00, 0xf0, 0x11, 0x00


	//----- nvinfo : EIATTR_KPARAM_INFO
	.align		4
.L_91:
        /*0018*/ 	.byte	0x04, 0x17
        /*001a*/ 	.short	(.L_93 - .L_92)
.L_92:
        /*001c*/ 	.word	0x00000000
        /*0020*/ 	.short	0x0004
        /*0022*/ 	.short	0x0020
        /*0024*/ 	.byte	0x00, 0xf0, 0x11, 0x00


	//----- nvinfo : EIATTR_KPARAM_INFO
	.align		4
.L_93:
        /*0028*/ 	.byte	0x04, 0x17
        /*002a*/ 	.short	(.L_95 - .L_94)
.L_94:
        /*002c*/ 	.word	0x00000000
        /*0030*/ 	.short	0x0003
        /*0032*/ 	.short	0x0018
        /*0034*/ 	.byte	0x00, 0xf5, 0x21, 0x00


	//----- nvinfo : EIATTR_KPARAM_INFO
	.align		4
.L_95:
        /*0038*/ 	.byte	0x04, 0x17
        /*003a*/ 	.short	(.L_97 - .L_96)
.L_96:
        /*003c*/ 	.word	0x00000000
        /*0040*/ 	.short	0x0002
        /*0042*/ 	.short	0x0010
        /*0044*/ 	.byte	0x00, 0xf5, 0x21, 0x00


	//----- nvinfo : EIATTR_KPARAM_INFO
	.align		4
.L_97:
        /*0048*/ 	.byte	0x04, 0x17
        /*004a*/ 	.short	(.L_99 - .L_98)
.L_98:
        /*004c*/ 	.word	0x00000000
        /*0050*/ 	.short	0x0001
        /*0052*/ 	.short	0x0008
        /*0054*/ 	.byte	0x00, 0xf5, 0x21, 0x00


	//----- nvinfo : EIATTR_KPARAM_INFO
	.align		4
.L_99:
        /*0058*/ 	.byte	0x04, 0x17
        /*005a*/ 	.short	(.L_101 - .L_100)
.L_100:
        /*005c*/ 	.word	0x00000000
        /*0060*/ 	.short	0x0000
        /*0062*/ 	.short	0x0000
        /*0064*/ 	.byte	0x00, 0xf5, 0x21, 0x00


	//----- nvinfo : EIATTR_SPARSE_MMA_MASK
	.align		4
.L_101:
        /*0068*/ 	.byte	0x03, 0x50
        /*006a*/ 	.short	0x0000


	//----- nvinfo : EIATTR_MAXREG_COUNT
	.align		4
        /*006c*/ 	.byte	0x03, 0x1b
        /*006e*/ 	.short	0x00ff


	//----- nvinfo : EIATTR_MERCURY_ISA_VERSION
	.align		4
        /*0070*/ 	.byte	0x03, 0x5f
        /*0072*/ 	.short	0x0101


	//----- nvinfo : EIATTR_VRC_CTA_INIT_COUNT
	.align		4
        /*0074*/ 	.byte	0x02, 0x4a
	.zero		1
	.zero		1


	//----- nvinfo : EIATTR_EXIT_INSTR_OFFSETS
	.align		4
        /*0078*/ 	.byte	0x04, 0x1c
        /*007a*/ 	.short	(.L_103 - .L_102)


	//   ....[0]....
.L_102:
        /*007c*/ 	.word	0x00000010


	//----- nvinfo : EIATTR_CBANK_PARAM_SIZE
	.align		4
.L_103:
        /*0080*/ 	.byte	0x03, 0x19
        /*0082*/ 	.short	0x0028


	//----- nvinfo : EIATTR_PARAM_CBANK
	.align		4
        /*0084*/ 	.byte	0x04, 0x0a
        /*0086*/ 	.short	(.L_105 - .L_104)
	.align		4
.L_104:
        /*0088*/ 	.word	index@(.nv.constant0._Z7limit_cPdS_S_S_ii)
        /*008c*/ 	.short	0x0380
        /*008e*/ 	.short	0x0028


	//----- nvinfo : EIATTR_SW_WAR
	.align		4
.L_105:
        /*0090*/ 	.byte	0x04, 0x36
        /*0092*/ 	.short	(.L_107 - .L_106)
.L_106:
        /*0094*/ 	.word	0x00000008
.L_107:


//--------------------- .nv.info._Z15preval_partialsPdS_S_S_S_S_S_S_S_S_i --------------------------
	.section	.nv.info._Z15preval_partialsPdS_S_S_S_S_S_S_S_S_i,"",@"SHT_CUDA_INFO"
	.sectionflags	@""
	.align	4


	//----- nvinfo : EIATTR_CUDA_API_VERSION
	.align		4
        /*0000*/ 	.byte	0x04, 0x37
        /*0002*/ 	.short	(.L_109 - .L_108)
.L_108:
        /*0004*/ 	.word	0x00000082


	//----- nvinfo : EIATTR_KPARAM_INFO
	.align		4
.L_109:
        /*0008*/ 	.byte	0x04, 0x17
        /*000a*/ 	.short	(.L_111 - .L_110)
.L_110:
        /*000c*/ 	.word	0x00000000
        /*0010*/ 	.short	0x000a
        /*0012*/ 	.short	0x0050
        /*0014*/ 	.byte	0x00, 0xf0, 0x11, 0x00


	//----- nvinfo : EIATTR_KPARAM_INFO
	.align		4
.L_111:
        /*0018*/ 	.byte	0x04, 0x17
        /*001a*/ 	.short	(.L_113 - .L_112)
.L_112:
        /*001c*/ 	.word	0x00000000
        /*0020*/ 	.short	0x0009
        /*0022*/ 	.short	0x0048
        /*0024*/ 	.byte	0x00, 0xf5, 0x21, 0x00


	//----- nvinfo : EIATTR_KPARAM_INFO
	.align		4
.L_113:
        /*0028*/ 	.byte	0x04, 0x17
        /*002a*/ 	.short	(.L_115 - .L_114)
.L_114:
        /*002c*/ 	.word	0x00000000
        /*0030*/ 	.short	0x0008
        /*0032*/ 	.short	0x0040
        /*0034*/ 	.byte	0x00, 0xf5, 0x21, 0x00


	//----- nvinfo : EIATTR_KPARAM_INFO
	.align		4
.L_115:
        /*0038*/ 	.byte	0x04, 0x17
        /*003a*/ 	.short	(.L_117 - .L_116)
.L_116:
        /*003c*/ 	.word	0x00000000
        /*0040*/ 	.short	0x0007
        /*0042*/ 	.short	0x0038
        /*0044*/ 	.byte	0x00, 0xf5, 0x21, 0x00


	//----- nvinfo : EIATTR_KPARAM_INFO
	.align		4
.L_117:
        /*0048*/ 	.byte	0x04, 0x17
        /*004a*/ 	.short	(.L_119 - .L_118)
.L_118:
        /*004c*/ 	.word	0x00000000
        /*0050*/ 	.short	0x0006
        /*0052*/ 	.short	0x0030
        /*0054*/ 	.byte	0x00, 0xf5, 0x21, 0x00


	//----- nvinfo : EIATTR_KPARAM_INFO
	.align		4
.L_119:
        /*0058*/ 	.byte	0x04, 0x17
        /*005a*/ 	.short	(.L_121 - .L_120)
.L_120:
        /*005c*/ 	.word	0x00000000
        /*0060*/ 	.short	0x0005
        /*0062*/ 	.short	0x0028
        /*0064*/ 	.byte	0x00, 0xf5, 0x21, 0x00


	//----- nvinfo : EIATTR_KPARAM_INFO
	.align		4
.L_121:
        /*0068*/ 	.byte	0x04, 0x17
        /*006a*/ 	.short	(.L_123 - .L_122)
.L_122:
        /*006c*/ 	.word	0x00000000
        /*0070*/ 	.short	0x0004
        /*0072*/ 	.short	0x0020
        /*0074*/ 	.byte	0x00, 0xf5, 0x21, 0x00


	//----- nvinfo : EIATTR_KPARAM_INFO
	.align		4
.L_123:
        /*0078*/ 	.byte	0x04, 0x17
        /*007a*/ 	.short	(.L_125 - .L_124)
.L_124:
        /*007c*/ 	.word	0x00000000
        /*0080*/ 	.short	0x0003
        /*0082*/ 	.short	0x0018
        /*0084*/ 	.byte	0x00, 0xf5, 0x21, 0x00


	//----- nvinfo : EIATTR_KPARAM_INFO
	.align		4
.L_125:
        /*0088*/ 	.byte	0x04, 0x17
        /*008a*/ 	.short	(.L_127 - .L_126)
.L_126:
        /*008c*/ 	.word	0x00000000
        /*0090*/ 	.short	0x0002
        /*0092*/ 	.short	0x0010
        /*0094*/ 	.byte	0x00, 0xf5, 0x21, 0x00


	//----- nvinfo : EIATTR_KPARAM_INFO
	.align		4
.L_127:
        /*0098*/ 	.byte	0x04, 0x17
        /*009a*/ 	.short	(.L_129 - .L_128)
.L_128:
        /*009c*/ 	.word	0x00000000
        /*00a0*/ 	.short	0x0001
        /*00a2*/ 	.short	0x0008
        /*00a4*/ 	.byte	0x00, 0xf5, 0x21, 0x00


	//----- nvinfo : EIATTR_KPARAM_INFO
	.align		4
.L_129:
        /*00a8*/ 	.byte	0x04, 0x17
        /*00aa*/ 	.short	(.L_131 - .L_130)
.L_130:
        /*00ac*/ 	.word	0x00000000
        /*00b0*/ 	.short	0x0000
        /*00b2*/ 	.short	0x0000
        /*00b4*/ 	.byte	0x00, 0xf5, 0x21, 0x00


	//----- nvinfo : EIATTR_SPARSE_MMA_MASK
	.align		4
.L_131:
        /*00b8*/ 	.byte	0x03, 0x50
        /*00ba*/ 	.short	0x0000


	//----- nvinfo : EIATTR_MAXREG_COUNT
	.align		4
        /*00bc*/ 	.byte	0x03, 0x1b
        /*00be*/ 	.short	0x00ff


	//----- nvinfo : EIATTR_MERCURY_ISA_VERSION
	.align		4
        /*00c0*/ 	.byte	0x03, 0x5f
        /*00c2*/ 	.short	0x0101


	//----- nvinfo : EIATTR_VRC_CTA_INIT_COUNT
	.align		4
        /*00c4*/ 	.byte	0x02, 0x4a
	.zero		1
	.zero		1


	//----- nvinfo : EIATTR_EXIT_INSTR_OFFSETS
	.align		4
        /*00c8*/ 	.byte	0x04, 0x1c
        /*00ca*/ 	.short	(.L_133 - .L_132)


	//   ....[0]....
.L_132:
        /*00cc*/ 	.word	0x00000070


	//   ....[1]....
        /*00d0*/ 	.word	0x000002d0


	//----- nvinfo : EIATTR_CBANK_PARAM_SIZE
	.align		4
.L_133:
        /*00d4*/ 	.byte	0x03, 0x19
        /*00d6*/ 	.short	0x0054


	//----- nvinfo : EIATTR_PARAM_CBANK
	.align		4
        /*00d8*/ 	.byte	0x04, 0x0a
        /*00da*/ 	.short	(.L_135 - .L_134)
	.align		4
.L_134:
        /*00dc*/ 	.word	index@(.nv.constant0._Z15preval_partialsPdS_S_S_S_S_S_S_S_S_i)
        /*00e0*/ 	.short	0x0380
        /*00e2*/ 	.short	0x0054


	//----- nvinfo : EIATTR_SW_WAR
	.align		4
.L_135:
        /*00e4*/ 	.byte	0x04, 0x36
        /*00e6*/ 	.short	(.L_137 - .L_136)
.L_136:
        /*00e8*/ 	.word	0x00000008
.L_137:


//--------------------- .nv.info._Z24preval_normals_directionPdS_S_S_S_S_S_S_PiS0_i --------------------------
	.section	.nv.info._Z24preval_normals_directionPdS_S_S_S_S_S_S_PiS0_i,"",@"SHT_CUDA_INFO"
	.sectionflags	@""
	.align	4


	//----- nvinfo : EIATTR_CUDA_API_VERSION
	.align		4
        /*0000*/ 	.byte	0x04, 0x37
        /*0002*/ 	.short	(.L_139 - .L_138)
.L_138:
        /*0004*/ 	.word	0x00000082


	//----- nvinfo : EIATTR_KPARAM_INFO
	.align		4
.L_139:
        /*0008*/ 	.byte	0x04, 0x17
        /*000a*/ 	.short	(.L_141 - .L_140)
.L_140:
        /*000c*/ 	.word	0x00000000
        /*0010*/ 	.short	0x000a
        /*0012*/ 	.short	0x0050
        /*0014*/ 	.byte	0x00, 0xf0, 0x11, 0x00


	//----- nvinfo : EIATTR_KPARAM_INFO
	.align		4
.L_141:
        /*0018*/ 	.byte	0x04, 0x17
        /*001a*/ 	.short	(.L_143 - .L_142)
.L_142:
        /*001c*/ 	.word	0x00000000
        /*0020*/ 	.short	0x0009
        /*0022*/ 	.short	0x0048
        /*0024*/ 	.byte	0x00, 0xf5, 0x21, 0x00


	//----- nvinfo : EIATTR_KPARAM_INFO
	.align		4
.L_143:
        /*0028*/ 	.byte	0x04, 0x17
        /*002a*/ 	.short	(.L_145 - .L_144)
.L_144:
        /*002c*/ 	.word	0x00000000
        /*0030*/ 	.short	0x0008
        /*0032*/ 	.short	0x0040
        /*0034*/ 	.byte	0x00, 0xf5, 0x21, 0x00


	//----- nvinfo : EIATTR_KPARAM_INFO
	.align		4
.L_145:
        /*0038*/ 	.byte	0x04, 0x17
        /*003a*/ 	.short	(.L_147 - .L_146)
.L_146:
        /*003c*/ 	.word	0x00000000
        /*0040*/ 	.short	0x0007
        /*0042*/ 	.short	0x0038
        /*0044*/ 	.byte	0x00, 0xf5, 0x21, 0x00


	//----- nvinfo : EIATTR_KPARAM_INFO
	.align		4
.L_147:
        /*0048*/ 	.byte	0x04, 0x17
        /*004a*/ 	.short	(.L_149 - .L_148)
.L_148:
        /*004c*/ 	.word	0x00000000
        /*0050*/ 	.short	0x0006
        /*0052*/ 	.short	0x0030
        /*0054*/ 	.byte	0x00, 0xf5, 0x21, 0x00


	//----- nvinfo : EIATTR_KPARAM_INFO
	.align		4
.L_149:
        /*0058*/ 	.byte	0x04, 0x17
        /*005a*/ 	.short	(.L_151 - .L_150)
.L_150:
        /*005c*/ 	.word	0x00000000
        /*0060*/ 	.short	0x0005
        /*0062*/ 	.short	0x0028
        /*0064*/ 	.byte	0x00, 0xf5, 0x21, 0x00


	//----- nvinfo : EIATTR_KPARAM_INFO
	.align		4
.L_151:
        /*0068*/ 	.byte	0x04, 0x17
        /*006a*/ 	.short	(.L_153 - .L_152)
.L_152:
        /*006c*/ 	.word	0x00000000
        /*0070*/ 	.short	0x0004
        /*0072*/ 	.short	0x0020
        /*0074*/ 	.byte	0x00, 0xf5, 0x21, 0x00


	//----- nvinfo : EIATTR_KPARAM_INFO
	.align		4
.L_153:
        /*0078*/ 	.byte	0x04, 0x17
        /*007a*/ 	.short	(.L_155 - .L_154)
.L_154:
        /*007c*/ 	.word	0x00000000
        /*0080*/ 	.short	0x0003
        /*0082*/ 	.short	0x0018
        /*0084*/ 	.byte	0x00, 0xf5, 0x21, 0x00


	//----- nvinfo : EIATTR_KPARAM_INFO
	.align		4
.L_155:
        /*0088*/ 	.byte	0x04, 0x17
        /*008a*/ 	.short	(.L_157 - .L_156)
.L_156:
        /*008c*/ 	.word	0x00000000
        /*0090*/ 	.short	0x0002
        /*0092*/ 	.short	0x0010
        /*0094*/ 	.byte	0x00, 0xf5, 0x21, 0x00


	//----- nvinfo : EIATTR_KPARAM_INFO
	.align		4
.L_157:
        /*0098*/ 	.byte	0x04, 0x17
        /*009a*/ 	.short	(.L_159 - .L_158)
.L_158:
        /*009c*/ 	.word	0x00000000
        /*00a0*/ 	.short	0x0001
        /*00a2*/ 	.short	0x0008
        /*00a4*/ 	.byte	0x00, 0xf5, 0x21, 0x00


	//----- nvinfo : EIATTR_KPARAM_INFO
	.align		4
.L_159:
        /*00a8*/ 	.byte	0x04, 0x17
        /*00aa*/ 	.short	(.L_161 - .L_160)
.L_160:
        /*00ac*/ 	.word	0x00000000
        /*00b0*/ 	.short	0x0000
        /*00b2*/ 	.short	0x0000
        /*00b4*/ 	.byte	0x00, 0xf5, 0x21, 0x00


	//----- nvinfo : EIATTR_SPARSE_MMA_MASK
	.align		4
.L_161:
        /*00b8*/ 	.byte	0x03, 0x50
        /*00ba*/ 	.short	0x0000


	//----- nvinfo : EIATTR_MAXREG_COUNT
	.align		4
        /*00bc*/ 	.byte	0x03, 0x1b
        /*00be*/ 	.short	0x00ff


	//----- nvinfo : EIATTR_MERCURY_ISA_VERSION
	.align		4
        /*00c0*/ 	.byte	0x03, 0x5f
        /*00c2*/ 	.short	0x0101


	//----- nvinfo : EIATTR_VRC_CTA_INIT_COUNT
	.align		4
        /*00c4*/ 	.byte	0x02, 0x4a
	.zero		1
	.zero		1


	//----- nvinfo : EIATTR_EXIT_INSTR_OFFSETS
	.align		4
        /*00c8*/ 	.byte	0x04, 0x1c
        /*00ca*/ 	.short	(.L_163 - .L_162)


	//   ....[0]....
.L_162:
        /*00cc*/ 	.word	0x00000070


	//   ....[1]....
        /*00d0*/ 	.word	0x00000660


	//   ....[2]....
        /*00d4*/ 	.word	0x000006c0


	//----- nvinfo : EIATTR_CRS_STACK_SIZE
	.align		4
.L_163:
        /*00d8*/ 	.byte	0x04, 0x1e
        /*00da*/ 	.short	(.L_165 - .L_164)
.L_164:
        /*00dc*/ 	.word	0x00000000


	//----- nvinfo : EIATTR_CBANK_PARAM_SIZE
	.align		4
.L_165:
        /*00e0*/ 	.byte	0x03, 0x19
        /*00e2*/ 	.short	0x0054


	//----- nvinfo : EIATTR_PARAM_CBANK
	.align		4
        /*00e4*/ 	.byte	0x04, 0x0a
        /*00e6*/ 	.short	(.L_167 - .L_166)
	.align		4
.L_166:
        /*00e8*/ 	.word	index@(.nv.constant0._Z24preval_normals_directionPdS_S_S_S_S_S_S_PiS0_i)
        /*00ec*/ 	.short	0x0380
        /*00ee*/ 	.short	0x0054


	//----- nvinfo : EIATTR_SW_WAR
	.align		4
.L_167:
        /*00f0*/ 	.byte	0x04, 0x36
        /*00f2*/ 	.short	(.L_169 - .L_168)
.L_168:
        /*00f4*/ 	.word	0x00000008
.L_169:


//--------------------- .nv.info._Z14preval_normalsPdS_S_S_S_S_S_S_S_S_S_S_Pii --------------------------
	.section	.nv.info._Z14preval_normalsPdS_S_S_S_S_S_S_S_S_S_S_Pii,"",@"SHT_CUDA_INFO"
	.sectionflags	@""
	.align	4


	//----- nvinfo : EIATTR_CUDA_API_VERSION
	.align		4
        /*0000*/ 	.byte	0x04, 0x37
        /*0002*/ 	.short	(.L_171 - .L_170)
.L_170:
        /*0004*/ 	.word	0x00000082


	//----- nvinfo : EIATTR_KPARAM_INFO
	.align		4
.L_171:
        /*0008*/ 	.byte	0x04, 0x17
        /*000a*/ 	.short	(.L_173 - .L_172)
.L_172:
        /*000c*/ 	.word	0x00000000
        /*0010*/ 	.short	0x000d
        /*0012*/ 	.short	0x0068
        /*0014*/ 	.byte	0x00, 0xf0, 0x11, 0x00


	//----- nvinfo : EIATTR_KPARAM_INFO
	.align		4
.L_173:
        /*0018*/ 	.byte	0x04, 0x17
        /*001a*/ 	.short	(.L_175 - .L_174)
.L_174:
        /*001c*/ 	.word	0x00000000
        /*0020*/ 	.short	0x000c
        /*0022*/ 	.short	0x0060
        /*0024*/ 	.byte	0x00, 0xf5, 0x21, 0x00


	//----- nvinfo : EIATTR_KPARAM_INFO
	.align		4
.L_175:
        /*0028*/ 	.byte	0x04, 0x17
        /*002a*/ 	.short	(.L_177 - .L_176)
.L_176:
        /*002c*/ 	.word	0x00000000
        /*0030*/ 	.short	0x000b
        /*0032*/ 	.short	0x0058
        /*0034*/ 	.byte	0x00, 0xf5, 0x21, 0x00


	//----- nvinfo : EIATTR_KPARAM_INFO
	.align		4
.L_177:
        /*0038*/ 	.byte	0x04, 0x17
        /*003a*/ 	.short	(.L_179 - .L_178)
.L_178:
        /*003c*/ 	.word	0x00000000
        /*0040*/ 	.short	0x000a
        /*0042*/ 	.short	0x0050
        /*0044*/ 	.byte	0x00, 0xf5, 0x21, 0x00


	//----- nvinfo : EIATTR_KPARAM_INFO
	.align		4
.L_179:
        /*0048*/ 	.byte	0x04, 0x17
        /*004a*/ 	.short	(.L_181 - .L_180)
.L_180:
        /*004c*/ 	.word	0x00000000
        /*0050*/ 	.short	0x0009
        /*0052*/ 	.short	0x0048
        /*0054*/ 	.byte	0x00, 0xf5, 0x21, 0x00


	//----- nvinfo : EIATTR_KPARAM_INFO
	.align		4
.L_181:
        /*0058*/ 	.byte	0x04, 0x17
        /*005a*/ 	.short	(.L_183 - .L_182)
.L_182:
        /*005c*/ 	.word	0x00000000
        /*0060*/ 	.short	0x0008
        /*0062*/ 	.short	0x0040
        /*0064*/ 	.byte	0x00, 0xf5, 0x21, 0x00


	//----- nvinfo : EIATTR_KPARAM_INFO
	.align		4
.L_183:
        /*0068*/ 	.byte	0x04, 0x17
        /*006a*/ 	.short	(.L_185 - .L_184)
.L_184:
        /*006c*/ 	.word	0x00000000
        /*0070*/ 	.short	0x0007
        /*0072*/ 	.short	0x0038
        /*0074*/ 	.byte	0x00, 0xf5, 0x21, 0x00


	//----- nvinfo : EIATTR_KPARAM_INFO
	.align		4
.L_185:
        /*0078*/ 	.byte	0x04, 0x17
        /*007a*/ 	.short	(.L_187 - .L_186)
.L_186:
        /*007c*/ 	.word	0x00000000
        /*0080*/ 	.short	0x0006
        /*0082*/ 	.short	0x0030
        /*0084*/ 	.byte	0x00, 0xf5, 0x21, 0x00


	//----- nvinfo : EIATTR_KPARAM_INFO
	.align		4
.L_187:
        /*0088*/ 	.byte	0x04, 0x17
        /*008a*/ 	.short	(.L_189 - .L_188)
.L_188:
        /*008c*/ 	.word	0x00000000
        /*0090*/ 	.short	0x0005
        /*0092*/ 	.short	0x0028
        /*0094*/ 	.byte	0x00, 0xf5, 0x21, 0x00


	//----- nvinfo : EIATTR_KPARAM_INFO
	.align		4
.L_189:
        /*0098*/ 	.byte	0x04, 0x17
        /*009a*/ 	.short	(.L_191 - .L_190)
.L_190:
        /*009c*/ 	.word	0x00000000
        /*00a0*/ 	.short	0x0004
        /*00a2*/ 	.short	0x0020
        /*00a4*/ 	.byte	0x00, 0xf5, 0x21, 0x00


	//----- nvinfo : EIATTR_KPARAM_INFO
	.align		4
.L_191:
        /*00a8*/ 	.byte	0x04, 0x17
        /*00aa*/ 	.short	(.L_193 - .L_192)
.L_192:
        /*00ac*/ 	.word	0x00000000
        /*00b0*/ 	.short	0x0003
        /*00b2*/ 	.short	0x0018
        /*00b4*/ 	.byte	0x00, 0xf5, 0x21, 0x00


	//----- nvinfo : EIATTR_KPARAM_INFO
	.align		4
.L_193:
        /*00b8*/ 	.byte	0x04, 0x17
        /*00ba*/ 	.short	(.L_195 - .L_194)
.L_194:
        /*00bc*/ 	.word	0x00000000
        /*00c0*/ 	.short	0x0002
        /*00c2*/ 	.short	0x0010
        /*00c4*/ 	.byte	0x00, 0xf5, 0x21, 0x00


	//----- nvinfo : EIATTR_KPARAM_INFO
	.align		4
.L_195:
        /*00c8*/ 	.byte	0x04, 0x17
        /*00ca*/ 	.short	(.L_197 - .L_196)
.L_196:
        /*00cc*/ 	.word	0x00000000
        /*00d0*/ 	.short	0x0001
        /*00d2*/ 	.short	0x0008
        /*00d4*/ 	.byte	0x00, 0xf5, 0x21, 0x00


	//----- nvinfo : EIATTR_KPARAM_INFO
	.align		4
.L_197:
        /*00d8*/ 	.byte	0x04, 0x17
        /*00da*/ 	.short	(.L_199 - .L_198)
.L_198:
        /*00dc*/ 	.word	0x00000000
        /*00e0*/ 	.short	0x0000
        /*00e2*/ 	.short	0x0000
        /*00e4*/ 	.byte	0x00, 0xf5, 0x21, 0x00


	//----- nvinfo : EIATTR_SPARSE_MMA_MASK
	.align		4
.L_199:
        /*00e8*/ 	.byte	0x03, 0x50
        /*00ea*/ 	.short	0x0000


	//----- nvinfo : EIATTR_MAXREG_COUNT
	.align		4
        /*00ec*/ 	.byte	0x03, 0x1b
        /*00ee*/ 	.short	0x00ff


	//----- nvinfo : EIATTR_MERCURY_ISA_VERSION
	.align		4
        /*00f0*/ 	.byte	0x03, 0x5f
        /*00f2*/ 	.short	0x0101


	//----- nvinfo : EIATTR_VRC_CTA_INIT_COUNT
	.align		4
        /*00f4*/ 	.byte	0x02, 0x4a
	.zero		1
	.zero		1


	//----- nvinfo : EIATTR_EXIT_INSTR_OFFSETS
	.align		4
        /*00f8*/ 	.byte	0x04, 0x1c
        /*00fa*/ 	.short	(.L_201 - .L_200)


	//   ....[0]....
.L_200:
        /*00fc*/ 	.word	0x00000070


	//   ....[1]....
        /*0100*/ 	.word	0x00000e90


	//----- nvinfo : EIATTR_CRS_STACK_SIZE
	.align		4
.L_201:
        /*0104*/ 	.byte	0x04, 0x1e
        /*0106*/ 	.short	(.L_203 - .L_202)
.L_202:
        /*0108*/ 	.word	0x00000000


	//----- nvinfo : EIATTR_CBANK_PARAM_SIZE
	.align		4
.L_203:
        /*010c*/ 	.byte	0x03, 0x19
        /*010e*/ 	.short	0x006c


	//----- nvinfo : EIATTR_PARAM_CBANK
	.align		4
        /*0110*/ 	.byte	0x04, 0x0a
        /*0112*/ 	.short	(.L_205 - .L_204)
	.align		4
.L_204:
        /*0114*/ 	.word	index@(.nv.constant0._Z14preval_normalsPdS_S_S_S_S_S_S_S_S_S_S_Pii)
        /*0118*/ 	.short	0x0380
        /*011a*/ 	.short	0x006c


	//----- nvinfo : EIATTR_SW_WAR
	.align		4
.L_205:
        /*011c*/ 	.byte	0x04, 0x36
        /*011e*/ 	.short	(.L_207 - .L_206)
.L_206:
        /*0120*/ 	.word	0x00000008
.L_207:


//--------------------- .nv.info._Z15preval_jacobianPdS_S_S_S_S_S_i --------------------------
	.section	.nv.info._Z15preval_jacobianPdS_S_S_S_S_S_i,"",@"SHT_CUDA_INFO"
	.sectionflags	@""
	.align	4


	//----- nvinfo : EIATTR_CUDA_API_VERSION
	.align		4
        /*0000*/ 	.byte	0x04, 0x37
        /*0002*/ 	.short	(.L_209 - .L_208)
.L_208:
        /*0004*/ 	.word	0x00000082


	//----- nvinfo : EIATTR_KPARAM_INFO
	.align		4
.L_209:
        /*0008*/ 	.byte	0x04, 0x17
        /*000a*/ 	.short	(.L_211 - .L_210)
.L_210:
        /*000c*/ 	.word	0x00000000
        /*0010*/ 	.short	0x0007
        /*0012*/ 	.short	0x0038
        /*0014*/ 	.byte	0x00, 0xf0, 0x11, 0x00


	//----- nvinfo : EIATTR_KPARAM_INFO
	.align		4
.L_211:
        /*0018*/ 	.byte	0x04, 0x17
        /*001a*/ 	.short	(.L_213 - .L_212)
.L_212:
        /*001c*/ 	.word	0x00000000
        /*0020*/ 	.short	0x0006
        /*0022*/ 	.short	0x0030
        /*0024*/ 	.byte	0x00, 0xf5, 0x21, 0x00


	//----- nvinfo : EIATTR_KPARAM_INFO
	.align		4
.L_213:
        /*0028*/ 	.byte	0x04, 0x17
        /*002a*/ 	.short	(.L_215 - .L_214)
.L_214:
        /*002c*/ 	.word	0x00000000
        /*0030*/ 	.short	0x0005
        /*0032*/ 	.short	0x0028
        /*0034*/ 	.byte	0x00, 0xf5, 0x21, 0x00


	//----- nvinfo : EIATTR_KPARAM_INFO
	.align		4
.L_215:
        /*0038*/ 	.byte	0x04, 0x17
        /*003a*/ 	.short	(.L_217 - .L_216)
.L_216:
        /*003c*/ 	.word	0x00000000
        /*0040*/ 	.short	0x0004
        /*0042*/ 	.short	0x0020
        /*0044*/ 	.byte	0x00, 0xf5, 0x21, 0x00


	//----- nvinfo : EIATTR_KPARAM_INFO
	.align		4
.L_217:
        /*0048*/ 	.byte	0x04, 0x17
        /*004a*/ 	.short	(.L_219 - .L_218)
.L_218:
        /*004c*/ 	.word	0x00000000
        /*0050*/ 	.short	0x0003
        /*0052*/ 	.short	0x0018
        /*0054*/ 	.byte	0x00, 0xf5, 0x21, 0x00


	//----- nvinfo : EIATTR_KPARAM_INFO
	.align		4
.L_219:
        /*0058*/ 	.byte	0x04, 0x17
        /*005a*/ 	.short	(.L_221 - .L_220)
.L_220:
        /*005c*/ 	.word	0x00000000
        /*0060*/ 	.short	0x0002
        /*0062*/ 	.short	0x0010
        /*0064*/ 	.byte	0x00, 0xf5, 0x21, 0x00


	//----- nvinfo : EIATTR_KPARAM_INFO
	.align		4
.L_221:
        /*0068*/ 	.byte	0x04, 0x17
        /*006a*/ 	.short	(.L_223 - .L_222)
.L_222:
        /*006c*/ 	.word	0x00000000
        /*0070*/ 	.short	0x0001
        /*0072*/ 	.short	0x0008
        /*0074*/ 	.byte	0x00, 0xf5, 0x21, 0x00


	//----- nvinfo : EIATTR_KPARAM_INFO
	.align		4
.L_223:
        /*0078*/ 	.byte	0x04, 0x17
        /*007a*/ 	.short	(.L_225 - .L_224)
.L_224:
        /*007c*/ 	.word	0x00000000
        /*0080*/ 	.short	0x0000
        /*0082*/ 	.short	0x0000
        /*0084*/ 	.byte	0x00, 0xf5, 0x21, 0x00


	//----- nvinfo : EIATTR_SPARSE_MMA_MASK
	.align		4
.L_225:
        /*0088*/ 	.byte	0x03, 0x50
        /*008a*/ 	.short	0x0000


	//----- nvinfo : EIATTR_MAXREG_COUNT
	.align		4
        /*008c*/ 	.byte	0x03, 0x1b
        /*008e*/ 	.short	0x00ff


	//----- nvinfo : EIATTR_MERCURY_ISA_VERSION
	.align		4
        /*0090*/ 	.byte	0x03, 0x5f
        /*0092*/ 	.short	0x0101


	//----- nvinfo : EIATTR_VRC_CTA_INIT_COUNT
	.align		4
        /*0094*/ 	.byte	0x02, 0x4a
	.zero		1
	.zero		1


	//----- nvinfo : EIATTR_EXIT_INSTR_OFFSETS
	.align		4
        /*0098*/ 	.byte	0x04, 0x1c
        /*009a*/ 	.short	(.L_227 - .L_226)


	//   ....[0]....
.L_226:
        /*009c*/ 	.word	0x00000070


	//   ....[1]....
        /*00a0*/ 	.word	0x00000240


	//----- nvinfo : EIATTR_CBANK_PARAM_SIZE
	.align		4
.L_227:
        /*00a4*/ 	.byte	0x03, 0x19
        /*00a6*/ 	.short	0x003c


	//----- nvinfo : EIATTR_PARAM_CBANK
	.align		4
        /*00a8*/ 	.byte	0x04, 0x0a
        /*00aa*/ 	.short	(.L_229 - .L_228)
	.align		4
.L_228:
        /*00ac*/ 	.word	index@(.nv.constant0._Z15preval_jacobianPdS_S_S_S_S_S_i)
        /*00b0*/ 	.short	0x0380
        /*00b2*/ 	.short	0x003c


	//----- nvinfo : EIATTR_SW_WAR
	.align		4
.L_229:
        /*00b4*/ 	.byte	0x04, 0x36
        /*00b6*/ 	.short	(.L_231 - .L_230)
.L_230:
        /*00b8*/ 	.word	0x00000008
.L_231:


//--------------------- .nv.info._Z24preval_inscribed_circlesPdS_S_S_S_S_S_i --------------------------
	.section	.nv.info._Z24preval_inscribed_circlesPdS_S_S_S_S_S_i,"",@"SHT_CUDA_INFO"
	.sectionflags	@""
	.align	4


	//----- nvinfo : EIATTR_CUDA_API_VERSION
	.align		4
        /*0000*/ 	.byte	0x04, 0x37
        /*0002*/ 	.short	(.L_233 - .L_232)
.L_232:
        /*0004*/ 	.word	0x00000082


	//----- nvinfo : EIATTR_KPARAM_INFO
	.align		4
.L_233:
        /*0008*/ 	.byte	0x04, 0x17
        /*000a*/ 	.short	(.L_235 - .L_234)
.L_234:
        /*000c*/ 	.word	0x00000000
        /*0010*/ 	.short	0x0007
        /*0012*/ 	.short	0x0038
        /*0014*/ 	.byte	0x00, 0xf0, 0x11, 0x00


	//----- nvinfo : EIATTR_KPARAM_INFO
	.align		4
.L_235:
        /*0018*/ 	.byte	0x04, 0x17
        /*001a*/ 	.short	(.L_237 - .L_236)
.L_236:
        /*001c*/ 	.word	0x00000000
        /*0020*/ 	.short	0x0006
        /*0022*/ 	.short	0x0030
        /*0024*/ 	.byte	0x00, 0xf5, 0x21, 0x00


	//----- nvinfo : EIATTR_KPARAM_INFO
	.align		4
.L_237:
        /*0028*/ 	.byte	0x04, 0x17
        /*002a*/ 	.short	(.L_239 - .L_238)
.L_238:
        /*002c*/ 	.word	0x00000000
        /*0030*/ 	.short	0x0005
        /*0032*/ 	.short	0x0028
        /*0034*/ 	.byte	0x00, 0xf5, 0x21, 0x00


	//----- nvinfo : EIATTR_KPARAM_INFO
	.align		4
.L_239:
        /*0038*/ 	.byte	0x04, 0x17
        /*003a*/ 	.short	(.L_241 - .L_240)
.L_240:
        /*003c*/ 	.word	0x00000000
        /*0040*/ 	.short	0x0004
        /*0042*/ 	.short	0x0020
        /*0044*/ 	.byte	0x00, 0xf5, 0x21, 0x00


	//----- nvinfo : EIATTR_KPARAM_INFO
	.align		4
.L_241:
        /*0048*/ 	.byte	0x04, 0x17
        /*004a*/ 	.short	(.L_243 - .L_242)
.L_242:
        /*004c*/ 	.word	0x00000000
        /*0050*/ 	.short	0x0003
        /*0052*/ 	.short	0x0018
        /*0054*/ 	.byte	0x00, 0xf5, 0x21, 0x00


	//----- nvinfo : EIATTR_KPARAM_INFO
	.align		4
.L_243:
        /*0058*/ 	.byte	0x04, 0x17
        /*005a*/ 	.short	(.L_245 - .L_244)
.L_244:
        /*005c*/ 	.word	0x00000000
        /*0060*/ 	.short	0x0002
        /*0062*/ 	.short	0x0010
        /*0064*/ 	.byte	0x00, 0xf5, 0x21, 0x00


	//----- nvinfo : EIATTR_KPARAM_INFO
	.align		4
.L_245:
        /*0068*/ 	.byte	0x04, 0x17
        /*006a*/ 	.short	(.L_247 - .L_246)
.L_246:
        /*006c*/ 	.word	0x00000000
        /*0070*/ 	.short	0x0001
        /*0072*/ 	.short	0x0008
        /*0074*/ 	.byte	0x00, 0xf5, 0x21, 0x00


	//----- nvinfo : EIATTR_KPARAM_INFO
	.align		4
.L_247:
        /*0078*/ 	.byte	0x04, 0x17
        /*007a*/ 	.short	(.L_249 - .L_248)
.L_248:
        /*007c*/ 	.word	0x00000000
        /*0080*/ 	.short	0x0000
        /*0082*/ 	.short	0x0000
        /*0084*/ 	.byte	0x00, 0xf5, 0x21, 0x00


	//----- nvinfo : EIATTR_SPARSE_MMA_MASK
	.align		4
.L_249:
        /*0088*/ 	.byte	0x03, 0x50
        /*008a*/ 	.short	0x0000


	//----- nvinfo : EIATTR_MAXREG_COUNT
	.align		4
        /*008c*/ 	.byte	0x03, 0x1b
        /*008e*/ 	.short	0x00ff


	//----- nvinfo : EIATTR_MERCURY_ISA_VERSION
	.align		4
        /*0090*/ 	.byte	0x03, 0x5f
        /*0092*/ 	.short	0x0101


	//----- nvinfo : EIATTR_VRC_CTA_INIT_COUNT
	.align		4
        /*0094*/ 	.byte	0x02, 0x4a
	.zero		1
	.zero		1


	//----- nvinfo : EIATTR_EXIT_INSTR_OFFSETS
	.align		4
        /*0098*/ 	.byte	0x04, 0x1c
        /*009a*/ 	.short	(.L_251 - .L_250)


	//   ....[0]....
.L_250:
        /*009c*/ 	.word	0x00000070


	//   ....[1]....
        /*00a0*/ 	.word	0x000022d0


	//----- nvinfo : EIATTR_CRS_STACK_SIZE
	.align		4
.L_251:
        /*00a4*/ 	.byte	0x04, 0x1e
        /*00a6*/ 	.short	(.L_253 - .L_252)
.L_252:
        /*00a8*/ 	.word	0x00000000


	//----- nvinfo : EIATTR_CBANK_PARAM_SIZE
	.align		4
.L_253:
        /*00ac*/ 	.byte	0x03, 0x19
        /*00ae*/ 	.short	0x003c


	//----- nvinfo : EIATTR_PARAM_CBANK
	.align		4
        /*00b0*/ 	.byte	0x04, 0x0a
        /*00b2*/ 	.short	(.L_255 - .L_254)
	.align		4
.L_254:
        /*00b4*/ 	.word	index@(.nv.constant0._Z24preval_inscribed_circlesPdS_S_S_S_S_S_i)
        /*00b8*/ 	.short	0x0380
        /*00ba*/ 	.short	0x003c


	//----- nvinfo : EIATTR_SW_WAR
	.align		4
.L_255:
        /*00bc*/ 	.byte	0x04, 0x36
        /*00be*/ 	.short	(.L_257 - .L_256)
.L_256:
        /*00c0*/ 	.word	0x00000008
.L_257:


//--------------------- .nv.info._Z18preval_side_lengthPdS_S_S_S_i --------------------------
	.section	.nv.info._Z18preval_side_lengthPdS_S_S_S_i,"",@"SHT_CUDA_INFO"
	.sectionflags	@""
	.align	4


	//----- nvinfo : EIATTR_CUDA_API_VERSION
	.align		4
        /*0000*/ 	.byte	0x04, 0x37
        /*0002*/ 	.short	(.L_259 - .L_258)
.L_258:
        /*0004*/ 	.word	0x00000082


	//----- nvinfo : EIATTR_KPARAM_INFO
	.align		4
.L_259:
        /*0008*/ 	.byte	0x04, 0x17
        /*000a*/ 	.short	(.L_261 - .L_260)
.L_260:
        /*000c*/ 	.word	0x00000000
        /*0010*/ 	.short	0x0005
        /*0012*/ 	.short	0x0028
        /*0014*/ 	.byte	0x00, 0xf0, 0x11, 0x00


	//----- nvinfo : EIATTR_KPARAM_INFO
	.align		4
.L_261:
        /*0018*/ 	.byte	0x04, 0x17
        /*001a*/ 	.short	(.L_263 - .L_262)
.L_262:
        /*001c*/ 	.word	0x00000000
        /*0020*/ 	.short	0x0004
        /*0022*/ 	.short	0x0020
        /*0024*/ 	.byte	0x00, 0xf5, 0x21, 0x00


	//----- nvinfo : EIATTR_KPARAM_INFO
	.align		4
.L_263:
        /*0028*/ 	.byte	0x04, 0x17
        /*002a*/ 	.short	(.L_265 - .L_264)
.L_264:
        /*002c*/ 	.word	0x00000000
        /*0030*/ 	.short	0x0003
        /*0032*/ 	.short	0x0018
        /*0034*/ 	.byte	0x00, 0xf5, 0x21, 0x00


	//----- nvinfo : EIATTR_KPARAM_INFO
	.align		4
.L_265:
        /*0038*/ 	.byte	0x04, 0x17
        /*003a*/ 	.short	(.L_267 - .L_266)
.L_266:
        /*003c*/ 	.word	0x00000000
        /*0040*/ 	.short	0x0002
        /*0042*/ 	.short	0x0010
        /*0044*/ 	.byte	0x00, 0xf5, 0x21, 0x00


	//----- nvinfo : EIATTR_KPARAM_INFO
	.align		4
.L_267:
        /*0048*/ 	.byte	0x04, 0x17
        /*004a*/ 	.short	(.L_269 - .L_268)
.L_268:
        /*004c*/ 	.word	0x00000000
        /*0050*/ 	.short	0x0001
        /*0052*/ 	.short	0x0008
        /*0054*/ 	.byte	0x00, 0xf5, 0x21, 0x00


	//----- nvinfo : EIATTR_KPARAM_INFO
	.align		4
.L_269:
        /*0058*/ 	.byte	0x04, 0x17
        /*005a*/ 	.short	(.L_271 - .L_270)
.L_270:
        /*005c*/ 	.word	0x00000000
        /*0060*/ 	.short	0x0000
        /*0062*/ 	.short	0x0000
        /*0064*/ 	.byte	0x00, 0xf5, 0x21, 0x00


	//----- nvinfo : EIATTR_SPARSE_MMA_MASK
	.align		4
.L_271:
        /*0068*/ 	.byte	0x03, 0x50
        /*006a*/ 	.short	0x0000


	//----- nvinfo : EIATTR_MAXREG_COUNT
	.align		4
        /*006c*/ 	.byte	0x03, 0x1b
        /*006e*/ 	.short	0x00ff


	//----- nvinfo : EIATTR_MERCURY_ISA_VERSION
	.align		4
        /*0070*/ 	.byte	0x03, 0x5f
        /*0072*/ 	.short	0x0101


	//----- nvinfo : EIATTR_VRC_CTA_INIT_COUNT
	.align		4
        /*0074*/ 	.byte	0x02, 0x4a
	.zero		1
	.zero		1


	//----- nvinfo : EIATTR_EXIT_INSTR_OFFSETS
	.align		4
        /*0078*/ 	.byte	0x04, 0x1c
        /*007a*/ 	.short	(.L_273 - .L_272)


	//   ....[0]....
.L_272:
        /*007c*/ 	.word	0x00000070


	//   ....[1]....
        /*0080*/ 	.word	0x00000b80


	//----- nvinfo : EIATTR_CRS_STACK_SIZE
	.align		4
.L_273:
        /*0084*/ 	.byte	0x04, 0x1e
        /*0086*/ 	.short	(.L_275 - .L_274)
.L_274:
        /*0088*/ 	.word	0x00000000


	//----- nvinfo : EIATTR_CBANK_PARAM_SIZE
	.align		4
.L_275:
        /*008c*/ 	.byte	0x03, 0x19
        /*008e*/ 	.short	0x002c


	//----- nvinfo : EIATTR_PARAM_CBANK
	.align		4
        /*0090*/ 	.byte	0x04, 0x0a
        /*0092*/ 	.short	(.L_277 - .L_276)
	.align		4
.L_276:
        /*0094*/ 	.word	index@(.nv.constant0._Z18preval_side_lengthPdS_S_S_S_i)
        /*0098*/ 	.short	0x0380
        /*009a*/ 	.short	0x002c


	//----- nvinfo : EIATTR_SW_WAR
	.align		4
.L_277:
        /*009c*/ 	.byte	0x04, 0x36
        /*009e*/ 	.short	(.L_279 - .L_278)
.L_278:
        /*00a0*/ 	.word	0x00000008
.L_279:


//--------------------- .nv.info._Z13max_reductionPdS_i --------------------------
	.section	.nv.info._Z13max_reductionPdS_i,"",@"SHT_CUDA_INFO"
	.sectionflags	@""
	.align	4


	//----- nvinfo : EIATTR_CUDA_API_VERSION
	.align		4
        /*0000*/ 	.byte	0x04, 0x37
        /*0002*/ 	.short	(.L_281 - .L_280)
.L_280:
        /*0004*/ 	.word	0x00000082


	//----- nvinfo : EIATTR_KPARAM_INFO
	.align		4
.L_281:
        /*0008*/ 	.byte	0x04, 0x17
        /*000a*/ 	.short	(.L_283 - .L_282)
.L_282:
        /*000c*/ 	.word	0x00000000
        /*0010*/ 	.short	0x0002
        /*0012*/ 	.short	0x0010
        /*0014*/ 	.byte	0x00, 0xf0, 0x11, 0x00


	//----- nvinfo : EIATTR_KPARAM_INFO
	.align		4
.L_283:
        /*0018*/ 	.byte	0x04, 0x17
        /*001a*/ 	.short	(.L_285 - .L_284)
.L_284:
        /*001c*/ 	.word	0x00000000
        /*0020*/ 	.short	0x0001
        /*0022*/ 	.short	0x0008
        /*0024*/ 	.byte	0x00, 0xf5, 0x21, 0x00


	//----- nvinfo : EIATTR_KPARAM_INFO
	.align		4
.L_285:
        /*0028*/ 	.byte	0x04, 0x17
        /*002a*/ 	.short	(.L_287 - .L_286)
.L_286:
        /*002c*/ 	.word	0x00000000
        /*0030*/ 	.short	0x0000
        /*0032*/ 	.short	0x0000
        /*0034*/ 	.byte	0x00, 0xf5, 0x21, 0x00


	//----- nvinfo : EIATTR_SPARSE_MMA_MASK
	.align		4
.L_287:
        /*0038*/ 	.byte	0x03, 0x50
        /*003a*/ 	.short	0x0000


	//----- nvinfo : EIATTR_MAXREG_COUNT
	.align		4
        /*003c*/ 	.byte	0x03, 0x1b
        /*003e*/ 	.short	0x00ff


	//----- nvinfo : EIATTR_NUM_BARRIERS
	.align		4
        /*0040*/ 	.byte	0x02, 0x4c
        /*0042*/ 	.byte	0x01
	.zero		1


	//----- nvinfo : EIATTR_MERCURY_ISA_VERSION
	.align		4
        /*0044*/ 	.byte	0x03, 0x5f
        /*0046*/ 	.short	0x0101


	//----- nvinfo : EIATTR_VRC_CTA_INIT_COUNT
	.align		4
        /*0048*/ 	.byte	0x02, 0x4a
	.zero		1
	.zero		1


	//----- nvinfo : EIATTR_EXIT_INSTR_OFFSETS
	.align		4
        /*004c*/ 	.byte	0x04, 0x1c
        /*004e*/ 	.short	(.L_289 - .L_288)


	//   ....[0]....
.L_288:
        /*0050*/ 	.word	0x00000070


	//   ....[1]....
        /*0054*/ 	.word	0x00000710


	//   ....[2]....
        /*0058*/ 	.word	0x00000760


	//----- nvinfo : EIATTR_CRS_STACK_SIZE
	.align		4
.L_289:
        /*005c*/ 	.byte	0x04, 0x1e
        /*005e*/ 	.short	(.L_291 - .L_290)
.L_290:
        /*0060*/ 	.word	0x00000000


	//----- nvinfo : EIATTR_CBANK_PARAM_SIZE
	.align		4
.L_291:
        /*0064*/ 	.byte	0x03, 0x19
        /*0066*/ 	.short	0x0014


	//----- nvinfo : EIATTR_PARAM_CBANK
	.align		4
        /*0068*/ 	.byte	0x04, 0x0a
        /*006a*/ 	.short	(.L_293 - .L_292)
	.align		4
.L_292:
        /*006c*/ 	.word	index@(.nv.constant0._Z13max_reductionPdS_i)
        /*0070*/ 	.short	0x0380
        /*0072*/ 	.short	0x0014


	//----- nvinfo : EIATTR_SW_WAR
	.align		4
.L_293:
        /*0074*/ 	.byte	0x04, 0x36
        /*0076*/ 	.short	(.L_295 - .L_294)
.L_294:
        /*0078*/ 	.word	0x00000008
.L_295:


//--------------------- .nv.info._Z13min_reductionPdS_i --------------------------
	.section	.nv.info._Z13min_reductionPdS_i,"",@"SHT_CUDA_INFO"
	.sectionflags	@""
	.align	4


	//----- nvinfo : EIATTR_CUDA_API_VERSION
	.align		4
        /*0000*/ 	.byte	0x04, 0x37
        /*0002*/ 	.short	(.L_297 - .L_296)
.L_296:
        /*0004*/ 	.word	0x00000082


	//----- nvinfo : EIATTR_KPARAM_INFO
	.align		4
.L_297:
        /*0008*/ 	.byte	0x04, 0x17
        /*000a*/ 	.short	(.L_299 - .L_298)
.L_298:
        /*000c*/ 	.word	0x00000000
        /*0010*/ 	.short	0x0002
        /*0012*/ 	.short	0x0010
        /*0014*/ 	.byte	0x00, 0xf0, 0x11, 0x00


	//----- nvinfo : EIATTR_KPARAM_INFO
	.align		4
.L_299:
        /*0018*/ 	.byte	0x04, 0x17
        /*001a*/ 	.short	(.L_301 - .L_300)
.L_300:
        /*001c*/ 	.word	0x00000000
        /*0020*/ 	.short	0x0001
        /*0022*/ 	.short	0x0008
        /*0024*/ 	.byte	0x00, 0xf5, 0x21, 0x00


	//----- nvinfo : EIATTR_KPARAM_INFO
	.align		4
.L_301:
        /*0028*/ 	.byte	0x04, 0x17
        /*002a*/ 	.short	(.L_303 - .L_302)
.L_302:
        /*002c*/ 	.word	0x00000000
        /*0030*/ 	.short	0x0000
        /*0032*/ 	.short	0x0000
        /*0034*/ 	.byte	0x00, 0xf5, 0x21, 0x00


	//----- nvinfo : EIATTR_SPARSE_MMA_MASK
	.align		4
.L_303:
        /*0038*/ 	.byte	0x03, 0x50
        /*003a*/ 	.short	0x0000


	//----- nvinfo : EIATTR_MAXREG_COUNT
	.align		4
        /*003c*/ 	.byte	0x03, 0x1b
        /*003e*/ 	.short	0x00ff


	//----- nvinfo : EIATTR_NUM_BARRIERS
	.align		4
        /*0040*/ 	.byte	0x02, 0x4c
        /*0042*/ 	.byte	0x01
	.zero		1


	//----- nvinfo : EIATTR_MERCURY_ISA_VERSION
	.align		4
        /*0044*/ 	.byte	0x03, 0x5f
        /*0046*/ 	.short	0x0101


	//----- nvinfo : EIATTR_VRC_CTA_INIT_COUNT
	.align		4
        /*0048*/ 	.byte	0x02, 0x4a
	.zero		1
	.zero		1


	//----- nvinfo : EIATTR_EXIT_INSTR_OFFSETS
	.align		4
        /*004c*/ 	.byte	0x04, 0x1c
        /*004e*/ 	.short	(.L_305 - .L_304)


	//   ....[0]....
.L_304:
        /*0050*/ 	.word	0x00000070


	//   ....[1]....
        /*0054*/ 	.word	0x000006f0


	//   ....[2]....
        /*0058*/ 	.word	0x00000740


	//----- nvinfo : EIATTR_CRS_STACK_SIZE
	.align		4
.L_305:
        /*005c*/ 	.byte	0x04, 0x1e
        /*005e*/ 	.short	(.L_307 - .L_306)
.L_306:
        /*0060*/ 	.word	0x00000000


	//----- nvinfo : EIATTR_CBANK_PARAM_SIZE
	.align		4
.L_307:
        /*0064*/ 	.byte	0x03, 0x19
        /*0066*/ 	.short	0x0014


	//----- nvinfo : EIATTR_PARAM_CBANK
	.align		4
        /*0068*/ 	.byte	0x04, 0x0a
        /*006a*/ 	.short	(.L_309 - .L_308)
	.align		4
.L_308:
        /*006c*/ 	.word	index@(.nv.constant0._Z13min_reductionPdS_i)
        /*0070*/ 	.short	0x0380
        /*0072*/ 	.short	0x0014


	//----- nvinfo : EIATTR_SW_WAR
	.align		4
.L_309:
        /*0074*/ 	.byte	0x04, 0x36
        /*0076*/ 	.short	(.L_311 - .L_310)
.L_310:
        /*0078*/ 	.word	0x00000008
.L_311:


//--------------------- .nv.info._Z15init_conditionsPdS_S_S_S_S_S_S_iii --------------------------
	.section	.nv.info._Z15init_conditionsPdS_S_S_S_S_S_S_iii,"",@"SHT_CUDA_INFO"
	.sectionflags	@""
	.align	4


	//----- nvinfo : EIATTR_CUDA_API_VERSION
	.align		4
        /*0000*/ 	.byte	0x04, 0x37
        /*0002*/ 	.short	(.L_313 - .L_312)
.L_312:
        /*0004*/ 	.word	0x00000082


	//----- nvinfo : EIATTR_KPARAM_INFO
	.align		4
.L_313:
        /*0008*/ 	.byte	0x04, 0x17
        /*000a*/ 	.short	(.L_315 - .L_314)
.L_314:
        /*000c*/ 	.word	0x00000000
        /*0010*/ 	.short	0x000a
        /*0012*/ 	.short	0x0048
        /*0014*/ 	.byte	0x00, 0xf0, 0x11, 0x00


	//----- nvinfo : EIATTR_KPARAM_INFO
	.align		4
.L_315:
        /*0018*/ 	.byte	0x04, 0x17
        /*001a*/ 	.short	(.L_317 - .L_316)
.L_316:
        /*001c*/ 	.word	0x00000000
        /*0020*/ 	.short	0x0009
        /*0022*/ 	.short	0x0044
        /*0024*/ 	.byte	0x00, 0xf0, 0x11, 0x00


	//----- nvinfo : EIATTR_KPARAM_INFO
	.align		4
.L_317:
        /*0028*/ 	.byte	0x04, 0x17
        /*002a*/ 	.short	(.L_319 - .L_318)
.L_318:
        /*002c*/ 	.word	0x00000000
        /*0030*/ 	.short	0x0008
        /*0032*/ 	.short	0x0040
        /*0034*/ 	.byte	0x00, 0xf0, 0x11, 0x00


	//----- nvinfo : EIATTR_KPARAM_INFO
	.align		4
.L_319:
        /*0038*/ 	.byte	0x04, 0x17
        /*003a*/ 	.short	(.L_321 - .L_320)
.L_320:
        /*003c*/ 	.word	0x00000000
        /*0040*/ 	.short	0x0007
        /*0042*/ 	.short	0x0038
        /*0044*/ 	.byte	0x00, 0xf5, 0x21, 0x00


	//----- nvinfo : EIATTR_KPARAM_INFO
	.align		4
.L_321:
        /*0048*/ 	.byte	0x04, 0x17
        /*004a*/ 	.short	(.L_323 - .L_322)
.L_322:
        /*004c*/ 	.word	0x00000000
        /*0050*/ 	.short	0x0006
        /*0052*/ 	.short	0x0030
        /*0054*/ 	.byte	0x00, 0xf5, 0x21, 0x00


	//----- nvinfo : EIATTR_KPARAM_INFO
	.align		4
.L_323:
        /*0058*/ 	.byte	0x04, 0x17
        /*005a*/ 	.short	(.L_325 - .L_324)
.L_324:
        /*005c*/ 	.word	0x00000000
        /*0060*/ 	.short	0x0005
        /*0062*/ 	.short	0x0028
        /*0064*/ 	.byte	0x00, 0xf5, 0x21, 0x00


	//----- nvinfo : EIATTR_KPARAM_INFO
	.align		4
.L_325:
        /*0068*/ 	.byte	0x04, 0x17
        /*006a*/ 	.short	(.L_327 - .L_326)
.L_326:
        /*006c*/ 	.word	0x00000000
        /*0070*/ 	.short	0x0004
        /*0072*/ 	.short	0x0020
        /*0074*/ 	.byte	0x00, 0xf5, 0x21, 0x00


	//----- nvinfo : EIATTR_KPARAM_INFO
	.align		4
.L_327:
        /*0078*/ 	.byte	0x04, 0x17
        /*007a*/ 	.short	(.L_329 - .L_328)
.L_328:
        /*007c*/ 	.word	0x00000000
        /*0080*/ 	.short	0x0003
        /*0082*/ 	.short	0x0018
        /*0084*/ 	.byte	0x00, 0xf5, 0x21, 0x00


	//----- nvinfo : EIATTR_KPARAM_INFO
	.align		4
.L_329:
        /*0088*/ 	.byte	0x04, 0x17
        /*008a*/ 	.short	(.L_331 - .L_330)
.L_330:
        /*008c*/ 	.word	0x00000000
        /*0090*/ 	.short	0x0002
        /*0092*/ 	.short	0x0010
        /*0094*/ 	.byte	0x00, 0xf5, 0x21, 0x00


	//----- nvinfo : EIATTR_KPARAM_INFO
	.align		4
.L_331:
        /*0098*/ 	.byte	0x04, 0x17
        /*009a*/ 	.short	(.L_333 - .L_332)
.L_332:
        /*009c*/ 	.word	0x00000000
        /*00a0*/ 	.short	0x0001
        /*00a2*/ 	.short	0x0008
        /*00a4*/ 	.byte	0x00, 0xf5, 0x21, 0x00


	//----- nvinfo : EIATTR_KPARAM_INFO
	.align		4
.L_333:
        /*00a8*/ 	.byte	0x04, 0x17
        /*00aa*/ 	.short	(.L_335 - .L_334)
.L_334:
        /*00ac*/ 	.word	0x00000000
        /*00b0*/ 	.short	0x0000
        /*00b2*/ 	.short	0x0000
        /*00b4*/ 	.byte	0x00, 0xf5, 0x21, 0x00


	//----- nvinfo : EIATTR_SPARSE_MMA_MASK
	.align		4
.L_335:
        /*00b8*/ 	.byte	0x03, 0x50
        /*00ba*/ 	.short	0x0000


	//----- nvinfo : EIATTR_MAXREG_COUNT
	.align		4
        /*00bc*/ 	.byte	0x03, 0x1b
        /*00be*/ 	.short	0x00ff


	//----- nvinfo : EIATTR_MERCURY_ISA_VERSION
	.align		4
        /*00c0*/ 	.byte	0x03, 0x5f
        /*00c2*/ 	.short	0x0101


	//----- nvinfo : EIATTR_VRC_CTA_INIT_COUNT
	.align		4
        /*00c4*/ 	.byte	0x02, 0x4a
	.zero		1
	.zero		1


	//----- nvinfo : EIATTR_EXIT_INSTR_OFFSETS
	.align		4
        /*00c8*/ 	.byte	0x04, 0x1c
        /*00ca*/ 	.short	(.L_337 - .L_336)


	//   ....[0]....
.L_336:
        /*00cc*/ 	.word	0x000000a0


	//   ....[1]....
        /*00d0*/ 	.word	0x00003de0


	//   ....[2]....
        /*00d4*/ 	.word	0x000040d0


	//   ....[3]....
        /*00d8*/ 	.word	0x00004250


	//   ....[4]....
        /*00dc*/ 	.word	0x00004300


	//----- nvinfo : EIATTR_CRS_STACK_SIZE
	.align		4
.L_337:
        /*00e0*/ 	.byte	0x04, 0x1e
        /*00e2*/ 	.short	(.L_339 - .L_338)
.L_338:
        /*00e4*/ 	.word	0x00000000


	//----- nvinfo : EIATTR_CBANK_PARAM_SIZE
	.align		4
.L_339:
        /*00e8*/ 	.byte	0x03, 0x19
        /*00ea*/ 	.short	0x004c


	//----- nvinfo : EIATTR_PARAM_CBANK
	.align		4
        /*00ec*/ 	.byte	0x04, 0x0a
        /*00ee*/ 	.short	(.L_341 - .L_340)
	.align		4
.L_340:
        /*00f0*/ 	.word	index@(.nv.constant0._Z15init_conditionsPdS_S_S_S_S_S_S_iii)
        /*00f4*/ 	.short	0x0380
        /*00f6*/ 	.short	0x004c


	//----- nvinfo : EIATTR_SW_WAR
	.align		4
.L_341:
        /*00f8*/ 	.byte	0x04, 0x36
        /*00fa*/ 	.short	(.L_343 - .L_342)
.L_342:
        /*00fc*/ 	.word	0x00000008
.L_343:


//--------------------- .nv.callgraph             --------------------------
	.section	.nv.callgraph,"",@"SHT_CUDA_CALLGRAPH"
	.align	4
	.sectionentsize	8
	.align		4
        /*0000*/ 	.word	0x00000000
	.align		4
        /*0004*/ 	.word	0xffffffff
	.align		4
        /*0008*/ 	.word	0x00000000
	.align		4
        /*000c*/ 	.word	0xfffffffe
	.align		4
        /*0010*/ 	.word	0x00000000
	.align		4
        /*0014*/ 	.word	0xfffffffd
	.align		4
        /*0018*/ 	.word	0x00000000
	.align		4
        /*001c*/ 	.word	0xfffffffc


//--------------------- .nv.constant3             --------------------------
	.section	.nv.constant3,"a",@progbits
	.align	8
.nv.constant3:
	.type		basis,@object
	.size		basis,(basis_grad_x - basis)
basis:
	.zero		16384
	.type		basis_grad_x,@object
	.size		basis_grad_x,(basis_grad_y - basis_grad_x)
basis_grad_x:
	.zero		16384
	.type		basis_grad_y,@object
	.size		basis_grad_y,(basis_side - basis_grad_y)
basis_grad_y:
	.zero		16384
	.type		basis_side,@object
	.size		basis_side,(basis_vertex - basis_side)
basis_side:
	.zero		8192
	.type		basis_vertex,@object
	.size		basis_vertex,(w - basis_vertex)
basis_vertex:
	.zero		2048
	.type		w,@object
	.size		w,(w_oned - w)
w:
	.zero		256
	.type		w_oned,@object
	.size		w_oned,(r1 - w_oned)
w_oned:
	.zero		128
	.type		r1,@object
	.size		r1,(r2 - r1)
r1:
	.zero		256
	.type		r2,@object
	.size		r2,(r_oned - r2)
r2:
	.zero		256
	.type		r_oned,@object
	.size		r_oned,(.L_9 - r_oned)
r_oned:
	.zero		256
.L_9:


//--------------------- .nv.constant4             --------------------------
	.section	.nv.constant4,"a",@progbits
	.align	8
	.align		8
.nv.constant4:
        /*0000*/ 	.dword	__cudart_i2opi_d
	.align		8
        /*0008*/ 	.dword	__cudart_sin_cos_coeffs


//--------------------- .text._Z7limit_cPdS_S_S_ii --------------------------
	.section	.text._Z7limit_cPdS_S_S_ii,"ax",@progbits
	.align	128
        .global         _Z7limit_cPdS_S_S_ii
        .type           _Z7limit_cPdS_S_S_ii,@function
        .size           _Z7limit_cPdS_S_S_ii,(.L_x_189 - _Z7limit_cPdS_S_S_ii)
        .other          _Z7limit_cPdS_S_S_ii,@"STO_CUDA_ENTRY STV_DEFAULT"
_Z7limit_cPdS_S_S_ii:
.text._Z7limit_cPdS_S_S_ii:
[----:B------:R-:W-:Y:S01]  /*0000*/  LDC R1, c[0x0][0x37c] ;  /* 0x0000df00ff017b82 */ /* 0x000fe20000000800 */
[----:B------:R-:W-:Y:S05]  /*0010*/  EXIT ;  /* 0x000000000000794d */ /* 0x000fea0003800000 */
.L_x_0:
[----:B------:R-:W-:-:S00]  /*0020*/  BRA `(.L_x_0) ;  /* 0xfffffffc00fc7947 */ /* 0x000fc0000383ffff */
[----:B------:R-:W-:-:S00]  /*0030*/  NOP ;  /* 0x0000000000007918 */ /* 0x000fc00000000000 */
        /* <DEDUP_REMOVED lines=12> */
.L_x_189:


//--------------------- .text._Z15preval_partialsPdS_S_S_S_S_S_S_S_S_i --------------------------
	.section	.text._Z15preval_partialsPdS_S_S_S_S_S_S_S_S_i,"ax",@progbits
	.align	128
        .global         _Z15preval_partialsPdS_S_S_S_S_S_S_S_S_i
        .type           _Z15preval_partialsPdS_S_S_S_S_S_S_S_S_i,@function
        .size           _Z15preval_partialsPdS_S_S_S_S_S_S_S_S_i,(.L_x_190 - _Z15preval_partialsPdS_S_S_S_S_S_S_S_S_i)
        .other          _Z15preval_partialsPdS_S_S_S_S_S_S_S_S_i,@"STO_CUDA_ENTRY STV_DEFAULT"
_Z15preval_partialsPdS_S_S_S_S_S_S_S_S_i:
.text._Z15preval_partialsPdS_S_S_S_S_S_S_S_S_i:
[----:B------:R-:W-:Y:S01]  /*0000*/  LDC R1, c[0x0][0x37c] ;  /* 0x0000df00ff017b82 */ /* 0x000fe20000000800 */
[----:B------:R-:W0:Y:S01]  /*0010*/  S2R R0, SR_CTAID.X ;  /* 0x0000000000007919 */ /* 0x000e220000002500 */
[----:B------:R-:W0:Y:S01]  /*0020*/  LDCU UR4, c[0x0][0x360] ;  /* 0x00006c00ff0477ac */ /* 0x000e220008000800 */
[----:B------:R-:W0:Y:S01]  /*0030*/  S2R R3, SR_TID.X ;  /* 0x0000000000037919 */ /* 0x000e220000002100 */
[----:B------:R-:W1:Y:S01]  /*0040*/  LDCU UR5, c[0x0][0x3d0] ;  /* 0x00007a00ff0577ac */ /* 0x000e620008000800 */
[----:B0-----:R-:W-:-:S05]  /*0050*/  IMAD R0, R0, UR4, R3 ;  /* 0x0000000400007c24 */ /* 0x001fca000f8e0203 */
[----:B-1----:R-:W-:-:S13]  /*0060*/  ISETP.GE.AND P0, PT, R0, UR5, PT ;  /* 0x0000000500007c0c */ /* 0x002fda000bf06270 */
[----:B------:R-:W-:Y:S05]  /*0070*/  @P0 EXIT ;  /* 0x000000000000094d */ /* 0x000fea0003800000 */
[----:B------:R-:W0:Y:S01]  /*0080*/  LDC.64 R6, c[0x0][0x390] ;  /* 0x0000e400ff067b82 */ /* 0x000e220000000a00 */
[----:B------:R-:W1:Y:S07]  /*0090*/  LDCU.64 UR4, c[0x0][0x358] ;  /* 0x00006b00ff0477ac */ /* 0x000e6e0008000a00 */
[----:B------:R-:W2:Y:S08]  /*00a0*/  LDC.64 R4, c[0x0][0x380] ;  /* 0x0000e000ff047b82 */ /* 0x000eb00000000a00 */
[----:B------:R-:W3:Y:S01]  /*00b0*/  LDC.64 R10, c[0x0][0x3b0] ;  /* 0x0000ec00ff0a7b82 */ /* 0x000ee20000000a00 */
[----:B0-----:R-:W-:-:S07]  /*00c0*/  IMAD.WIDE R6, R0, 0x8, R6 ;  /* 0x0000000800067825 */ /* 0x001fce00078e0206 */
[----:B------:R-:W0:Y:S01]  /*00d0*/  LDC.64 R12, c[0x0][0x398] ;  /* 0x0000e600ff0c7b82 */ /* 0x000e220000000a00 */
[----:B-1----:R-:W4:Y:S01]  /*00e0*/  LDG.E.64 R6, desc[UR4][R6.64] ;  /* 0x0000000406067981 */ /* 0x002f22000c1e1b00 */
[----:B--2---:R-:W-:-:S06]  /*00f0*/  IMAD.WIDE R4, R0, 0x8, R4 ;  /* 0x0000000800047825 */ /* 0x004fcc00078e0204 */
[----:B------:R-:W1:Y:S01]  /*0100*/  LDC.64 R14, c[0x0][0x388] ;  /* 0x0000e200ff0e7b82 */ /* 0x000e620000000a00 */
[----:B------:R-:W4:Y:S01]  /*0110*/  LDG.E.64 R2, desc[UR4][R4.64] ;  /* 0x0000000404027981 */ /* 0x000f22000c1e1b00 */
[----:B---3--:R-:W-:-:S06]  /*0120*/  IMAD.WIDE R10, R0, 0x8, R10 ;  /* 0x00000008000a7825 */ /* 0x008fcc00078e020a */
[----:B------:R-:W2:Y:S01]  /*0130*/  LDC.64 R16, c[0x0][0x3a0] ;  /* 0x0000e800ff107b82 */ /* 0x000ea20000000a00 */
[----:B0-----:R-:W-:Y:S01]  /*0140*/  IMAD.WIDE R12, R0, 0x8, R12 ;  /* 0x00000008000c7825 */ /* 0x001fe200078e020c */
[----:B----4-:R-:W-:-:S03]  /*0150*/  DADD R8, R6, -R2 ;  /* 0x0000000006087229 */ /* 0x010fc60000000802 */
[----:B-1----:R-:W-:-:S03]  /*0160*/  IMAD.WIDE R2, R0, 0x8, R14 ;  /* 0x0000000800027825 */ /* 0x002fc600078e020e */
[----:B------:R-:W0:Y:S01]  /*0170*/  LDC.64 R14, c[0x0][0x3b8] ;  /* 0x0000ee00ff0e7b82 */ /* 0x000e220000000a00 */
[----:B------:R1:W-:Y:S04]  /*0180*/  STG.E.64 desc[UR4][R10.64], R8 ;  /* 0x000000080a007986 */ /* 0x0003e8000c101b04 */
[----:B------:R-:W3:Y:S04]  /*0190*/  LDG.E.64 R12, desc[UR4][R12.64] ;  /* 0x000000040c0c7981 */ /* 0x000ee8000c1e1b00 */
[----:B------:R-:W3:Y:S01]  /*01a0*/  LDG.E.64 R6, desc[UR4][R2.64] ;  /* 0x0000000402067981 */ /* 0x000ee2000c1e1b00 */
[C---:B--2---:R-:W-:Y:S01]  /*01b0*/  IMAD.WIDE R16, R0.reuse, 0x8, R16 ;  /* 0x0000000800107825 */ /* 0x044fe200078e0210 */
[----:B-1----:R-:W1:Y:S03]  /*01c0*/  LDC.64 R10, c[0x0][0x3c0] ;  /* 0x0000f000ff0a7b82 */ /* 0x002e660000000a00 */
[----:B0-----:R-:W-:Y:S01]  /*01d0*/  IMAD.WIDE R14, R0, 0x8, R14 ;  /* 0x00000008000e7825 */ /* 0x001fe200078e020e */
[----:B---3--:R-:W-:-:S04]  /*01e0*/  DADD R6, R12, -R6 ;  /* 0x000000000c067229 */ /* 0x008fc80000000806 */
[----:B------:R-:W0:Y:S03]  /*01f0*/  LDC.64 R12, c[0x0][0x3a8] ;  /* 0x0000ea00ff0c7b82 */ /* 0x000e260000000a00 */
[----:B------:R2:W-:Y:S04]  /*0200*/  STG.E.64 desc[UR4][R14.64], R6 ;  /* 0x000000060e007986 */ /* 0x0005e8000c101b04 */
[----:B------:R-:W3:Y:S04]  /*0210*/  LDG.E.64 R4, desc[UR4][R4.64] ;  /* 0x0000000404047981 */ /* 0x000ee8000c1e1b00 */
[----:B------:R-:W3:Y:S01]  /*0220*/  LDG.E.64 R16, desc[UR4][R16.64] ;  /* 0x0000000410107981 */ /* 0x000ee2000c1e1b00 */
[C---:B-1----:R-:W-:Y:S01]  /*0230*/  IMAD.WIDE R10, R0.reuse, 0x8, R10 ;  /* 0x00000008000a7825 */ /* 0x042fe200078e020a */
[----:B--2---:R-:W1:Y:S03]  /*0240*/  LDC.64 R6, c[0x0][0x3c8] ;  /* 0x0000f200ff067b82 */ /* 0x004e660000000a00 */
[----:B0-----:R-:W-:Y:S01]  /*0250*/  IMAD.WIDE R12, R0, 0x8, R12 ;  /* 0x00000008000c7825 */ /* 0x001fe200078e020c */
[----:B---3--:R-:W-:-:S07]  /*0260*/  DADD R8, R16, -R4 ;  /* 0x0000000010087229 */ /* 0x008fce0000000804 */
[----:B------:R-:W-:Y:S04]  /*0270*/  STG.E.64 desc[UR4][R10.64], R8 ;  /* 0x000000080a007986 */ /* 0x000fe8000c101b04 */
[----:B------:R-:W2:Y:S04]  /*0280*/  LDG.E.64 R2, desc[UR4][R2.64] ;  /* 0x0000000402027981 */ /* 0x000ea8000c1e1b00 */
[----:B------:R-:W2:Y:S01]  /*0290*/  LDG.E.64 R12, desc[UR4][R12.64] ;  /* 0x000000040c0c7981 */ /* 0x000ea2000c1e1b00 */
[----:B-1----:R-:W-:Y:S01]  /*02a0*/  IMAD.WIDE R6, R0, 0x8, R6 ;  /* 0x0000000800067825 */ /* 0x002fe200078e0206 */
[----:B--2---:R-:W-:-:S07]  /*02b0*/  DADD R4, R12, -R2 ;  /* 0x000000000c047229 */ /* 0x004fce0000000802 */
[----:B------:R-:W-:Y:S01]  /*02c0*/  STG.E.64 desc[UR4][R6.64], R4 ;  /* 0x0000000406007986 */ /* 0x000fe2000c101b04 */
[----:B------:R-:W-:Y:S05]  /*02d0*/  EXIT ;  /* 0x000000000000794d */ /* 0x000fea0003800000 */
.L_x_1:
        /* <DEDUP_REMOVED lines=10> */
.L_x_190:


//--------------------- .text._Z24preval_normals_directionPdS_S_S_S_S_S_S_PiS0_i --------------------------
	.section	.text._Z24preval_normals_directionPdS_S_S_S_S_S_S_PiS0_i,"ax",@progbits
	.align	128
        .global         _Z24preval_normals_directionPdS_S_S_S_S_S_S_PiS0_i
        .type           _Z24preval_normals_directionPdS_S_S_S_S_S_S_PiS0_i,@function
        .size           _Z24preval_normals_directionPdS_S_S_S_S_S_S_PiS0_i,(.L_x_191 - _Z24preval_normals_directionPdS_S_S_S_S_S_S_PiS0_i)
        .other          _Z24preval_normals_directionPdS_S_S_S_S_S_S_PiS0_i,@"STO_CUDA_ENTRY STV_DEFAULT"
_Z24preval_normals_directionPdS_S_S_S_S_S_S_PiS0_i:
.text._Z24preval_normals_directionPdS_S_S_S_S_S_S_PiS0_i:
        /* <DEDUP_REMOVED lines=11> */
[----:B------:R-:W3:Y:S08]  /*00b0*/  LDC.64 R2, c[0x0][0x380] ;  /* 0x0000e000ff027b82 */ /* 0x000ef00000000a00 */
[----:B------:R-:W4:Y:S01]  /*00c0*/  LDC.64 R4, c[0x0][0x388] ;  /* 0x0000e200ff047b82 */ /* 0x000f220000000a00 */
[----:B0-----:R-:W-:-:S06]  /*00d0*/  IMAD.WIDE R12, R7, 0x4, R12 ;  /* 0x00000004070c7825 */ /* 0x001fcc00078e020c */
[----:B-1----:R-:W4:Y:S01]  /*00e0*/  LDG.E R12, desc[UR4][R12.64] ;  /* 0x000000040c0c7981 */ /* 0x002f22000c1e1900 */
[----:B--2---:R-:W-:-:S05]  /*00f0*/  IMAD.WIDE R10, R7, 0x4, R10 ;  /* 0x00000004070a7825 */ /* 0x004fca00078e020a */
[----:B------:R0:W5:Y:S01]  /*0100*/  LDG.E R0, desc[UR4][R10.64] ;  /* 0x000000040a007981 */ /* 0x000162000c1e1900 */
[----:B---3--:R-:W-:-:S04]  /*0110*/  IMAD.WIDE R2, R7, 0x8, R2 ;  /* 0x0000000807027825 */ /* 0x008fc800078e0202 */
[----:B----4-:R-:W-:Y:S02]  /*0120*/  IMAD.WIDE R4, R7, 0x8, R4 ;  /* 0x0000000807047825 */ /* 0x010fe400078e0204 */
[----:B------:R0:W5:Y:S04]  /*0130*/  LDG.E.64 R6, desc[UR4][R2.64] ;  /* 0x0000000402067981 */ /* 0x000168000c1e1b00 */
[----:B------:R0:W5:Y:S01]  /*0140*/  LDG.E.64 R8, desc[UR4][R4.64] ;  /* 0x0000000404087981 */ /* 0x000162000c1e1b00 */
[----:B------:R-:W-:Y:S01]  /*0150*/  BSSY.RECONVERGENT B0, `(.L_x_2) ;  /* 0x000004b000007945 */ /* 0x000fe20003800200 */
[----:B------:R-:W-:-:S13]  /*0160*/  ISETP.NE.AND P0, PT, R12, 0x2, PT ;  /* 0x000000020c00780c */ /* 0x000fda0003f05270 */
[----:B0-----:R-:W-:Y:S05]  /*0170*/  @!P0 BRA `(.L_x_3) ;  /* 0x0000000000c88947 */ /* 0x001fea0003800000 */
[----:B------:R-:W-:-:S13]  /*0180*/  ISETP.NE.AND P0, PT, R12, 0x1, PT ;  /* 0x000000010c00780c */ /* 0x000fda0003f05270 */
[----:B------:R-:W-:Y:S05]  /*0190*/  @!P0 BRA `(.L_x_4) ;  /* 0x0000000000648947 */ /* 0x000fea0003800000 */
[----:B------:R-:W-:-:S13]  /*01a0*/  ISETP.NE.AND P0, PT, R12, RZ, PT ;  /* 0x000000ff0c00720c */ /* 0x000fda0003f05270 */
[----:B------:R-:W-:Y:S05]  /*01b0*/  @P0 BRA `(.L_x_5) ;  /* 0x0000000400100947 */ /* 0x000fea0003800000 */
[----:B------:R-:W0:Y:S08]  /*01c0*/  LDC.64 R20, c[0x0][0x390] ;  /* 0x0000e400ff147b82 */ /* 0x000e300000000a00 */
[----:B------:R-:W1:Y:S08]  /*01d0*/  LDC.64 R14, c[0x0][0x3a0] ;  /* 0x0000e800ff0e7b82 */ /* 0x000e700000000a00 */
[----:B------:R-:W2:Y:S08]  /*01e0*/  LDC.64 R18, c[0x0][0x398] ;  /* 0x0000e600ff127b82 */ /* 0x000eb00000000a00 */
[----:B------:R-:W3:Y:S01]  /*01f0*/  LDC.64 R16, c[0x0][0x3a8] ;  /* 0x0000ea00ff107b82 */ /* 0x000ee20000000a00 */
[----:B0----5:R-:W-:-:S06]  /*0200*/  IMAD.WIDE R20, R0, 0x8, R20 ;  /* 0x0000000800147825 */ /* 0x021fcc00078e0214 */
[----:B------:R-:W4:Y:S01]  /*0210*/  LDG.E.64 R20, desc[UR4][R20.64] ;  /* 0x0000000414147981 */ /* 0x000f22000c1e1b00 */
[----:B------:R-:W0:Y:S01]  /*0220*/  LDC.64 R12, c[0x0][0x3b0] ;  /* 0x0000ec00ff0c7b82 */ /* 0x000e220000000a00 */
[----:B-1----:R-:W-:-:S06]  /*0230*/  IMAD.WIDE R14, R0, 0x8, R14 ;  /* 0x00000008000e7825 */ /* 0x002fcc00078e020e */
[----:B------:R-:W4:Y:S01]  /*0240*/  LDG.E.64 R14, desc[UR4][R14.64] ;  /* 0x000000040e0e7981 */ /* 0x000f22000c1e1b00 */
[----:B------:R-:W1:Y:S01]  /*0250*/  LDC.64 R10, c[0x0][0x3b8] ;  /* 0x0000ee00ff0a7b82 */ /* 0x000e620000000a00 */
[----:B--2---:R-:W-:-:S06]  /*0260*/  IMAD.WIDE R18, R0, 0x8, R18 ;  /* 0x0000000800127825 */ /* 0x004fcc00078e0212 */
[----:B------:R-:W2:Y:S01]  /*0270*/  LDG.E.64 R18, desc[UR4][R18.64] ;  /* 0x0000000412127981 */ /* 0x000ea2000c1e1b00 */
[----:B---3--:R-:W-:-:S06]  /*0280*/  IMAD.WIDE R16, R0, 0x8, R16 ;  /* 0x0000000800107825 */ /* 0x008fcc00078e0210 */
[----:B------:R-:W2:Y:S01]  /*0290*/  LDG.E.64 R16, desc[UR4][R16.64] ;  /* 0x0000000410107981 */ /* 0x000ea2000c1e1b00 */
[----:B0-----:R-:W-:-:S06]  /*02a0*/  IMAD.WIDE R12, R0, 0x8, R12 ;  /* 0x00000008000c7825 */ /* 0x001fcc00078e020c */
[----:B------:R-:W5:Y:S01]  /*02b0*/  LDG.E.64 R12, desc[UR4][R12.64] ;  /* 0x000000040c0c7981 */ /* 0x000f62000c1e1b00 */
[----:B-1----:R-:W-:-:S06]  /*02c0*/  IMAD.WIDE R10, R0, 0x8, R10 ;  /* 0x00000008000a7825 */ /* 0x002fcc00078e020a */
[----:B------:R-:W5:Y:S01]  /*02d0*/  LDG.E.64 R10, desc[UR4][R10.64] ;  /* 0x000000040a0a7981 */ /* 0x000f62000c1e1b00 */
[----:B----4-:R-:W-:Y:S02]  /*02e0*/  DADD R22, R20, R14 ;  /* 0x0000000014167229 */ /* 0x010fe4000000000e */
[----:B--2---:R-:W-:-:S06]  /*02f0*/  DADD R24, R18, R16 ;  /* 0x0000000012187229 */ /* 0x004fcc0000000010 */
[----:B------:R-:W-:Y:S02]  /*0300*/  DMUL R22, R22, 0.5 ;  /* 0x3fe0000016167828 */ /* 0x000fe40000000000 */
[----:B------:R-:W-:Y:S01]  /*0310*/  DMUL R24, R24, 0.5 ;  /* 0x3fe0000018187828 */ /* 0x000fe20000000000 */
[----:B------:R-:W-:Y:S10]  /*0320*/  BRA `(.L_x_5) ;  /* 0x0000000000b47947 */ /* 0x000ff40003800000 */
.L_x_4:
        /* <DEDUP_REMOVED lines=10> */
[----:B--2---:R-:W-:-:S04]  /*03d0*/  IMAD.WIDE R24, R0, 0x8, R14 ;  /* 0x0000000800187825 */ /* 0x004fc800078e020e */
[C---:B---3--:R-:W-:Y:S02]  /*03e0*/  IMAD.WIDE R26, R0.reuse, 0x8, R18 ;  /* 0x00000008001a7825 */ /* 0x048fe400078e0212 */
[----:B------:R-:W4:Y:S04]  /*03f0*/  LDG.E.64 R18, desc[UR4][R24.64] ;  /* 0x0000000418127981 */ /* 0x000f28000c1e1b00 */
        /* <DEDUP_REMOVED lines=10> */
.L_x_3:
        /* <DEDUP_REMOVED lines=21> */
[----:B------:R-:W-:-:S11]  /*05f0*/  DMUL R24, R14, 0.5 ;  /* 0x3fe000000e187828 */ /* 0x000fd60000000000 */
.L_x_5:
[----:B------:R-:W-:Y:S05]  /*0600*/  BSYNC.RECONVERGENT B0 ;  /* 0x0000000000007941 */ /* 0x000fea0003800200 */
.L_x_2:
[----:B-----5:R-:W-:Y:S02]  /*0610*/  DADD R10, -R24, R10 ;  /* 0x00000000180a7229 */ /* 0x020fe4000000010a */
[----:B------:R-:W-:-:S06]  /*0620*/  DADD R12, -R22, R12 ;  /* 0x00000000160c7229 */ /* 0x000fcc000000010c */
[----:B------:R-:W-:-:S08]  /*0630*/  DMUL R8, R8, R10 ;  /* 0x0000000a08087228 */ /* 0x000fd00000000000 */
[----:B------:R-:W-:-:S08]  /*0640*/  DFMA R8, R6, R12, R8 ;  /* 0x0000000c0608722b */ /* 0x000fd00000000008 */
[----:B------:R-:W-:-:S14]  /*0650*/  DSETP.GT.AND P0, PT, R8, RZ, PT ;  /* 0x000000ff0800722a */ /* 0x000fdc0003f04000 */
[----:B------:R-:W-:Y:S05]  /*0660*/  @!P0 EXIT ;  /* 0x000000000000894d */ /* 0x000fea0003800000 */
[----:B------:R-:W-:-:S07]  /*0670*/  DADD R8, -RZ, -R6 ;  /* 0x00000000ff087229 */ /* 0x000fce0000000906 */
[----:B------:R-:W-:Y:S04]  /*0680*/  STG.E.64 desc[UR4][R2.64], R8 ;  /* 0x0000000802007986 */ /* 0x000fe8000c101b04 */
[----:B------:R-:W2:Y:S02]  /*0690*/  LDG.E.64 R6, desc[UR4][R4.64] ;  /* 0x0000000404067981 */ /* 0x000ea4000c1e1b00 */
[----:B--2---:R-:W-:-:S07]  /*06a0*/  DADD R6, -RZ, -R6 ;  /* 0x00000000ff067229 */ /* 0x004fce0000000906 */
[----:B------:R-:W-:Y:S01]  /*06b0*/  STG.E.64 desc[UR4][R4.64], R6 ;  /* 0x0000000604007986 */ /* 0x000fe2000c101b04 */
[----:B------:R-:W-:Y:S05]  /*06c0*/  EXIT ;  /* 0x000000000000794d */ /* 0x000fea0003800000 */
.L_x_6:
        /* <DEDUP_REMOVED lines=11> */
.L_x_191:


//--------------------- .text._Z14preval_normalsPdS_S_S_S_S_S_S_S_S_S_S_Pii --------------------------
	.section	.text._Z14preval_normalsPdS_S_S_S_S_S_S_S_S_S_S_Pii,"ax",@progbits
	.align	128
        .global         _Z14preval_normalsPdS_S_S_S_S_S_S_S_S_S_S_Pii
        .type           _Z14preval_normalsPdS_S_S_S_S_S_S_S_S_S_S_Pii,@function
        .size           _Z14preval_normalsPdS_S_S_S_S_S_S_S_S_S_S_Pii,(.L_x_182 - _Z14preval_normalsPdS_S_S_S_S_S_S_S_S_S_S_Pii)
        .other          _Z14preval_normalsPdS_S_S_S_S_S_S_S_S_S_S_Pii,@"STO_CUDA_ENTRY STV_DEFAULT"
_Z14preval_normalsPdS_S_S_S_S_S_S_S_S_S_S_Pii:
.text._Z14preval_normalsPdS_S_S_S_S_S_S_S_S_S_S_Pii:
        /* <DEDUP_REMOVED lines=14> */
[----:B-1----:R-:W5:Y:S01]  /*00e0*/  LDG.E.64 R14, desc[UR4][R14.64] ;  /* 0x000000040e0e7981 */ /* 0x002f62000c1e1b00 */
[----:B--2---:R-:W-:-:S05]  /*00f0*/  IMAD.WIDE R8, R10, 0x8, R8 ;  /* 0x000000080a087825 */ /* 0x004fca00078e0208 */
[----:B------:R0:W5:Y:S01]  /*0100*/  LDG.E.64 R6, desc[UR4][R8.64] ;  /* 0x0000000408067981 */ /* 0x000162000c1e1b00 */
[----:B---3--:R-:W-:-:S06]  /*0110*/  IMAD.WIDE R16, R10, 0x8, R16 ;  /* 0x000000080a107825 */ /* 0x008fcc00078e0210 */
[----:B------:R-:W2:Y:S01]  /*0120*/  LDG.E.64 R16, desc[UR4][R16.64] ;  /* 0x0000000410107981 */ /* 0x000ea2000c1e1b00 */
[----:B----4-:R-:W-:-:S05]  /*0130*/  IMAD.WIDE R12, R10, 0x8, R12 ;  /* 0x000000080a0c7825 */ /* 0x010fca00078e020c */
[----:B------:R-:W2:Y:S01]  /*0140*/  LDG.E.64 R4, desc[UR4][R12.64] ;  /* 0x000000040c047981 */ /* 0x000ea2000c1e1b00 */
[----:B------:R-:W-:Y:S01]  /*0150*/  BSSY.RECONVERGENT B0, `(.L_x_7) ;  /* 0x000004b000007945 */ /* 0x000fe20003800200 */
[----:B0-----:R-:W-:Y:S01]  /*0160*/  HFMA2 R8, -RZ, RZ, 1.875, 0 ;  /* 0x3f800000ff087431 */ /* 0x001fe200000001ff */
[----:B------:R-:W-:Y:S01]  /*0170*/  MOV R3, 0x3f800000 ;  /* 0x3f80000000037802 */ /* 0x000fe20000000f00 */
[----:B-----5:R-:W-:-:S06]  /*0180*/  DADD R6, -R6, R14 ;  /* 0x0000000006067229 */ /* 0x020fcc000000010e */
[----:B------:R-:W0:Y:S01]  /*0190*/  F2F.F32.F64 R0, R6 ;  /* 0x0000000600007310 */ /* 0x000e220000301000 */
[----:B--2---:R-:W-:Y:S01]  /*01a0*/  DADD R4, -R4, R16 ;  /* 0x0000000004047229 */ /* 0x004fe20000000110 */
[----:B0-----:R-:W-:-:S06]  /*01b0*/  FSETP.NEU.AND P0, PT, R0, 1, PT ;  /* 0x3f8000000000780b */ /* 0x001fcc0003f0d000 */
[----:B------:R-:W0:Y:S02]  /*01c0*/  F2F.F32.F64 R2, R4 ;  /* 0x0000000400027310 */ /* 0x000e240000301000 */
[----:B0-----:R-:W-:-:S05]  /*01d0*/  FSETP.NEU.AND P1, PT, R2, 1, PT ;  /* 0x3f8000000200780b */ /* 0x001fca0003f2d000 */
[----:B------:R-:W-:Y:S08]  /*01e0*/  @!P0 BRA `(.L_x_8) ;  /* 0x0000000400048947 */ /* 0x000ff00003800000 */
[----:B------:R-:W-:-:S13]  /*01f0*/  FSETP.NAN.AND P0, PT, |R0|, |R0|, PT ;  /* 0x400000000000720b */ /* 0x000fda0003f08200 */
[----:B------:R-:W-:Y:S01]  /*0200*/  @P0 FADD R8, R0, 2 ;  /* 0x4000000000080421 */ /* 0x000fe20000000000 */
[----:B------:R-:W-:Y:S06]  /*0210*/  @P0 BRA `(.L_x_8) ;  /* 0x0000000000f80947 */ /* 0x000fec0003800000 */
[C---:B------:R-:W-:Y:S01]  /*0220*/  FMUL R9, |R0|.reuse, 16777216 ;  /* 0x4b80000000097820 */ /* 0x040fe20000400200 */
[C---:B------:R-:W-:Y:S02]  /*0230*/  FSETP.GEU.AND P0, PT, |R0|.reuse, 1.175494350822287508e-38, PT ;  /* 0x008000000000780b */ /* 0x040fe40003f0e200 */
[----:B------:R-:W-:Y:S02]  /*0240*/  MOV R17, 0x3a2c32e4 ;  /* 0x3a2c32e400117802 */ /* 0x000fe40000000f00 */
[----:B------:R-:W-:Y:S02]  /*0250*/  FSEL R9, R9, |R0|, !P0 ;  /* 0x4000000009097208 */ /* 0x000fe40004000000 */
[----:B------:R-:W-:Y:S02]  /*0260*/  FSEL R12, RZ, -24, P0 ;  /* 0xc1c00000ff0c7808 */ /* 0x000fe40000000000 */
[----:B------:R-:W-:Y:S01]  /*0270*/  FSETP.NEU.AND P0, PT, |R0|, +INF , PT ;  /* 0x7f8000000000780b */ /* 0x000fe20003f0d200 */
[----:B------:R-:W-:-:S03]  /*0280*/  VIADD R8, R9, 0xc0cafb0d ;  /* 0xc0cafb0d09087836 */ /* 0x000fc60000000000 */
[----:B------:R-:W-:Y:S02]  /*0290*/  FSETP.NEU.AND P0, PT, R0, RZ, P0 ;  /* 0x000000ff0000720b */ /* 0x000fe4000070d000 */
[----:B------:R-:W-:-:S04]  /*02a0*/  LOP3.LUT R8, R8, 0xff800000, RZ, 0xc0, !PT ;  /* 0xff80000008087812 */ /* 0x000fc800078ec0ff */
[----:B------:R-:W-:-:S05]  /*02b0*/  IADD3 R9, PT, PT, R9, -R8, RZ ;  /* 0x8000000809097210 */ /* 0x000fca0007ffe0ff */
[C---:B------:R-:W-:Y:S01]  /*02c0*/  FADD R14, R9.reuse, 1 ;  /* 0x3f800000090e7421 */ /* 0x040fe20000000000 */
[----:B------:R-:W-:Y:S01]  /*02d0*/  FADD R13, R9, -1 ;  /* 0xbf800000090d7421 */ /* 0x000fe20000000000 */
[----:B------:R-:W-:Y:S01]  /*02e0*/  I2FP.F32.S32 R9, R8 ;  /* 0x0000000800097245 */ /* 0x000fe20000201400 */
[----:B------:R-:W-:Y:S02]  /*02f0*/  @!P0 FADD R0, R0, R0 ;  /* 0x0000000000008221 */ /* 0x000fe40000000000 */
[----:B------:R-:W-:Y:S01]  /*0300*/  FADD R11, R13, R13 ;  /* 0x0000000d0d0b7221 */ /* 0x000fe20000000000 */
[----:B------:R-:W0:Y:S03]  /*0310*/  MUFU.RCP R14, R14 ;  /* 0x0000000e000e7308 */ /* 0x000e260000001000 */
[----:B0-----:R-:W-:Y:S01]  /*0320*/  FMUL R8, R14, R11 ;  /* 0x0000000b0e087220 */ /* 0x001fe20000400000 */
[----:B------:R-:W-:-:S03]  /*0330*/  FFMA R11, R9, 1.1920928955078125e-07, R12 ;  /* 0x34000000090b7823 */ /* 0x000fc6000000000c */
[----:B------:R-:W-:Y:S01]  /*0340*/  FADD R15, R13, -R8 ;  /* 0x800000080d0f7221 */ /* 0x000fe20000000000 */
[CC--:B------:R-:W-:Y:S01]  /*0350*/  FMUL R12, R8.reuse, R8.reuse ;  /* 0x00000008080c7220 */ /* 0x0c0fe20000400000 */
[----:B------:R-:W-:Y:S02]  /*0360*/  FFMA R9, R8, 1.4426950216293334961, R11 ;  /* 0x3fb8aa3b08097823 */ /* 0x000fe4000000000b */
[----:B------:R-:W-:Y:S01]  /*0370*/  FADD R16, R15, R15 ;  /* 0x0000000f0f107221 */ /* 0x000fe20000000000 */
[C---:B------:R-:W-:Y:S01]  /*0380*/  FFMA R15, R12.reuse, R17, 0.0032181653659790754318 ;  /* 0x3b52e7db0c0f7423 */ /* 0x040fe20000000011 */
[----:B------:R-:W-:Y:S02]  /*0390*/  FADD R11, R11, -R9 ;  /* 0x800000090b0b7221 */ /* 0x000fe40000000000 */
[----:B------:R-:W-:Y:S01]  /*03a0*/  FFMA R13, R13, -R8, R16 ;  /* 0x800000080d0d7223 */ /* 0x000fe20000000010 */
[----:B------:R-:W-:Y:S01]  /*03b0*/  FFMA R15, R12, R15, 0.018033718690276145935 ;  /* 0x3c93bb730c0f7423 */ /* 0x000fe2000000000f */
[----:B------:R-:W-:-:S02]  /*03c0*/  FFMA R16, R8, 1.4426950216293334961, R11 ;  /* 0x3fb8aa3b08107823 */ /* 0x000fc4000000000b */
[----:B------:R-:W-:Y:S01]  /*03d0*/  FMUL R13, R14, R13 ;  /* 0x0000000d0e0d7220 */ /* 0x000fe20000400000 */
[----:B------:R-:W-:-:S03]  /*03e0*/  FFMA R15, R12, R15, 0.12022458761930465698 ;  /* 0x3df6384f0c0f7423 */ /* 0x000fc6000000000f */
[----:B------:R-:W-:Y:S01]  /*03f0*/  FFMA R11, R13, 1.4426950216293334961, R16 ;  /* 0x3fb8aa3b0d0b7823 */ /* 0x000fe20000000010 */
[----:B------:R-:W-:-:S03]  /*0400*/  FMUL R15, R12, R15 ;  /* 0x0000000f0c0f7220 */ /* 0x000fc60000400000 */
[----:B------:R-:W-:Y:S01]  /*0410*/  FFMA R14, R8, 1.9251366722983220825e-08, R11 ;  /* 0x32a55e34080e7823 */ /* 0x000fe2000000000b */
[----:B------:R-:W-:-:S04]  /*0420*/  FMUL R12, R15, 3 ;  /* 0x404000000f0c7820 */ /* 0x000fc80000400000 */
[----:B------:R-:W-:Y:S01]  /*0430*/  FFMA R12, R13, R12, R14 ;  /* 0x0000000c0d0c7223 */ /* 0x000fe2000000000e */
[----:B------:R-:W-:-:S03]  /*0440*/  IMAD.MOV.U32 R13, RZ, RZ, 0x391fcb8e ;  /* 0x391fcb8eff0d7424 */ /* 0x000fc600078e00ff */
[----:B------:R-:W-:-:S04]  /*0450*/  FFMA R12, R8, R15, R12 ;  /* 0x0000000f080c7223 */ /* 0x000fc8000000000c */
[----:B------:R-:W-:-:S04]  /*0460*/  FADD R8, R9, R12 ;  /* 0x0000000c09087221 */ /* 0x000fc80000000000 */
[----:B------:R-:W-:Y:S01]  /*0470*/  FMUL R11, R8, 2 ;  /* 0x40000000080b7820 */ /* 0x000fe20000400000 */
[----:B------:R-:W-:-:S03]  /*0480*/  FADD R9, -R9, R8 ;  /* 0x0000000809097221 */ /* 0x000fc60000000100 */
[----:B------:R-:W0:Y:S01]  /*0490*/  FRND R14, R11 ;  /* 0x0000000b000e7307 */ /* 0x000e220000201000 */
[----:B------:R-:W-:Y:S01]  /*04a0*/  FADD R9, R12, -R9 ;  /* 0x800000090c097221 */ /* 0x000fe20000000000 */
[----:B------:R-:W-:Y:S01]  /*04b0*/  FFMA R8, R8, 2, -R11 ;  /* 0x4000000008087823 */ /* 0x000fe2000000080b */
[----:B------:R-:W-:-:S03]  /*04c0*/  FSETP.GT.AND P3, PT, |R11|, 152, PT ;  /* 0x431800000b00780b */ /* 0x000fc60003f64200 */
[----:B------:R-:W-:Y:S02]  /*04d0*/  FFMA R9, R9, 2, R8 ;  /* 0x4000000009097823 */ /* 0x000fe40000000008 */
[----:B------:R-:W1:Y:S01]  /*04e0*/  F2I.NTZ R12, R11 ;  /* 0x0000000b000c7305 */ /* 0x000e620000203100 */
[----:B0-----:R-:W-:Y:S01]  /*04f0*/  FADD R8, R11, -R14 ;  /* 0x8000000e0b087221 */ /* 0x001fe20000000000 */
[----:B------:R-:W-:-:S03]  /*0500*/  FSETP.GT.AND P2, PT, R14, RZ, PT ;  /* 0x000000ff0e00720b */ /* 0x000fc60003f44000 */
[----:B------:R-:W-:-:S04]  /*0510*/  FADD R8, R8, R9 ;  /* 0x0000000908087221 */ /* 0x000fc80000000000 */
[----:B------:R-:W-:-:S04]  /*0520*/  FFMA R9, R8, R13, 0.0013391353422775864601 ;  /* 0x3aaf85ed08097423 */ /* 0x000fc8000000000d */
[----:B------:R-:W-:-:S04]  /*0530*/  FFMA R9, R8, R9, 0.0096188392490148544312 ;  /* 0x3c1d985608097423 */ /* 0x000fc80000000009 */
[----:B------:R-:W-:-:S04]  /*0540*/  FFMA R9, R8, R9, 0.055503588169813156128 ;  /* 0x3d6357bb08097423 */ /* 0x000fc80000000009 */
[C---:B------:R-:W-:Y:S01]  /*0550*/  FFMA R13, R8.reuse, R9, 0.24022644758224487305 ;  /* 0x3e75fdec080d7423 */ /* 0x040fe20000000009 */
[----:B------:R-:W-:Y:S02]  /*0560*/  SEL R9, RZ, 0x83000000, P2 ;  /* 0x83000000ff097807 */ /* 0x000fe40001000000 */
[----:B------:R-:W-:Y:S01]  /*0570*/  FSETP.GEU.AND P2, PT, R11, RZ, PT ;  /* 0x000000ff0b00720b */ /* 0x000fe20003f4e000 */
[----:B------:R-:W-:Y:S01]  /*0580*/  FFMA R15, R8, R13, 0.69314718246459960938 ;  /* 0x3f317218080f7423 */ /* 0x000fe2000000000d */
[----:B------:R-:W-:Y:S02]  /*0590*/  IADD3 R13, PT, PT, R9, 0x7f000000, RZ ;  /* 0x7f000000090d7810 */ /* 0x000fe40007ffe0ff */
[----:B-1----:R-:W-:Y:S01]  /*05a0*/  LEA R12, R12, -R9, 0x17 ;  /* 0x800000090c0c7211 */ /* 0x002fe200078eb8ff */
[----:B------:R-:W-:Y:S01]  /*05b0*/  FFMA R14, R8, R15, 1 ;  /* 0x3f800000080e7423 */ /* 0x000fe2000000000f */
[----:B------:R-:W-:-:S03]  /*05c0*/  FSEL R8, RZ, +INF , !P2 ;  /* 0x7f800000ff087808 */ /* 0x000fc60005000000 */
[----:B------:R-:W-:-:S04]  /*05d0*/  FMUL R13, R13, R14 ;  /* 0x0000000e0d0d7220 */ /* 0x000fc80000400000 */
[----:B------:R-:W-:Y:S01]  /*05e0*/  @!P3 FMUL R8, R12, R13 ;  /* 0x0000000d0c08b220 */ /* 0x000fe20000400000 */
[----:B------:R-:W-:-:S07]  /*05f0*/  @!P0 LOP3.LUT R8, R0, 0x7fffffff, RZ, 0xc0, !PT ;  /* 0x7fffffff00088812 */ /* 0x000fce00078ec0ff */
.L_x_8:
[----:B------:R-:W-:Y:S05]  /*0600*/  BSYNC.RECONVERGENT B0 ;  /* 0x0000000000007941 */ /* 0x000fea0003800200 */
.L_x_7:
[----:B------:R-:W-:Y:S04]  /*0610*/  BSSY.RECONVERGENT B0, `(.L_x_9) ;  /* 0x0000043000007945 */ /* 0x000fe80003800200 */
[----:B------:R-:W-:Y:S05]  /*0620*/  @!P1 BRA `(.L_x_10) ;  /* 0x0000000400049947 */ /* 0x000fea0003800000 */
[----:B------:R-:W-:-:S13]  /*0630*/  FSETP.NAN.AND P0, PT, |R2|, |R2|, PT ;  /* 0x400000020200720b */ /* 0x000fda0003f08200 */
[----:B------:R-:W-:Y:S01]  /*0640*/  @P0 FADD R3, R2, 2 ;  /* 0x4000000002030421 */ /* 0x000fe20000000000 */
[----:B------:R-:W-:Y:S06]  /*0650*/  @P0 BRA `(.L_x_10) ;  /* 0x0000000000f80947 */ /* 0x000fec0003800000 */
[C---:B------:R-:W-:Y:S01]  /*0660*/  FMUL R3, |R2|.reuse, 16777216 ;  /* 0x4b80000002037820 */ /* 0x040fe20000400200 */
[----:B------:R-:W-:Y:S01]  /*0670*/  FSETP.GEU.AND P0, PT, |R2|, 1.175494350822287508e-38, PT ;  /* 0x008000000200780b */ /* 0x000fe20003f0e200 */
[----:B------:R-:W-:-:S03]  /*0680*/  HFMA2 R16, -RZ, RZ, 0.771484375, 0.21533203125 ;  /* 0x3a2c32e4ff107431 */ /* 0x000fc600000001ff */
[----:B------:R-:W-:Y:S02]  /*0690*/  FSEL R3, R3, |R2|, !P0 ;  /* 0x4000000203037208 */ /* 0x000fe40004000000 */
[----:B------:R-:W-:Y:S02]  /*06a0*/  FSEL R9, RZ, -24, P0 ;  /* 0xc1c00000ff097808 */ /* 0x000fe40000000000 */
[----:B------:R-:W-:Y:S01]  /*06b0*/  FSETP.NEU.AND P0, PT, |R2|, +INF , PT ;  /* 0x7f8000000200780b */ /* 0x000fe20003f0d200 */
[----:B------:R-:W-:-:S03]  /*06c0*/  VIADD R0, R3, 0xc0cafb0d ;  /* 0xc0cafb0d03007836 */ /* 0x000fc60000000000 */
[----:B------:R-:W-:Y:S02]  /*06d0*/  FSETP.NEU.AND P0, PT, R2, RZ, P0 ;  /* 0x000000ff0200720b */ /* 0x000fe4000070d000 */
[----:B------:R-:W-:-:S04]  /*06e0*/  LOP3.LUT R0, R0, 0xff800000, RZ, 0xc0, !PT ;  /* 0xff80000000007812 */ /* 0x000fc800078ec0ff */
[-C--:B------:R-:W-:Y:S02]  /*06f0*/  IADD3 R3, PT, PT, R3, -R0.reuse, RZ ;  /* 0x8000000003037210 */ /* 0x080fe40007ffe0ff */
[----:B------:R-:W-:-:S03]  /*0700*/  I2FP.F32.S32 R0, R0 ;  /* 0x0000000000007245 */ /* 0x000fc60000201400 */
[C---:B------:R-:W-:Y:S01]  /*0710*/  FADD R11, R3.reuse, 1 ;  /* 0x3f800000030b7421 */ /* 0x040fe20000000000 */
[----:B------:R-:W-:Y:S01]  /*0720*/  FADD R14, R3, -1 ;  /* 0xbf800000030e7421 */ /* 0x000fe20000000000 */
[----:B------:R-:W-:-:S03]  /*0730*/  @!P0 FADD R2, R2, R2 ;  /* 0x0000000202028221 */ /* 0x000fc60000000000 */
        /* <DEDUP_REMOVED lines=19> */
[----:B------:R-:W-:-:S04]  /*0870*/  FFMA R9, R14, R9, R11 ;  /* 0x000000090e097223 */ /* 0x000fc8000000000b */
[----:B------:R-:W-:-:S04]  /*0880*/  FFMA R9, R3, R16, R9 ;  /* 0x0000001003097223 */ /* 0x000fc80000000009 */
[----:B------:R-:W-:-:S04]  /*0890*/  FADD R3, R0, R9 ;  /* 0x0000000900037221 */ /* 0x000fc80000000000 */
[----:B------:R-:W-:Y:S01]  /*08a0*/  FMUL R12, R3, 2 ;  /* 0x40000000030c7820 */ /* 0x000fe20000400000 */
[----:B------:R-:W-:-:S03]  /*08b0*/  FADD R0, -R0, R3 ;  /* 0x0000000300007221 */ /* 0x000fc60000000100 */
[----:B------:R-:W0:Y:S01]  /*08c0*/  FRND R11, R12 ;  /* 0x0000000c000b7307 */ /* 0x000e220000201000 */
[----:B------:R-:W-:Y:S01]  /*08d0*/  FADD R0, R9, -R0 ;  /* 0x8000000009007221 */ /* 0x000fe20000000000 */
[----:B------:R-:W-:Y:S01]  /*08e0*/  FFMA R3, R3, 2, -R12 ;  /* 0x4000000003037823 */ /* 0x000fe2000000080c */
[----:B------:R-:W-:Y:S01]  /*08f0*/  IMAD.MOV.U32 R9, RZ, RZ, 0x391fcb8e ;  /* 0x391fcb8eff097424 */ /* 0x000fe200078e00ff */
[----:B------:R-:W-:Y:S02]  /*0900*/  FSETP.GT.AND P2, PT, |R12|, 152, PT ;  /* 0x431800000c00780b */ /* 0x000fe40003f44200 */
        /* <DEDUP_REMOVED lines=8> */
[----:B------:R-:W-:Y:S01]  /*0990*/  FFMA R9, R0, R3, 0.24022644758224487305 ;  /* 0x3e75fdec00097423 */ /* 0x000fe20000000003 */
        /* <DEDUP_REMOVED lines=10> */
.L_x_10:
[----:B------:R-:W-:Y:S05]  /*0a40*/  BSYNC.RECONVERGENT B0 ;  /* 0x0000000000007941 */ /* 0x000fea0003800200 */
.L_x_9:
[----:B------:R-:W-:Y:S01]  /*0a50*/  FADD R2, R3, R8 ;  /* 0x0000000803027221 */ /* 0x000fe20000000000 */
[----:B------:R-:W-:Y:S03]  /*0a60*/  BSSY.RECONVERGENT B0, `(.L_x_11) ;  /* 0x000000c000007945 */ /* 0x000fe60003800200 */
[----:B------:R-:W-:Y:S01]  /*0a70*/  VIADD R0, R2, 0xf3000000 ;  /* 0xf300000002007836 */ /* 0x000fe20000000000 */
[----:B------:R0:W1:Y:S04]  /*0a80*/  MUFU.RSQ R3, R2 ;  /* 0x0000000200037308 */ /* 0x0000680000001400 */
[----:B------:R-:W-:-:S13]  /*0a90*/  ISETP.GT.U32.AND P0, PT, R0, 0x727fffff, PT ;  /* 0x727fffff0000780c */ /* 0x000fda0003f04070 */
[----:B01----:R-:W-:Y:S05]  /*0aa0*/  @!P0 BRA `(.L_x_12) ;  /* 0x00000000000c8947 */ /* 0x003fea0003800000 */
[----:B------:R-:W-:-:S07]  /*0ab0*/  MOV R12, 0xad0 ;  /* 0x00000ad0000c7802 */ /* 0x000fce0000000f00 */
[----:B------:R-:W-:Y:S05]  /*0ac0*/  CALL.REL.NOINC `($__internal_1_$__cuda_sm20_sqrt_rn_f32_slowpath) ;  /* 0x00000008006c7944 */ /* 0x000fea0003c00000 */
[----:B------:R-:W-:Y:S05]  /*0ad0*/  BRA `(.L_x_13) ;  /* 0x0000000000107947 */ /* 0x000fea0003800000 */
.L_x_12:
[----:B------:R-:W-:Y:S01]  /*0ae0*/  FMUL.FTZ R8, R2, R3 ;  /* 0x0000000302087220 */ /* 0x000fe20000410000 */
[----:B------:R-:W-:-:S03]  /*0af0*/  FMUL.FTZ R0, R3, 0.5 ;  /* 0x3f00000003007820 */ /* 0x000fc60000410000 */
[----:B------:R-:W-:-:S04]  /*0b00*/  FFMA R3, -R8, R8, R2 ;  /* 0x0000000808037223 */ /* 0x000fc80000000102 */
[----:B------:R-:W-:-:S07]  /*0b10*/  FFMA R8, R3, R0, R8 ;  /* 0x0000000003087223 */ /* 0x000fce0000000008 */
.L_x_13:
[----:B------:R-:W-:Y:S05]  /*0b20*/  BSYNC.RECONVERGENT B0 ;  /* 0x0000000000007941 */ /* 0x000fea0003800200 */
.L_x_11:
[----:B------:R-:W0:Y:S01]  /*0b30*/  F2F.F64.F32 R8, R8 ;  /* 0x0000000800087310 */ /* 0x000e220000201800 */
[----:B------:R-:W-:Y:S01]  /*0b40*/  MOV R2, 0x1 ;  /* 0x0000000100027802 */ /* 0x000fe20000000f00 */
[----:B------:R-:W-:Y:S06]  /*0b50*/  BSSY.RECONVERGENT B0, `(.L_x_14) ;  /* 0x0000017000007945 */ /* 0x000fec0003800200 */
[----:B0-----:R-:W0:Y:S02]  /*0b60*/  MUFU.RCP64H R3, R9 ;  /* 0x0000000900037308 */ /* 0x001e240000001800 */
[----:B0-----:R-:W-:-:S08]  /*0b70*/  DFMA R12, -R8, R2, 1 ;  /* 0x3ff00000080c742b */ /* 0x001fd00000000102 */
[----:B------:R-:W-:-:S08]  /*0b80*/  DFMA R12, R12, R12, R12 ;  /* 0x0000000c0c0c722b */ /* 0x000fd0000000000c */
[----:B------:R-:W-:-:S08]  /*0b90*/  DFMA R12, R2, R12, R2 ;  /* 0x0000000c020c722b */ /* 0x000fd00000000002 */
[----:B------:R-:W-:-:S08]  /*0ba0*/  DFMA R2, -R8, R12, 1 ;  /* 0x3ff000000802742b */ /* 0x000fd0000000010c */
[----:B------:R-:W-:-:S08]  /*0bb0*/  DFMA R2, R12, R2, R12 ;  /* 0x000000020c02722b */ /* 0x000fd0000000000c */
[----:B------:R-:W-:-:S08]  /*0bc0*/  DMUL R12, R4, -R2 ;  /* 0x80000002040c7228 */ /* 0x000fd00000000000 */
[--C-:B------:R-:W-:Y:S02]  /*0bd0*/  DFMA R14, -R8, R12, -R4.reuse ;  /* 0x0000000c080e722b */ /* 0x100fe40000000904 */
[----:B------:R-:W-:-:S06]  /*0be0*/  DADD R4, -RZ, -R4 ;  /* 0x00000000ff047229 */ /* 0x000fcc0000000904 */
[----:B------:R-:W-:-:S04]  /*0bf0*/  DFMA R2, R2, R14, R12 ;  /* 0x0000000e0202722b */ /* 0x000fc8000000000c */
[----:B------:R-:W-:-:S06]  /*0c00*/  FSETP.GEU.AND P1, PT, |R5|, 6.5827683646048100446e-37, PT ;  /* 0x036000000500780b */ /* 0x000fcc0003f2e200 */
[----:B------:R-:W-:-:S05]  /*0c10*/  FFMA R0, RZ, R9, R3 ;  /* 0x00000009ff007223 */ /* 0x000fca0000000003 */
[----:B------:R-:W-:-:S13]  /*0c20*/  FSETP.GT.AND P0, PT, |R0|, 1.469367938527859385e-39, PT ;  /* 0x001000000000780b */ /* 0x000fda0003f04200 */
[----:B------:R-:W-:Y:S05]  /*0c30*/  @P0 BRA P1, `(.L_x_15) ;  /* 0x0000000000200947 */ /* 0x000fea0000800000 */
[----:B------:R-:W-:Y:S01]  /*0c40*/  MOV R14, R4 ;  /* 0x00000004000e7202 */ /* 0x000fe20000000f00 */
[----:B------:R-:W-:Y:S01]  /*0c50*/  IMAD.MOV.U32 R15, RZ, RZ, R5 ;  /* 0x000000ffff0f7224 */ /* 0x000fe200078e0005 */
[----:B------:R-:W-:Y:S02]  /*0c60*/  MOV R12, R8 ;  /* 0x00000008000c7202 */ /* 0x000fe40000000f00 */
[----:B------:R-:W-:Y:S02]  /*0c70*/  MOV R13, R9 ;  /* 0x00000009000d7202 */ /* 0x000fe40000000f00 */
[----:B------:R-:W-:-:S07]  /*0c80*/  MOV R0, 0xca0 ;  /* 0x00000ca000007802 */ /* 0x000fce0000000f00 */
[----:B------:R-:W-:Y:S05]  /*0c90*/  CALL.REL.NOINC `($__internal_0_$__cuda_sm20_div_rn_f64_full) ;  /* 0x0000000000807944 */ /* 0x000fea0003c00000 */
[----:B------:R-:W-:Y:S01]  /*0ca0*/  IMAD.MOV.U32 R2, RZ, RZ, R4 ;  /* 0x000000ffff027224 */ /* 0x000fe200078e0004 */
[----:B------:R-:W-:-:S07]  /*0cb0*/  MOV R3, R5 ;  /* 0x0000000500037202 */ /* 0x000fce0000000f00 */
.L_x_15:
[----:B------:R-:W-:Y:S05]  /*0cc0*/  BSYNC.RECONVERGENT B0 ;  /* 0x0000000000007941 */ /* 0x000fea0003800200 */
.L_x_14:
[----:B------:R-:W0:Y:S01]  /*0cd0*/  MUFU.RCP64H R5, R9 ;  /* 0x0000000900057308 */ /* 0x000e220000001800 */
[----:B------:R-:W-:Y:S01]  /*0ce0*/  HFMA2 R4, -RZ, RZ, 0, 5.9604644775390625e-08 ;  /* 0x00000001ff047431 */ /* 0x000fe200000001ff */
[----:B------:R-:W-:Y:S01]  /*0cf0*/  FSETP.GEU.AND P1, PT, |R7|, 6.5827683646048100446e-37, PT ;  /* 0x036000000700780b */ /* 0x000fe20003f2e200 */
[----:B------:R-:W-:Y:S04]  /*0d00*/  BSSY.RECONVERGENT B0, `(.L_x_16) ;  /* 0x0000015000007945 */ /* 0x000fe80003800200 */
[----:B0-----:R-:W-:-:S08]  /*0d10*/  DFMA R12, -R8, R4, 1 ;  /* 0x3ff00000080c742b */ /* 0x001fd00000000104 */
[----:B------:R-:W-:-:S08]  /*0d20*/  DFMA R12, R12, R12, R12 ;  /* 0x0000000c0c0c722b */ /* 0x000fd0000000000c */
[----:B------:R-:W-:Y:S02]  /*0d30*/  DFMA R4, R4, R12, R4 ;  /* 0x0000000c0404722b */ /* 0x000fe40000000004 */
[----:B------:R-:W0:Y:S06]  /*0d40*/  LDC.64 R12, c[0x0][0x380] ;  /* 0x0000e000ff0c7b82 */ /* 0x000e2c0000000a00 */
[----:B------:R-:W-:-:S08]  /*0d50*/  DFMA R14, -R8, R4, 1 ;  /* 0x3ff00000080e742b */ /* 0x000fd00000000104 */
[----:B------:R-:W-:-:S08]  /*0d60*/  DFMA R16, R4, R14, R4 ;  /* 0x0000000e0410722b */ /* 0x000fd00000000004 */
[----:B------:R-:W-:Y:S01]  /*0d70*/  DMUL R4, R6, R16 ;  /* 0x0000001006047228 */ /* 0x000fe20000000000 */
[----:B0-----:R-:W-:-:S05]  /*0d80*/  IMAD.WIDE R12, R10, 0x8, R12 ;  /* 0x000000080a0c7825 */ /* 0x001fca00078e020c */
[----:B------:R0:W-:Y:S02]  /*0d90*/  STG.E.64 desc[UR4][R12.64], R2 ;  /* 0x000000020c007986 */ /* 0x0001e4000c101b04 */
[----:B------:R-:W-:-:S08]  /*0da0*/  DFMA R14, -R8, R4, R6 ;  /* 0x00000004080e722b */ /* 0x000fd00000000106 */
[----:B------:R-:W-:-:S10]  /*0db0*/  DFMA R4, R16, R14, R4 ;  /* 0x0000000e1004722b */ /* 0x000fd40000000004 */
[----:B------:R-:W-:-:S05]  /*0dc0*/  FFMA R0, RZ, R9, R5 ;  /* 0x00000009ff007223 */ /* 0x000fca0000000005 */
[----:B------:R-:W-:-:S13]  /*0dd0*/  FSETP.GT.AND P0, PT, |R0|, 1.469367938527859385e-39, PT ;  /* 0x001000000000780b */ /* 0x000fda0003f04200 */
[----:B0-----:R-:W-:Y:S05]  /*0de0*/  @P0 BRA P1, `(.L_x_17) ;  /* 0x0000000000180947 */ /* 0x001fea0000800000 */
[----:B------:R-:W-:Y:S01]  /*0df0*/  IMAD.MOV.U32 R14, RZ, RZ, R6 ;  /* 0x000000ffff0e7224 */ /* 0x000fe200078e0006 */
[----:B------:R-:W-:Y:S01]  /*0e00*/  MOV R15, R7 ;  /* 0x00000007000f7202 */ /* 0x000fe20000000f00 */
[----:B------:R-:W-:Y:S01]  /*0e10*/  IMAD.MOV.U32 R13, RZ, RZ, R9 ;  /* 0x000000ffff0d7224 */ /* 0x000fe200078e0009 */
[----:B------:R-:W-:Y:S02]  /*0e20*/  MOV R12, R8 ;  /* 0x00000008000c7202 */ /* 0x000fe40000000f00 */
[----:B------:R-:W-:-:S07]  /*0e30*/  MOV R0, 0xe50 ;  /* 0x00000e5000007802 */ /* 0x000fce0000000f00 */
[----:B------:R-:W-:Y:S05]  /*0e40*/  CALL.REL.NOINC `($__internal_0_$__cuda_sm20_div_rn_f64_full) ;  /* 0x0000000000147944 */ /* 0x000fea0003c00000 */
.L_x_17:
[----:B------:R-:W-:Y:S05]  /*0e50*/  BSYNC.RECONVERGENT B0 ;  /* 0x0000000000007941 */ /* 0x000fea0003800200 */
.L_x_16:
[----:B------:R-:W0:Y:S02]  /*0e60*/  LDC.64 R2, c[0x0][0x388] ;  /* 0x0000e200ff027b82 */ /* 0x000e240000000a00 */
[----:B0-----:R-:W-:-:S05]  /*0e70*/  IMAD.WIDE R10, R10, 0x8, R2 ;  /* 0x000000080a0a7825 */ /* 0x001fca00078e0202 */
[----:B------:R-:W-:Y:S01]  /*0e80*/  STG.E.64 desc[UR4][R10.64], R4 ;  /* 0x000000040a007986 */ /* 0x000fe2000c101b04 */
[----:B------:R-:W-:Y:S05]  /*0e90*/  EXIT ;  /* 0x000000000000794d */ /* 0x000fea0003800000 */
        .weak           $__internal_0_$__cuda_sm20_div_rn_f64_full
        .type           $__internal_0_$__cuda_sm20_div_rn_f64_full,@function
        .size           $__internal_0_$__cuda_sm20_div_rn_f64_full,($__internal_1_$__cuda_sm20_sqrt_rn_f32_slowpath - $__internal_0_$__cuda_sm20_div_rn_f64_full)
$__internal_0_$__cuda_sm20_div_rn_f64_full:
[C---:B------:R-:W-:Y:S01]  /*0ea0*/  FSETP.GEU.AND P0, PT, |R13|.reuse, 1.469367938527859385e-39, PT ;  /* 0x001000000d00780b */ /* 0x040fe20003f0e200 */
[----:B------:R-:W-:Y:S01]  /*0eb0*/  BSSY.RECONVERGENT B1, `(.L_x_18) ;  /* 0x0000057000017945 */ /* 0x000fe20003800200 */
[----:B------:R-:W-:Y:S02]  /*0ec0*/  LOP3.LUT R4, R13, 0x800fffff, RZ, 0xc0, !PT ;  /* 0x800fffff0d047812 */ /* 0x000fe400078ec0ff */
[----:B------:R-:W-:Y:S02]  /*0ed0*/  FSETP.GEU.AND P2, PT, |R15|, 1.469367938527859385e-39, PT ;  /* 0x001000000f00780b */ /* 0x000fe40003f4e200 */
[----:B------:R-:W-:Y:S02]  /*0ee0*/  LOP3.LUT R5, R4, 0x3ff00000, RZ, 0xfc, !PT ;  /* 0x3ff0000004057812 */ /* 0x000fe400078efcff */
[----:B------:R-:W-:Y:S02]  /*0ef0*/  MOV R4, R12 ;  /* 0x0000000c00047202 */ /* 0x000fe40000000f00 */
[----:B------:R-:W-:-:S02]  /*0f00*/  MOV R18, 0x1 ;  /* 0x0000000100127802 */ /* 0x000fc40000000f00 */
[----:B------:R-:W-:Y:S01]  /*0f10*/  LOP3.LUT R16, R15, 0x7ff00000, RZ, 0xc0, !PT ;  /* 0x7ff000000f107812 */ /* 0x000fe200078ec0ff */
[----:B------:R-:W-:Y:S01]  /*0f20*/  @!P0 DMUL R4, R12, 8.98846567431157953865e+307 ;  /* 0x7fe000000c048828 */ /* 0x000fe20000000000 */
[----:B------:R-:W-:-:S03]  /*0f30*/  LOP3.LUT R17, R13, 0x7ff00000, RZ, 0xc0, !PT ;  /* 0x7ff000000d117812 */ /* 0x000fc600078ec0ff */
[----:B------:R-:W-:Y:S01]  /*0f40*/  @!P2 LOP3.LUT R11, R13, 0x7ff00000, RZ, 0xc0, !PT ;  /* 0x7ff000000d0ba812 */ /* 0x000fe200078ec0ff */
[----:B------:R-:W-:Y:S01]  /*0f50*/  IMAD.MOV.U32 R24, RZ, RZ, R16 ;  /* 0x000000ffff187224 */ /* 0x000fe200078e0010 */
[----:B------:R-:W0:Y:S01]  /*0f60*/  MUFU.RCP64H R19, R5 ;  /* 0x0000000500137308 */ /* 0x000e220000001800 */
[C---:B------:R-:W-:Y:S02]  /*0f70*/  ISETP.GE.U32.AND P1, PT, R16.reuse, R17, PT ;  /* 0x000000111000720c */ /* 0x040fe40003f26070 */
[----:B------:R-:W-:Y:S01]  /*0f80*/  @!P2 ISETP.GE.U32.AND P3, PT, R16, R11, PT ;  /* 0x0000000b1000a20c */ /* 0x000fe20003f66070 */
[----:B------:R-:W-:Y:S01]  /*0f90*/  IMAD.MOV.U32 R11, RZ, RZ, 0x1ca00000 ;  /* 0x1ca00000ff0b7424 */ /* 0x000fe200078e00ff */
[----:B------:R-:W-:Y:S02]  /*0fa0*/  MOV R25, R17 ;  /* 0x0000001100197202 */ /* 0x000fe40000000f00 */
[----:B------:R-:W-:Y:S02]  /*0fb0*/  @!P0 LOP3.LUT R25, R5, 0x7ff00000, RZ, 0xc0, !PT ;  /* 0x7ff0000005198812 */ /* 0x000fe400078ec0ff */
[----:B------:R-:W-:-:S04]  /*0fc0*/  @!P2 SEL R21, R11, 0x63400000, !P3 ;  /* 0x634000000b15a807 */ /* 0x000fc80005800000 */
[----:B------:R-:W-:Y:S01]  /*0fd0*/  @!P2 LOP3.LUT R22, R21, 0x80000000, R15, 0xf8, !PT ;  /* 0x800000001516a812 */ /* 0x000fe200078ef80f */
[----:B0-----:R-:W-:-:S03]  /*0fe0*/  DFMA R2, R18, -R4, 1 ;  /* 0x3ff000001202742b */ /* 0x001fc60000000804 */
[----:B------:R-:W-:Y:S02]  /*0ff0*/  @!P2 LOP3.LUT R23, R22, 0x100000, RZ, 0xfc, !PT ;  /* 0x001000001617a812 */ /* 0x000fe400078efcff */
[----:B------:R-:W-:-:S03]  /*1000*/  @!P2 MOV R22, RZ ;  /* 0x000000ff0016a202 */ /* 0x000fc60000000f00 */
[----:B------:R-:W-:-:S08]  /*1010*/  DFMA R2, R2, R2, R2 ;  /* 0x000000020202722b */ /* 0x000fd00000000002 */
[----:B------:R-:W-:Y:S01]  /*1020*/  DFMA R18, R18, R2, R18 ;  /* 0x000000021212722b */ /* 0x000fe20000000012 */
[----:B------:R-:W-:Y:S02]  /*1030*/  SEL R3, R11, 0x63400000, !P1 ;  /* 0x634000000b037807 */ /* 0x000fe40004800000 */
[----:B------:R-:W-:Y:S02]  /*1040*/  MOV R2, R14 ;  /* 0x0000000e00027202 */ /* 0x000fe40000000f00 */
[----:B------:R-:W-:-:S03]  /*1050*/  LOP3.LUT R3, R3, 0x800fffff, R15, 0xf8, !PT ;  /* 0x800fffff03037812 */ /* 0x000fc600078ef80f */
[----:B------:R-:W-:-:S03]  /*1060*/  DFMA R20, R18, -R4, 1 ;  /* 0x3ff000001214742b */ /* 0x000fc60000000804 */
[----:B------:R-:W-:-:S05]  /*1070*/  @!P2 DFMA R2, R2, 2, -R22 ;  /* 0x400000000202a82b */ /* 0x000fca0000000816 */
[----:B------:R-:W-:-:S05]  /*1080*/  DFMA R18, R18, R20, R18 ;  /* 0x000000141212722b */ /* 0x000fca0000000012 */
[----:B------:R-:W-:-:S03]  /*1090*/  @!P2 LOP3.LUT R24, R3, 0x7ff00000, RZ, 0xc0, !PT ;  /* 0x7ff000000318a812 */ /* 0x000fc600078ec0ff */
[----:B------:R-:W-:Y:S01]  /*10a0*/  DMUL R20, R18, R2 ;  /* 0x0000000212147228 */ /* 0x000fe20000000000 */
[----:B------:R-:W-:-:S04]  /*10b0*/  IADD3 R17, PT, PT, R24, -0x1, RZ ;  /* 0xffffffff18117810 */ /* 0x000fc80007ffe0ff */
[----:B------:R-:W-:Y:S01]  /*10c0*/  ISETP.GT.U32.AND P0, PT, R17, 0x7feffffe, PT ;  /* 0x7feffffe1100780c */ /* 0x000fe20003f04070 */
[----:B------:R-:W-:Y:S02]  /*10d0*/  VIADD R17, R25, 0xffffffff ;  /* 0xffffffff19117836 */ /* 0x000fe40000000000 */
[----:B------:R-:W-:-:S03]  /*10e0*/  DFMA R22, R20, -R4, R2 ;  /* 0x800000041416722b */ /* 0x000fc60000000002 */
[----:B------:R-:W-:-:S05]  /*10f0*/  ISETP.GT.U32.OR P0, PT, R17, 0x7feffffe, P0 ;  /* 0x7feffffe1100780c */ /* 0x000fca0000704470 */
[----:B------:R-:W-:-:S08]  /*1100*/  DFMA R18, R18, R22, R20 ;  /* 0x000000161212722b */ /* 0x000fd00000000014 */
[----:B------:R-:W-:Y:S05]  /*1110*/  @P0 BRA `(.L_x_19) ;  /* 0x00000000006c0947 */ /* 0x000fea0003800000 */
[----:B------:R-:W-:-:S04]  /*1120*/  LOP3.LUT R15, R13, 0x7ff00000, RZ, 0xc0, !PT ;  /* 0x7ff000000d0f7812 */ /* 0x000fc800078ec0ff */
[CC--:B------:R-:W-:Y:S02]  /*1130*/  VIADDMNMX R14, R16.reuse, -R15.reuse, 0xb9600000, !PT ;  /* 0xb9600000100e7446 */ /* 0x0c0fe4000780090f */
[----:B------:R-:W-:Y:S02]  /*1140*/  ISETP.GE.U32.AND P0, PT, R16, R15, PT ;  /* 0x0000000f1000720c */ /* 0x000fe40003f06070 */
[----:B------:R-:W-:Y:S02]  /*1150*/  VIMNMX R14, PT, PT, R14, 0x46a00000, PT ;  /* 0x46a000000e0e7848 */ /* 0x000fe40003fe0100 */
[----:B------:R-:W-:-:S04]  /*1160*/  SEL R11, R11, 0x63400000, !P0 ;  /* 0x634000000b0b7807 */ /* 0x000fc80004000000 */
[----:B------:R-:W-:Y:S01]  /*1170*/  IADD3 R11, PT, PT, -R11, R14, RZ ;  /* 0x0000000e0b0b7210 */ /* 0x000fe20007ffe1ff */
[----:B------:R-:W-:-:S03]  /*1180*/  IMAD.MOV.U32 R14, RZ, RZ, RZ ;  /* 0x000000ffff0e7224 */ /* 0x000fc600078e00ff */
[----:B------:R-:W-:-:S06]  /*1190*/  IADD3 R15, PT, PT, R11, 0x7fe00000, RZ ;  /* 0x7fe000000b0f7810 */ /* 0x000fcc0007ffe0ff */
[----:B------:R-:W-:-:S10]  /*11a0*/  DMUL R16, R18, R14 ;  /* 0x0000000e12107228 */ /* 0x000fd40000000000 */
[----:B------:R-:W-:-:S13]  /*11b0*/  FSETP.GTU.AND P0, PT, |R17|, 1.469367938527859385e-39, PT ;  /* 0x001000001100780b */ /* 0x000fda0003f0c200 */
[----:B------:R-:W-:Y:S05]  /*11c0*/  @P0 BRA `(.L_x_20) ;  /* 0x0000000000940947 */ /* 0x000fea0003800000 */
[----:B------:R-:W-:Y:S01]  /*11d0*/  DFMA R2, R18, -R4, R2 ;  /* 0x800000041202722b */ /* 0x000fe20000000002 */
[----:B------:R-:W-:-:S09]  /*11e0*/  MOV R14, RZ ;  /* 0x000000ff000e7202 */ /* 0x000fd20000000f00 */
[C---:B------:R-:W-:Y:S02]  /*11f0*/  FSETP.NEU.AND P0, PT, R3.reuse, RZ, PT ;  /* 0x000000ff0300720b */ /* 0x040fe40003f0d000 */
[----:B------:R-:W-:-:S04]  /*1200*/  LOP3.LUT R13, R3, 0x80000000, R13, 0x48, !PT ;  /* 0x80000000030d7812 */ /* 0x000fc800078e480d */
[----:B------:R-:W-:-:S07]  /*1210*/  LOP3.LUT R15, R13, R15, RZ, 0xfc, !PT ;  /* 0x0000000f0d0f7212 */ /* 0x000fce00078efcff */
[----:B------:R-:W-:Y:S05]  /*1220*/  @!P0 BRA `(.L_x_20) ;  /* 0x00000000007c8947 */ /* 0x000fea0003800000 */
[C---:B------:R-:W-:Y:S01]  /*1230*/  IADD3 R3, PT, PT, -R11.reuse, RZ, RZ ;  /* 0x000000ff0b037210 */ /* 0x040fe20007ffe1ff */
[----:B------:R-:W-:Y:S01]  /*1240*/  IMAD.MOV.U32 R2, RZ, RZ, RZ ;  /* 0x000000ffff027224 */ /* 0x000fe200078e00ff */
[----:B------:R-:W-:Y:S01]  /*1250*/  DMUL.RP R14, R18, R14 ;  /* 0x0000000e120e7228 */ /* 0x000fe20000008000 */
[----:B------:R-:W-:-:S04]  /*1260*/  IADD3 R11, PT, PT, -R11, -0x43300000, RZ ;  /* 0xbcd000000b0b7810 */ /* 0x000fc80007ffe1ff */
[----:B------:R-:W-:-:S05]  /*1270*/  DFMA R2, R16, -R2, R18 ;  /* 0x800000021002722b */ /* 0x000fca0000000012 */
[----:B------:R-:W-:-:S05]  /*1280*/  LOP3.LUT R13, R15, R13, RZ, 0x3c, !PT ;  /* 0x0000000d0f0d7212 */ /* 0x000fca00078e3cff */
[----:B------:R-:W-:-:S04]  /*1290*/  FSETP.NEU.AND P0, PT, |R3|, R11, PT ;  /* 0x0000000b0300720b */ /* 0x000fc80003f0d200 */
[----:B------:R-:W-:Y:S02]  /*12a0*/  FSEL R16, R14, R16, !P0 ;  /* 0x000000100e107208 */ /* 0x000fe40004000000 */
[----:B------:R-:W-:Y:S01]  /*12b0*/  FSEL R17, R13, R17, !P0 ;  /* 0x000000110d117208 */ /* 0x000fe20004000000 */
[----:B------:R-:W-:Y:S06]  /*12c0*/  BRA `(.L_x_20) ;  /* 0x0000000000547947 */ /* 0x000fec0003800000 */
.L_x_19:
[----:B------:R-:W-:-:S14]  /*12d0*/  DSETP.NAN.AND P0, PT, R14, R14, PT ;  /* 0x0000000e0e00722a */ /* 0x000fdc0003f08000 */
[----:B------:R-:W-:Y:S05]  /*12e0*/  @P0 BRA `(.L_x_21) ;  /* 0x0000000000440947 */ /* 0x000fea0003800000 */
[----:B------:R-:W-:-:S14]  /*12f0*/  DSETP.NAN.AND P0, PT, R12, R12, PT ;  /* 0x0000000c0c00722a */ /* 0x000fdc0003f08000 */
[----:B------:R-:W-:Y:S05]  /*1300*/  @P0 BRA `(.L_x_22) ;  /* 0x0000000000300947 */ /* 0x000fea0003800000 */
[----:B------:R-:W-:Y:S02]  /*1310*/  ISETP.NE.AND P0, PT, R24, R25, PT ;  /* 0x000000191800720c */ /* 0x000fe40003f05270 */
[----:B------:R-:W-:Y:S02]  /*1320*/  MOV R16, 0x0 ;  /* 0x0000000000107802 */ /* 0x000fe40000000f00 */
[----:B------:R-:W-:-:S09]  /*1330*/  MOV R17, 0xfff80000 ;  /* 0xfff8000000117802 */ /* 0x000fd20000000f00 */
[----:B------:R-:W-:Y:S05]  /*1340*/  @!P0 BRA `(.L_x_20) ;  /* 0x0000000000348947 */ /* 0x000fea0003800000 */
[----:B------:R-:W-:Y:S02]  /*1350*/  ISETP.NE.AND P0, PT, R24, 0x7ff00000, PT ;  /* 0x7ff000001800780c */ /* 0x000fe40003f05270 */
[----:B------:R-:W-:Y:S02]  /*1360*/  LOP3.LUT R17, R15, 0x80000000, R13, 0x48, !PT ;  /* 0x800000000f117812 */ /* 0x000fe400078e480d */
[----:B------:R-:W-:-:S13]  /*1370*/  ISETP.EQ.OR P0, PT, R25, RZ, !P0 ;  /* 0x000000ff1900720c */ /* 0x000fda0004702670 */
[----:B------:R-:W-:Y:S01]  /*1380*/  @P0 LOP3.LUT R2, R17, 0x7ff00000, RZ, 0xfc, !PT ;  /* 0x7ff0000011020812 */ /* 0x000fe200078efcff */
[----:B------:R-:W-:Y:S01]  /*1390*/  @!P0 IMAD.MOV.U32 R16, RZ, RZ, RZ ;  /* 0x000000ffff108224 */ /* 0x000fe200078e00ff */
[----:B------:R-:W-:Y:S02]  /*13a0*/  @P0 MOV R16, RZ ;  /* 0x000000ff00100202 */ /* 0x000fe40000000f00 */
[----:B------:R-:W-:Y:S01]  /*13b0*/  @P0 MOV R17, R2 ;  /* 0x0000000200110202 */ /* 0x000fe20000000f00 */
[----:B------:R-:W-:Y:S06]  /*13c0*/  BRA `(.L_x_20) ;  /* 0x0000000000147947 */ /* 0x000fec0003800000 */
.L_x_22:
[----:B------:R-:W-:Y:S01]  /*13d0*/  LOP3.LUT R17, R13, 0x80000, RZ, 0xfc, !PT ;  /* 0x000800000d117812 */ /* 0x000fe200078efcff */
[----:B------:R-:W-:Y:S01]  /*13e0*/  IMAD.MOV.U32 R16, RZ, RZ, R12 ;  /* 0x000000ffff107224 */ /* 0x000fe200078e000c */
[----:B------:R-:W-:Y:S06]  /*13f0*/  BRA `(.L_x_20) ;  /* 0x0000000000087947 */ /* 0x000fec0003800000 */
.L_x_21:
[----:B------:R-:W-:Y:S02]  /*1400*/  LOP3.LUT R17, R15, 0x80000, RZ, 0xfc, !PT ;  /* 0x000800000f117812 */ /* 0x000fe400078efcff */
[----:B------:R-:W-:-:S07]  /*1410*/  MOV R16, R14 ;  /* 0x0000000e00107202 */ /* 0x000fce0000000f00 */
.L_x_20:
[----:B------:R-:W-:Y:S05]  /*1420*/  BSYNC.RECONVERGENT B1 ;  /* 0x0000000000017941 */ /* 0x000fea0003800200 */
.L_x_18:
[----:B------:R-:W-:Y:S02]  /*1430*/  HFMA2 R3, -RZ, RZ, 0, 0 ;  /* 0x00000000ff037431 */ /* 0x000fe400000001ff */
[----:B------:R-:W-:Y:S01]  /*1440*/  IMAD.MOV.U32 R2, RZ, RZ, R0 ;  /* 0x000000ffff027224 */ /* 0x000fe200078e0000 */
[----:B------:R-:W-:Y:S02]  /*1450*/  MOV R4, R16 ;  /* 0x0000001000047202 */ /* 0x000fe40000000f00 */
[----:B------:R-:W-:Y:S01]  /*1460*/  MOV R5, R17 ;  /* 0x0000001100057202 */ /* 0x000fe20000000f00 */
[----:B------:R-:W-:Y:S06]  /*1470*/  RET.REL.NODEC R2 `(_Z14preval_normalsPdS_S_S_S_S_S_S_S_S_S_S_Pii) ;  /* 0xffffffe802e07950 */ /* 0x000fec0003c3ffff */
        .weak           $__internal_1_$__cuda_sm20_sqrt_rn_f32_slowpath
        .type           $__internal_1_$__cuda_sm20_sqrt_rn_f32_slowpath,@function
        .size           $__internal_1_$__cuda_sm20_sqrt_rn_f32_slowpath,(.L_x_182 - $__internal_1_$__cuda_sm20_sqrt_rn_f32_slowpath)
$__internal_1_$__cuda_sm20_sqrt_rn_f32_slowpath:
[----:B------:R-:W-:-:S13]  /*1480*/  LOP3.LUT P0, RZ, R2, 0x7fffffff, RZ, 0xc0, !PT ;  /* 0x7fffffff02ff7812 */ /* 0x000fda000780c0ff */
[----:B------:R-:W-:Y:S05]  /*1490*/  @!P0 BRA `(.L_x_23) ;  /* 0x0000000000448947 */ /* 0x000fea0003800000 */
[----:B------:R-:W-:Y:S02]  /*14a0*/  FSETP.GEU.FTZ.AND P0, PT, R2, RZ, PT ;  /* 0x000000ff0200720b */ /* 0x000fe40003f1e000 */
[----:B------:R-:W-:-:S11]  /*14b0*/  MOV R0, R2 ;  /* 0x0000000200007202 */ /* 0x000fd60000000f00 */
[----:B------:R-:W-:Y:S01]  /*14c0*/  @!P0 MOV R2, 0x7fffffff ;  /* 0x7fffffff00028802 */ /* 0x000fe20000000f00 */
[----:B------:R-:W-:Y:S06]  /*14d0*/  @!P0 BRA `(.L_x_23) ;  /* 0x0000000000348947 */ /* 0x000fec0003800000 */
[----:B------:R-:W-:-:S13]  /*14e0*/  FSETP.GTU.FTZ.AND P0, PT, |R0|, +INF , PT ;  /* 0x7f8000000000780b */ /* 0x000fda0003f1c200 */
[----:B------:R-:W-:Y:S01]  /*14f0*/  @P0 FADD.FTZ R2, R0, 1 ;  /* 0x3f80000000020421 */ /* 0x000fe20000010000 */
[----:B------:R-:W-:Y:S06]  /*1500*/  @P0 BRA `(.L_x_23) ;  /* 0x0000000000280947 */ /* 0x000fec0003800000 */
[----:B------:R-:W-:-:S13]  /*1510*/  FSETP.NEU.FTZ.AND P0, PT, |R0|, +INF , PT ;  /* 0x7f8000000000780b */ /* 0x000fda0003f1d200 */
[----:B------:R-:W-:-:S04]  /*1520*/  @P0 FFMA R3, R0, 1.84467440737095516160e+19, RZ ;  /* 0x5f80000000030823 */ /* 0x000fc800000000ff */
[----:B------:R-:W0:Y:S02]  /*1530*/  @P0 MUFU.RSQ R2, R3 ;  /* 0x0000000300020308 */ /* 0x000e240000001400 */
[----:B0-----:R-:W-:Y:S01]  /*1540*/  @P0 FMUL.FTZ R8, R3, R2 ;  /* 0x0000000203080220 */ /* 0x001fe20000410000 */
[----:B------:R-:W-:Y:S01]  /*1550*/  @P0 FMUL.FTZ R11, R2, 0.5 ;  /* 0x3f000000020b0820 */ /* 0x000fe20000410000 */
[----:B------:R-:W-:Y:S02]  /*1560*/  @!P0 IMAD.MOV.U32 R2, RZ, RZ, R0 ;  /* 0x000000ffff028224 */ /* 0x000fe400078e0000 */
[----:B------:R-:W-:-:S04]  /*1570*/  @P0 FADD.FTZ R9, -R8, -RZ ;  /* 0x800000ff08090221 */ /* 0x000fc80000010100 */
[----:B------:R-:W-:-:S04]  /*1580*/  @P0 FFMA R9, R8, R9, R3 ;  /* 0x0000000908090223 */ /* 0x000fc80000000003 */
[----:B------:R-:W-:-:S04]  /*1590*/  @P0 FFMA R9, R9, R11, R8 ;  /* 0x0000000b09090223 */ /* 0x000fc80000000008 */
[----:B------:R-:W-:-:S07]  /*15a0*/  @P0 FMUL.FTZ R2, R9, 2.3283064365386962891e-10 ;  /* 0x2f80000009020820 */ /* 0x000fce0000410000 */
.L_x_23:
[----:B------:R-:W-:Y:S01]  /*15b0*/  HFMA2 R3, -RZ, RZ, 0, 0 ;  /* 0x00000000ff037431 */ /* 0x000fe200000001ff */
[----:B------:R-:W-:Y:S02]  /*15c0*/  MOV R8, R2 ;  /* 0x0000000200087202 */ /* 0x000fe40000000f00 */
[----:B------:R-:W-:-:S04]  /*15d0*/  MOV R2, R12 ;  /* 0x0000000c00027202 */ /* 0x000fc80000000f00 */
[----:B------:R-:W-:Y:S05]  /*15e0*/  RET.REL.NODEC R2 `(_Z14preval_normalsPdS_S_S_S_S_S_S_S_S_S_S_Pii) ;  /* 0xffffffe802847950 */ /* 0x000fea0003c3ffff */
.L_x_24:
        /* <DEDUP_REMOVED lines=9> */
.L_x_182:


//--------------------- .text._Z15preval_jacobianPdS_S_S_S_S_S_i --------------------------
	.section	.text._Z15preval_jacobianPdS_S_S_S_S_S_i,"ax",@progbits
	.align	128
        .global         _Z15preval_jacobianPdS_S_S_S_S_S_i
        .type           _Z15preval_jacobianPdS_S_S_S_S_S_i,@function
        .size           _Z15preval_jacobianPdS_S_S_S_S_S_i,(.L_x_193 - _Z15preval_jacobianPdS_S_S_S_S_S_i)
        .other          _Z15preval_jacobianPdS_S_S_S_S_S_i,@"STO_CUDA_ENTRY STV_DEFAULT"
_Z15preval_jacobianPdS_S_S_S_S_S_i:
.text._Z15preval_jacobianPdS_S_S_S_S_S_i:
        /* <DEDUP_REMOVED lines=15> */
[----:B------:R-:W0:Y:S01]  /*00f0*/  LDC.64 R8, c[0x0][0x398] ;  /* 0x0000e600ff087b82 */ /* 0x000e220000000a00 */
[----:B--2---:R-:W-:-:S06]  /*0100*/  IMAD.WIDE R12, R0, 0x8, R12 ;  /* 0x00000008000c7825 */ /* 0x004fcc00078e020c */
[----:B------:R-:W5:Y:S01]  /*0110*/  LDG.E.64 R12, desc[UR4][R12.64] ;  /* 0x000000040c0c7981 */ /* 0x000f62000c1e1b00 */
[----:B------:R-:W1:Y:S01]  /*0120*/  LDC.64 R6, c[0x0][0x3b0] ;  /* 0x0000ec00ff067b82 */ /* 0x000e620000000a00 */
[----:B---3--:R-:W-:-:S06]  /*0130*/  IMAD.WIDE R4, R0, 0x8, R4 ;  /* 0x0000000800047825 */ /* 0x008fcc00078e0204 */
[----:B------:R-:W2:Y:S01]  /*0140*/  LDG.E.64 R4, desc[UR4][R4.64] ;  /* 0x0000000404047981 */ /* 0x000ea2000c1e1b00 */
[C---:B----4-:R-:W-:Y:S01]  /*0150*/  IMAD.WIDE R10, R0.reuse, 0x8, R10 ;  /* 0x00000008000a7825 */ /* 0x050fe200078e020a */
[----:B------:R-:W3:Y:S05]  /*0160*/  LDC.64 R18, c[0x0][0x380] ;  /* 0x0000e000ff127b82 */ /* 0x000eea0000000a00 */
[----:B------:R-:W2:Y:S01]  /*0170*/  LDG.E.64 R10, desc[UR4][R10.64] ;  /* 0x000000040a0a7981 */ /* 0x000ea2000c1e1b00 */
[----:B0-----:R-:W-:-:S06]  /*0180*/  IMAD.WIDE R8, R0, 0x8, R8 ;  /* 0x0000000800087825 */ /* 0x001fcc00078e0208 */
[----:B------:R-:W4:Y:S01]  /*0190*/  LDG.E.64 R8, desc[UR4][R8.64] ;  /* 0x0000000408087981 */ /* 0x000f22000c1e1b00 */
[----:B-1----:R-:W-:-:S06]  /*01a0*/  IMAD.WIDE R6, R0, 0x8, R6 ;  /* 0x0000000800067825 */ /* 0x002fcc00078e0206 */
[----:B------:R-:W3:Y:S01]  /*01b0*/  LDG.E.64 R6, desc[UR4][R6.64] ;  /* 0x0000000406067981 */ /* 0x000ee2000c1e1b00 */
[----:B-----5:R-:W-:Y:S02]  /*01c0*/  DADD R14, -R2, R12 ;  /* 0x00000000020e7229 */ /* 0x020fe4000000010c */
[----:B--2---:R-:W-:Y:S02]  /*01d0*/  DADD R16, -R4, R10 ;  /* 0x0000000004107229 */ /* 0x004fe4000000010a */
[----:B----4-:R-:W-:-:S06]  /*01e0*/  DADD R2, -R2, R8 ;  /* 0x0000000002027229 */ /* 0x010fcc0000000108 */
[----:B------:R-:W-:Y:S02]  /*01f0*/  DMUL R14, R14, R16 ;  /* 0x000000100e0e7228 */ /* 0x000fe40000000000 */
[----:B---3--:R-:W-:-:S08]  /*0200*/  DADD R4, -R4, R6 ;  /* 0x0000000004047229 */ /* 0x008fd00000000106 */
[----:B------:R-:W-:Y:S01]  /*0210*/  DFMA R2, R2, R4, -R14 ;  /* 0x000000040202722b */ /* 0x000fe2000000080e */
[----:B------:R-:W-:-:S06]  /*0220*/  IMAD.WIDE R4, R0, 0x8, R18 ;  /* 0x0000000800047825 */ /* 0x000fcc00078e0212 */
[----:B------:R-:W-:Y:S01]  /*0230*/  STG.E.64 desc[UR4][R4.64], R2 ;  /* 0x0000000204007986 */ /* 0x000fe2000c101b04 */
[----:B------:R-:W-:Y:S05]  /*0240*/  EXIT ;  /* 0x000000000000794d */ /* 0x000fea0003800000 */
.L_x_25:
        /* <DEDUP_REMOVED lines=11> */
.L_x_193:


//--------------------- .text._Z24preval_inscribed_circlesPdS_S_S_S_S_S_i --------------------------
	.section	.text._Z24preval_inscribed_circlesPdS_S_S_S_S_S_i,"ax",@progbits
	.align	128
        .global         _Z24preval_inscribed_circlesPdS_S_S_S_S_S_i
        .type           _Z24preval_inscribed_circlesPdS_S_S_S_S_S_i,@function
        .size           _Z24preval_inscribed_circlesPdS_S_S_S_S_S_i,(.L_x_184 - _Z24preval_inscribed_circlesPdS_S_S_S_S_S_i)
        .other          _Z24preval_inscribed_circlesPdS_S_S_S_S_S_i,@"STO_CUDA_ENTRY STV_DEFAULT"
_Z24preval_inscribed_circlesPdS_S_S_S_S_S_i:
.text._Z24preval_inscribed_circlesPdS_S_S_S_S_S_i:
        /* <DEDUP_REMOVED lines=15> */
[----:B--2---:R-:W-:-:S06]  /*00f0*/  IMAD.WIDE R6, R4, 0x8, R6 ;  /* 0x0000000804067825 */ /* 0x004fcc00078e0206 */
[----:B------:R-:W5:Y:S01]  /*0100*/  LDG.E.64 R6, desc[UR4][R6.64] ;  /* 0x0000000406067981 */ /* 0x000f62000c1e1b00 */
[----:B---3--:R-:W-:-:S06]  /*0110*/  IMAD.WIDE R8, R4, 0x8, R8 ;  /* 0x0000000804087825 */ /* 0x008fcc00078e0208 */
[----:B------:R-:W2:Y:S01]  /*0120*/  LDG.E.64 R8, desc[UR4][R8.64] ;  /* 0x0000000408087981 */ /* 0x000ea2000c1e1b00 */
[----:B----4-:R-:W-:-:S06]  /*0130*/  IMAD.WIDE R10, R4, 0x8, R10 ;  /* 0x00000008040a7825 */ /* 0x010fcc00078e020a */
[----:B------:R-:W2:Y:S01]  /*0140*/  LDG.E.64 R10, desc[UR4][R10.64] ;  /* 0x000000040a0a7981 */ /* 0x000ea2000c1e1b00 */
[----:B------:R-:W-:Y:S01]  /*0150*/  BSSY.RECONVERGENT B0, `(.L_x_26) ;  /* 0x000004b000007945 */ /* 0x000fe20003800200 */
[----:B------:R-:W-:Y:S01]  /*0160*/  HFMA2 R13, -RZ, RZ, 1.875, 0 ;  /* 0x3f800000ff0d7431 */ /* 0x000fe200000001ff */
[----:B------:R-:W-:Y:S01]  /*0170*/  MOV R12, 0x3f800000 ;  /* 0x3f800000000c7802 */ /* 0x000fe20000000f00 */
[----:B-----5:R-:W-:-:S06]  /*0180*/  DADD R14, R2, -R6 ;  /* 0x00000000020e7229 */ /* 0x020fcc0000000806 */
[----:B------:R-:W0:Y:S01]  /*0190*/  F2F.F32.F64 R5, R14 ;  /* 0x0000000e00057310 */ /* 0x000e220000301000 */
[----:B--2---:R-:W-:Y:S01]  /*01a0*/  DADD R16, R8, -R10 ;  /* 0x0000000008107229 */ /* 0x004fe2000000080a */
        /* <DEDUP_REMOVED lines=12> */
[----:B------:R-:W-:Y:S02]  /*0270*/  IADD3 R13, PT, PT, R14, -0x3f3504f3, RZ ;  /* 0xc0cafb0d0e0d7810 */ /* 0x000fe40007ffe0ff */
[----:B------:R-:W-:-:S02]  /*0280*/  FSETP.NEU.AND P0, PT, |R5|, +INF , PT ;  /* 0x7f8000000500780b */ /* 0x000fc40003f0d200 */
[----:B------:R-:W-:Y:S02]  /*0290*/  LOP3.LUT R13, R13, 0xff800000, RZ, 0xc0, !PT ;  /* 0xff8000000d0d7812 */ /* 0x000fe400078ec0ff */
[----:B------:R-:W-:Y:S02]  /*02a0*/  FSETP.NEU.AND P0, PT, R5, RZ, P0 ;  /* 0x000000ff0500720b */ /* 0x000fe4000070d000 */
[----:B------:R-:W-:-:S05]  /*02b0*/  IADD3 R14, PT, PT, R14, -R13, RZ ;  /* 0x8000000d0e0e7210 */ /* 0x000fca0007ffe0ff */
[C---:B------:R-:W-:Y:S01]  /*02c0*/  FADD R15, R14.reuse, 1 ;  /* 0x3f8000000e0f7421 */ /* 0x040fe20000000000 */
[----:B------:R-:W-:Y:S01]  /*02d0*/  FADD R18, R14, -1 ;  /* 0xbf8000000e127421 */ /* 0x000fe20000000000 */
[----:B------:R-:W-:-:S03]  /*02e0*/  I2FP.F32.S32 R14, R13 ;  /* 0x0000000d000e7245 */ /* 0x000fc60000201400 */
[----:B------:R-:W-:Y:S01]  /*02f0*/  FADD R16, R18, R18 ;  /* 0x0000001212107221 */ /* 0x000fe20000000000 */
[----:B------:R-:W0:Y:S01]  /*0300*/  MUFU.RCP R15, R15 ;  /* 0x0000000f000f7308 */ /* 0x000e220000001000 */
[----:B------:R-:W-:Y:S02]  /*0310*/  @!P0 FADD R5, R5, R5 ;  /* 0x0000000505058221 */ /* 0x000fe40000000000 */
        /* <DEDUP_REMOVED lines=18> */
[----:B------:R-:W-:-:S03]  /*0440*/  HFMA2 R17, -RZ, RZ, 0.64013671875, -15.109375 ;  /* 0x391fcb8eff117431 */ /* 0x000fc600000001ff */
        /* <DEDUP_REMOVED lines=27> */
.L_x_27:
[----:B------:R-:W-:Y:S05]  /*0600*/  BSYNC.RECONVERGENT B0 ;  /* 0x0000000000007941 */ /* 0x000fea0003800200 */
.L_x_26:
[----:B------:R-:W-:Y:S04]  /*0610*/  BSSY.RECONVERGENT B0, `(.L_x_28) ;  /* 0x0000043000007945 */ /* 0x000fe80003800200 */
[----:B------:R-:W-:Y:S05]  /*0620*/  @!P1 BRA `(.L_x_29) ;  /* 0x0000000400049947 */ /* 0x000fea0003800000 */
        /* <DEDUP_REMOVED lines=12> */
[-C--:B------:R-:W-:Y:S02]  /*06f0*/  IADD3 R5, PT, PT, R5, -R12.reuse, RZ ;  /* 0x8000000c05057210 */ /* 0x080fe40007ffe0ff */
[----:B------:R-:W-:-:S03]  /*0700*/  I2FP.F32.S32 R12, R12 ;  /* 0x0000000c000c7245 */ /* 0x000fc60000201400 */
[C---:B------:R-:W-:Y:S01]  /*0710*/  FADD R14, R5.reuse, 1 ;  /* 0x3f800000050e7421 */ /* 0x040fe20000000000 */
[----:B------:R-:W-:Y:S01]  /*0720*/  FADD R18, R5, -1 ;  /* 0xbf80000005127421 */ /* 0x000fe20000000000 */
[----:B------:R-:W-:-:S03]  /*0730*/  FFMA R16, R12, 1.1920928955078125e-07, R15 ;  /* 0x340000000c107823 */ /* 0x000fc6000000000f */
[----:B------:R-:W-:Y:S01]  /*0740*/  FADD R5, R18, R18 ;  /* 0x0000001212057221 */ /* 0x000fe20000000000 */
[----:B------:R-:W0:Y:S01]  /*0750*/  MUFU.RCP R14, R14 ;  /* 0x0000000e000e7308 */ /* 0x000e220000001000 */
[----:B------:R-:W-:Y:S02]  /*0760*/  @!P0 FADD R0, R0, R0 ;  /* 0x0000000000008221 */ /* 0x000fe40000000000 */
[----:B0-----:R-:W-:-:S04]  /*0770*/  FMUL R5, R14, R5 ;  /* 0x000000050e057220 */ /* 0x001fc80000400000 */
        /* <DEDUP_REMOVED lines=12> */
[----:B------:R-:W-:Y:S01]  /*0840*/  FMUL R20, R15, R20 ;  /* 0x000000140f147220 */ /* 0x000fe20000400000 */
[----:B------:R-:W-:Y:S02]  /*0850*/  HFMA2 R15, -RZ, RZ, 0.64013671875, -15.109375 ;  /* 0x391fcb8eff0f7431 */ /* 0x000fe400000001ff */
        /* <DEDUP_REMOVED lines=11> */
[----:B------:R-:W-:Y:S01]  /*0910*/  FFMA R17, R17, 2, R14 ;  /* 0x4000000011117823 */ /* 0x000fe2000000000e */
[----:B0-----:R-:W-:Y:S01]  /*0920*/  FADD R12, R5, -R16 ;  /* 0x80000010050c7221 */ /* 0x001fe20000000000 */
[----:B------:R-:W-:-:S03]  /*0930*/  FSETP.GT.AND P1, PT, R16, RZ, PT ;  /* 0x000000ff1000720b */ /* 0x000fc60003f24000 */
[----:B------:R-:W-:Y:S01]  /*0940*/  FADD R12, R12, R17 ;  /* 0x000000110c0c7221 */ /* 0x000fe20000000000 */
[----:B------:R-:W-:Y:S02]  /*0950*/  SEL R14, RZ, 0x83000000, P1 ;  /* 0x83000000ff0e7807 */ /* 0x000fe40000800000 */
[----:B------:R-:W-:Y:S01]  /*0960*/  FSETP.GEU.AND P1, PT, R5, RZ, PT ;  /* 0x000000ff0500720b */ /* 0x000fe20003f2e000 */
[----:B------:R-:W-:Y:S01]  /*0970*/  FFMA R15, R12, R15, 0.0013391353422775864601 ;  /* 0x3aaf85ed0c0f7423 */ /* 0x000fe2000000000f */
[----:B------:R-:W-:-:S03]  /*0980*/  IADD3 R16, PT, PT, R14, 0x7f000000, RZ ;  /* 0x7f0000000e107810 */ /* 0x000fc60007ffe0ff */
[C---:B------:R-:W-:Y:S02]  /*0990*/  FFMA R17, R12.reuse, R15, 0.0096188392490148544312 ;  /* 0x3c1d98560c117423 */ /* 0x040fe4000000000f */
[----:B------:R-:W0:Y:S02]  /*09a0*/  F2I.NTZ R15, R5 ;  /* 0x00000005000f7305 */ /* 0x000e240000203100 */
[----:B------:R-:W-:-:S04]  /*09b0*/  FFMA R17, R12, R17, 0.055503588169813156128 ;  /* 0x3d6357bb0c117423 */ /* 0x000fc80000000011 */
[----:B------:R-:W-:-:S04]  /*09c0*/  FFMA R17, R12, R17, 0.24022644758224487305 ;  /* 0x3e75fdec0c117423 */ /* 0x000fc80000000011 */
[----:B------:R-:W-:-:S04]  /*09d0*/  FFMA R17, R12, R17, 0.69314718246459960938 ;  /* 0x3f3172180c117423 */ /* 0x000fc80000000011 */
[----:B------:R-:W-:Y:S01]  /*09e0*/  FFMA R17, R12, R17, 1 ;  /* 0x3f8000000c117423 */ /* 0x000fe20000000011 */
[----:B0-----:R-:W-:Y:S02]  /*09f0*/  LEA R15, R15, -R14, 0x17 ;  /* 0x8000000e0f0f7211 */ /* 0x001fe400078eb8ff */
[----:B------:R-:W-:Y:S01]  /*0a00*/  FSEL R12, RZ, +INF , !P1 ;  /* 0x7f800000ff0c7808 */ /* 0x000fe20004800000 */
[----:B------:R-:W-:-:S04]  /*0a10*/  FMUL R16, R16, R17 ;  /* 0x0000001110107220 */ /* 0x000fc80000400000 */
[----:B------:R-:W-:Y:S01]  /*0a20*/  @!P2 FMUL R12, R15, R16 ;  /* 0x000000100f0ca220 */ /* 0x000fe20000400000 */
[----:B------:R-:W-:-:S07]  /*0a30*/  @!P0 LOP3.LUT R12, R0, 0x7fffffff, RZ, 0xc0, !PT ;  /* 0x7fffffff000c8812 */ /* 0x000fce00078ec0ff */
.L_x_29:
[----:B------:R-:W-:Y:S05]  /*0a40*/  BSYNC.RECONVERGENT B0 ;  /* 0x0000000000007941 */ /* 0x000fea0003800200 */
.L_x_28:
[----:B------:R-:W-:Y:S01]  /*0a50*/  FADD R0, R12, R13 ;  /* 0x0000000d0c007221 */ /* 0x000fe20000000000 */
[----:B------:R-:W-:Y:S03]  /*0a60*/  BSSY.RECONVERGENT B0, `(.L_x_30) ;  /* 0x000000d000007945 */ /* 0x000fe60003800200 */
[----:B------:R0:W1:Y:S01]  /*0a70*/  MUFU.RSQ R13, R0 ;  /* 0x00000000000d7308 */ /* 0x0000620000001400 */
[----:B------:R-:W-:-:S04]  /*0a80*/  IADD3 R5, PT, PT, R0, -0xd000000, RZ ;  /* 0xf300000000057810 */ /* 0x000fc80007ffe0ff */
[----:B------:R-:W-:-:S13]  /*0a90*/  ISETP.GT.U32.AND P0, PT, R5, 0x727fffff, PT ;  /* 0x727fffff0500780c */ /* 0x000fda0003f04070 */
[----:B01----:R-:W-:Y:S05]  /*0aa0*/  @!P0 BRA `(.L_x_31) ;  /* 0x0000000000108947 */ /* 0x003fea0003800000 */
[----:B------:R-:W-:-:S07]  /*0ab0*/  MOV R16, 0xad0 ;  /* 0x00000ad000107802 */ /* 0x000fce0000000f00 */
[----:B------:R-:W-:Y:S05]  /*0ac0*/  CALL.REL.NOINC `($__internal_3_$__cuda_sm20_sqrt_rn_f32_slowpath) ;  /* 0x0000001c00747944 */ /* 0x000fea0003c00000 */
[----:B------:R-:W-:Y:S01]  /*0ad0*/  MOV R5, R0 ;  /* 0x0000000000057202 */ /* 0x000fe20000000f00 */
[----:B------:R-:W-:Y:S06]  /*0ae0*/  BRA `(.L_x_32) ;  /* 0x0000000000107947 */ /* 0x000fec0003800000 */
.L_x_31:
[----:B------:R-:W-:Y:S01]  /*0af0*/  FMUL.FTZ R5, R0, R13 ;  /* 0x0000000d00057220 */ /* 0x000fe20000410000 */
[----:B------:R-:W-:-:S03]  /*0b00*/  FMUL.FTZ R12, R13, 0.5 ;  /* 0x3f0000000d0c7820 */ /* 0x000fc60000410000 */
[----:B------:R-:W-:-:S04]  /*0b10*/  FFMA R0, -R5, R5, R0 ;  /* 0x0000000505007223 */ /* 0x000fc80000000100 */
[----:B------:R-:W-:-:S07]  /*0b20*/  FFMA R5, R0, R12, R5 ;  /* 0x0000000c00057223 */ /* 0x000fce0000000005 */
.L_x_32:
[----:B------:R-:W-:Y:S05]  /*0b30*/  BSYNC.RECONVERGENT B0 ;  /* 0x0000000000007941 */ /* 0x000fea0003800200 */
.L_x_30:
[----:B------:R-:W0:Y:S08]  /*0b40*/  LDC.64 R12, c[0x0][0x3a8] ;  /* 0x0000ea00ff0c7b82 */ /* 0x000e300000000a00 */
[----:B------:R-:W1:Y:S01]  /*0b50*/  LDC.64 R14, c[0x0][0x3b0] ;  /* 0x0000ec00ff0e7b82 */ /* 0x000e620000000a00 */
[----:B0-----:R-:W-:-:S06]  /*0b60*/  IMAD.WIDE R12, R4, 0x8, R12 ;  /* 0x00000008040c7825 */ /* 0x001fcc00078e020c */
[----:B------:R-:W2:Y:S01]  /*0b70*/  LDG.E.64 R12, desc[UR4][R12.64] ;  /* 0x000000040c0c7981 */ /* 0x000ea2000c1e1b00 */
[----:B-1----:R-:W-:-:S06]  /*0b80*/  IMAD.WIDE R14, R4, 0x8, R14 ;  /* 0x00000008040e7825 */ /* 0x002fcc00078e020e */
[----:B------:R-:W3:Y:S01]  /*0b90*/  LDG.E.64 R14, desc[UR4][R14.64] ;  /* 0x000000040e0e7981 */ /* 0x000ee2000c1e1b00 */
[----:B------:R-:W-:Y:S01]  /*0ba0*/  BSSY.RECONVERGENT B0, `(.L_x_33) ;  /* 0x000004b000007945 */ /* 0x000fe20003800200 */
[----:B--2---:R-:W-:Y:S01]  /*0bb0*/  DADD R16, R6, -R12 ;  /* 0x0000000006107229 */ /* 0x004fe2000000080c */
[----:B------:R-:W-:-:S05]  /*0bc0*/  MOV R7, 0x3f800000 ;  /* 0x3f80000000077802 */ /* 0x000fca0000000f00 */
[----:B------:R-:W0:Y:S01]  /*0bd0*/  F2F.F32.F64 R6, R16 ;  /* 0x0000001000067310 */ /* 0x000e220000301000 */
[----:B---3--:R-:W-:Y:S01]  /*0be0*/  DADD R18, R10, -R14 ;  /* 0x000000000a127229 */ /* 0x008fe2000000080e */
[----:B------:R-:W-:-:S06]  /*0bf0*/  HFMA2 R10, -RZ, RZ, 1.875, 0 ;  /* 0x3f800000ff0a7431 */ /* 0x000fcc00000001ff */
[----:B------:R-:W1:Y:S01]  /*0c00*/  F2F.F32.F64 R0, R18 ;  /* 0x0000001200007310 */ /* 0x000e620000301000 */
[----:B0-----:R-:W-:Y:S02]  /*0c10*/  FSETP.NEU.AND P0, PT, R6, 1, PT ;  /* 0x3f8000000600780b */ /* 0x001fe40003f0d000 */
[----:B-1----:R-:W-:-:S11]  /*0c20*/  FSETP.NEU.AND P1, PT, R0, 1, PT ;  /* 0x3f8000000000780b */ /* 0x002fd60003f2d000 */
        /* <DEDUP_REMOVED lines=19> */
[----:B------:R-:W-:Y:S01]  /*0d60*/  FFMA R19, R11, 1.1920928955078125e-07, R18 ;  /* 0x340000000b137823 */ /* 0x000fe20000000012 */
[----:B------:R-:W-:Y:S01]  /*0d70*/  @!P0 FADD R6, R6, R6 ;  /* 0x0000000606068221 */ /* 0x000fe20000000000 */
[----:B0-----:R-:W-:-:S04]  /*0d80*/  FMUL R10, R16, R17 ;  /* 0x00000011100a7220 */ /* 0x001fc80000400000 */
[----:B------:R-:W-:Y:S01]  /*0d90*/  FADD R18, R21, -R10 ;  /* 0x8000000a15127221 */ /* 0x000fe20000000000 */
[C---:B------:R-:W-:Y:S01]  /*0da0*/  FMUL R17, R10.reuse, R10 ;  /* 0x0000000a0a117220 */ /* 0x040fe20000400000 */
[----:B------:R-:W-:Y:S02]  /*0db0*/  FFMA R11, R10, 1.4426950216293334961, R19 ;  /* 0x3fb8aa3b0a0b7823 */ /* 0x000fe40000000013 */
[----:B------:R-:W-:Y:S01]  /*0dc0*/  FADD R18, R18, R18 ;  /* 0x0000001212127221 */ /* 0x000fe20000000000 */
[----:B------:R-:W-:Y:S01]  /*0dd0*/  FFMA R20, R17, R20, 0.0032181653659790754318 ;  /* 0x3b52e7db11147423 */ /* 0x000fe20000000014 */
        /* <DEDUP_REMOVED lines=39> */
.L_x_34:
[----:B------:R-:W-:Y:S05]  /*1050*/  BSYNC.RECONVERGENT B0 ;  /* 0x0000000000007941 */ /* 0x000fea0003800200 */
.L_x_33:
        /* <DEDUP_REMOVED lines=67> */
.L_x_36:
[----:B------:R-:W-:Y:S05]  /*1490*/  BSYNC.RECONVERGENT B0 ;  /* 0x0000000000007941 */ /* 0x000fea0003800200 */
.L_x_35:
[----:B------:R-:W-:Y:S01]  /*14a0*/  FADD R7, R7, R10 ;  /* 0x0000000a07077221 */ /* 0x000fe20000000000 */
[----:B------:R-:W-:Y:S03]  /*14b0*/  BSSY.RECONVERGENT B0, `(.L_x_37) ;  /* 0x000000e000007945 */ /* 0x000fe60003800200 */
[----:B------:R0:W1:Y:S01]  /*14c0*/  MUFU.RSQ R0, R7 ;  /* 0x0000000700007308 */ /* 0x0000620000001400 */
[----:B------:R-:W-:-:S04]  /*14d0*/  IADD3 R6, PT, PT, R7, -0xd000000, RZ ;  /* 0xf300000007067810 */ /* 0x000fc80007ffe0ff */
[----:B------:R-:W-:-:S13]  /*14e0*/  ISETP.GT.U32.AND P0, PT, R6, 0x727fffff, PT ;  /* 0x727fffff0600780c */ /* 0x000fda0003f04070 */
[----:B01----:R-:W-:Y:S05]  /*14f0*/  @!P0 BRA `(.L_x_38) ;  /* 0x0000000000148947 */ /* 0x003fea0003800000 */
[----:B------:R-:W-:Y:S02]  /*1500*/  MOV R0, R7 ;  /* 0x0000000700007202 */ /* 0x000fe40000000f00 */
[----:B------:R-:W-:-:S07]  /*1510*/  MOV R16, 0x1530 ;  /* 0x0000153000107802 */ /* 0x000fce0000000f00 */
[----:B------:R-:W-:Y:S05]  /*1520*/  CALL.REL.NOINC `($__internal_3_$__cuda_sm20_sqrt_rn_f32_slowpath) ;  /* 0x0000001000dc7944 */ /* 0x000fea0003c00000 */
[----:B------:R-:W-:Y:S01]  /*1530*/  MOV R10, R0 ;  /* 0x00000000000a7202 */ /* 0x000fe20000000f00 */
[----:B------:R-:W-:Y:S06]  /*1540*/  BRA `(.L_x_39) ;  /* 0x0000000000107947 */ /* 0x000fec0003800000 */
.L_x_38:
[----:B------:R-:W-:Y:S01]  /*1550*/  FMUL.FTZ R10, R7, R0 ;  /* 0x00000000070a7220 */ /* 0x000fe20000410000 */
[----:B------:R-:W-:-:S03]  /*1560*/  FMUL.FTZ R0, R0, 0.5 ;  /* 0x3f00000000007820 */ /* 0x000fc60000410000 */
[----:B------:R-:W-:-:S04]  /*1570*/  FFMA R7, -R10, R10, R7 ;  /* 0x0000000a0a077223 */ /* 0x000fc80000000107 */
[----:B------:R-:W-:-:S07]  /*1580*/  FFMA R10, R7, R0, R10 ;  /* 0x00000000070a7223 */ /* 0x000fce000000000a */
.L_x_39:
[----:B------:R-:W-:Y:S05]  /*1590*/  BSYNC.RECONVERGENT B0 ;  /* 0x0000000000007941 */ /* 0x000fea0003800200 */
.L_x_37:
[----:B------:R-:W-:Y:S01]  /*15a0*/  DADD R12, R2, -R12 ;  /* 0x00000000020c7229 */ /* 0x000fe2000000080c */
[----:B------:R-:W-:Y:S01]  /*15b0*/  BSSY.RECONVERGENT B0, `(.L_x_40) ;  /* 0x000004a000007945 */ /* 0x000fe20003800200 */
[----:B------:R-:W-:Y:S01]  /*15c0*/  DADD R8, R8, -R14 ;  /* 0x0000000008087229 */ /* 0x000fe2000000080e */
[----:B------:R-:W-:Y:S01]  /*15d0*/  F2F.F64.F32 R2, R10 ;  /* 0x0000000a00027310 */ /* 0x000fe20000201800 */
[----:B------:R-:W-:-:S07]  /*15e0*/  MOV R7, 0x3f800000 ;  /* 0x3f80000000077802 */ /* 0x000fce0000000f00 */
[----:B------:R-:W0:Y:S08]  /*15f0*/  F2F.F32.F64 R0, R12 ;  /* 0x0000000c00007310 */ /* 0x000e300000301000 */
        /* <DEDUP_REMOVED lines=8> */
[----:B------:R-:W-:Y:S01]  /*1680*/  FSETP.GEU.AND P0, PT, |R0|, 1.175494350822287508e-38, PT ;  /* 0x008000000000780b */ /* 0x000fe20003f0e200 */
[----:B------:R-:W-:-:S03]  /*1690*/  HFMA2 R15, -RZ, RZ, 0.771484375, 0.21533203125 ;  /* 0x3a2c32e4ff0f7431 */ /* 0x000fc600000001ff */
[----:B------:R-:W-:-:S04]  /*16a0*/  FSEL R7, R7, |R0|, !P0 ;  /* 0x4000000007077208 */ /* 0x000fc80004000000 */
[----:B------:R-:W-:-:S04]  /*16b0*/  IADD3 R8, PT, PT, R7, -0x3f3504f3, RZ ;  /* 0xc0cafb0d07087810 */ /* 0x000fc80007ffe0ff */
[----:B------:R-:W-:-:S04]  /*16c0*/  LOP3.LUT R8, R8, 0xff800000, RZ, 0xc0, !PT ;  /* 0xff80000008087812 */ /* 0x000fc800078ec0ff */
[-C--:B------:R-:W-:Y:S02]  /*16d0*/  IADD3 R7, PT, PT, R7, -R8.reuse, RZ ;  /* 0x8000000807077210 */ /* 0x080fe40007ffe0ff */
[----:B------:R-:W-:-:S03]  /*16e0*/  I2FP.F32.S32 R8, R8 ;  /* 0x0000000800087245 */ /* 0x000fc60000201400 */
[C---:B------:R-:W-:Y:S01]  /*16f0*/  FADD R10, R7.reuse, 1 ;  /* 0x3f800000070a7421 */ /* 0x040fe20000000000 */
[----:B------:R-:W-:Y:S01]  /*1700*/  FADD R9, R7, -1 ;  /* 0xbf80000007097421 */ /* 0x000fe20000000000 */
[----:B------:R-:W-:Y:S02]  /*1710*/  FSEL R7, RZ, -24, P0 ;  /* 0xc1c00000ff077808 */ /* 0x000fe40000000000 */
[----:B------:R-:W-:Y:S01]  /*1720*/  FSETP.NEU.AND P0, PT, |R0|, +INF , PT ;  /* 0x7f8000000000780b */ /* 0x000fe20003f0d200 */
[----:B------:R-:W-:Y:S01]  /*1730*/  FADD R11, R9, R9 ;  /* 0x00000009090b7221 */ /* 0x000fe20000000000 */
[----:B------:R-:W0:Y:S01]  /*1740*/  MUFU.RCP R10, R10 ;  /* 0x0000000a000a7308 */ /* 0x000e220000001000 */
[----:B------:R-:W-:Y:S01]  /*1750*/  FFMA R8, R8, 1.1920928955078125e-07, R7 ;  /* 0x3400000008087823 */ /* 0x000fe20000000007 */
[----:B------:R-:W-:-:S13]  /*1760*/  FSETP.NEU.AND P0, PT, R0, RZ, P0 ;  /* 0x000000ff0000720b */ /* 0x000fda000070d000 */
        /* <DEDUP_REMOVED lines=25> */
[----:B------:R-:W-:Y:S02]  /*1900*/  MOV R12, 0x391fcb8e ;  /* 0x391fcb8e000c7802 */ /* 0x000fe40000000f00 */
[----:B------:R-:W-:Y:S01]  /*1910*/  FSETP.GT.AND P3, PT, |R9|, 152, PT ;  /* 0x431800000900780b */ /* 0x000fe20003f64200 */
        /* <DEDUP_REMOVED lines=19> */
.L_x_41:
[----:B------:R-:W-:Y:S05]  /*1a50*/  BSYNC.RECONVERGENT B0 ;  /* 0x0000000000007941 */ /* 0x000fea0003800200 */
.L_x_40:
[----:B------:R-:W-:Y:S01]  /*1a60*/  BSSY.RECONVERGENT B0, `(.L_x_42) ;  /* 0x0000044000007945 */ /* 0x000fe20003800200 */
[----:B------:R-:W-:-:S03]  /*1a70*/  HFMA2 R0, -RZ, RZ, 1.875, 0 ;  /* 0x3f800000ff007431 */ /* 0x000fc600000001ff */
[----:B------:R-:W-:Y:S05]  /*1a80*/  @!P1 BRA `(.L_x_43) ;  /* 0x0000000400049947 */ /* 0x000fea0003800000 */
[----:B------:R-:W-:-:S13]  /*1a90*/  FSETP.NAN.AND P0, PT, |R6|, |R6|, PT ;  /* 0x400000060600720b */ /* 0x000fda0003f08200 */
[----:B------:R-:W-:Y:S01]  /*1aa0*/  @P0 FADD R0, R6, 2 ;  /* 0x4000000006000421 */ /* 0x000fe20000000000 */
[----:B------:R-:W-:Y:S06]  /*1ab0*/  @P0 BRA `(.L_x_43) ;  /* 0x0000000000f80947 */ /* 0x000fec0003800000 */
[C---:B------:R-:W-:Y:S01]  /*1ac0*/  FMUL R9, |R6|.reuse, 16777216 ;  /* 0x4b80000006097820 */ /* 0x040fe20000400200 */
[----:B------:R-:W-:Y:S02]  /*1ad0*/  FSETP.GEU.AND P0, PT, |R6|, 1.175494350822287508e-38, PT ;  /* 0x008000000600780b */ /* 0x000fe40003f0e200 */
[----:B------:R-:W-:Y:S02]  /*1ae0*/  MOV R14, 0x3a2c32e4 ;  /* 0x3a2c32e4000e7802 */ /* 0x000fe40000000f00 */
        /* <DEDUP_REMOVED lines=38> */
[----:B------:R-:W-:Y:S01]  /*1d50*/  HFMA2 R11, -RZ, RZ, 0.64013671875, -15.109375 ;  /* 0x391fcb8eff0b7431 */ /* 0x000fe200000001ff */
        /* <DEDUP_REMOVED lines=20> */
.L_x_43:
[----:B------:R-:W-:Y:S05]  /*1ea0*/  BSYNC.RECONVERGENT B0 ;  /* 0x0000000000007941 */ /* 0x000fea0003800200 */
.L_x_42:
[----:B------:R-:W-:Y:S01]  /*1eb0*/  FADD R7, R0, R7 ;  /* 0x0000000700077221 */ /* 0x000fe20000000000 */
[----:B------:R0:W1:Y:S01]  /*1ec0*/  F2F.F64.F32 R8, R5 ;  /* 0x0000000500087310 */ /* 0x0000620000201800 */
[----:B------:R-:W-:Y:S03]  /*1ed0*/  BSSY.RECONVERGENT B0, `(.L_x_44) ;  /* 0x000000d000007945 */ /* 0x000fe60003800200 */
[----:B------:R-:W-:-:S04]  /*1ee0*/  IADD3 R0, PT, PT, R7, -0xd000000, RZ ;  /* 0xf300000007007810 */ /* 0x000fc80007ffe0ff */
[----:B------:R-:W-:Y:S01]  /*1ef0*/  ISETP.GT.U32.AND P0, PT, R0, 0x727fffff, PT ;  /* 0x727fffff0000780c */ /* 0x000fe20003f04070 */
[----:B------:R0:W2:-:S12]  /*1f00*/  MUFU.RSQ R6, R7 ;  /* 0x0000000700067308 */ /* 0x0000980000001400 */
[----:B01----:R-:W-:Y:S05]  /*1f10*/  @!P0 BRA `(.L_x_45) ;  /* 0x0000000000108947 */ /* 0x003fea0003800000 */
[----:B------:R-:W-:Y:S02]  /*1f20*/  MOV R0, R7 ;  /* 0x0000000700007202 */ /* 0x000fe40000000f00 */
[----:B------:R-:W-:-:S07]  /*1f30*/  MOV R16, 0x1f50 ;  /* 0x00001f5000107802 */ /* 0x000fce0000000f00 */
[----:B--2---:R-:W-:Y:S05]  /*1f40*/  CALL.REL.NOINC `($__internal_3_$__cuda_sm20_sqrt_rn_f32_slowpath) ;  /* 0x0000000800547944 */ /* 0x004fea0003c00000 */
[----:B------:R-:W-:Y:S05]  /*1f50*/  BRA `(.L_x_46) ;  /* 0x0000000000107947 */ /* 0x000fea0003800000 */
.L_x_45:
[----:B--2---:R-:W-:Y:S01]  /*1f60*/  FMUL.FTZ R0, R7, R6 ;  /* 0x0000000607007220 */ /* 0x004fe20000410000 */
[----:B------:R-:W-:-:S03]  /*1f70*/  FMUL.FTZ R6, R6, 0.5 ;  /* 0x3f00000006067820 */ /* 0x000fc60000410000 */
[----:B------:R-:W-:-:S04]  /*1f80*/  FFMA R5, -R0, R0, R7 ;  /* 0x0000000000057223 */ /* 0x000fc80000000107 */
[----:B------:R-:W-:-:S07]  /*1f90*/  FFMA R0, R5, R6, R0 ;  /* 0x0000000605007223 */ /* 0x000fce0000000000 */
.L_x_46:
[----:B------:R-:W-:Y:S05]  /*1fa0*/  BSYNC.RECONVERGENT B0 ;  /* 0x0000000000007941 */ /* 0x000fea0003800200 */
.L_x_44:
[----:B------:R-:W0:Y:S01]  /*1fb0*/  F2F.F64.F32 R10, R0 ;  /* 0x00000000000a7310 */ /* 0x000e220000201800 */
[----:B------:R-:W-:Y:S01]  /*1fc0*/  DADD R6, R2, R8 ;  /* 0x0000000002067229 */ /* 0x000fe20000000008 */
[----:B------:R-:W-:Y:S07]  /*1fd0*/  BSSY.RECONVERGENT B0, `(.L_x_47) ;  /* 0x0000016000007945 */ /* 0x000fee0003800200 */
[----:B0-----:R-:W-:-:S08]  /*1fe0*/  DADD R6, R10, R6 ;  /* 0x000000000a067229 */ /* 0x001fd00000000006 */
[----:B------:R-:W-:-:S08]  /*1ff0*/  DMUL R6, R6, 0.5 ;  /* 0x3fe0000006067828 */ /* 0x000fd00000000000 */
[--C-:B------:R-:W-:Y:S02]  /*2000*/  DADD R8, -R8, R6.reuse ;  /* 0x0000000008087229 */ /* 0x100fe40000000106 */
[--C-:B------:R-:W-:Y:S02]  /*2010*/  DADD R2, -R2, R6.reuse ;  /* 0x0000000002027229 */ /* 0x100fe40000000106 */
[----:B------:R-:W-:-:S04]  /*2020*/  DADD R10, -R10, R6 ;  /* 0x000000000a0a7229 */ /* 0x000fc80000000106 */
[----:B------:R-:W-:-:S08]  /*2030*/  DMUL R8, R6, R8 ;  /* 0x0000000806087228 */ /* 0x000fd00000000000 */
[----:B------:R-:W-:-:S08]  /*2040*/  DMUL R2, R8, R2 ;  /* 0x0000000208027228 */ /* 0x000fd00000000000 */
[----:B------:R-:W-:-:S10]  /*2050*/  DMUL R2, R2, R10 ;  /* 0x0000000a02027228 */ /* 0x000fd40000000000 */
[----:B------:R-:W0:Y:S02]  /*2060*/  F2F.F32.F64 R3, R2 ;  /* 0x0000000200037310 */ /* 0x000e240000301000 */
[----:B0-----:R-:W-:-:S06]  /*2070*/  IADD3 R0, PT, PT, R3, -0xd000000, RZ ;  /* 0xf300000003007810 */ /* 0x001fcc0007ffe0ff */
[----:B------:R0:W1:Y:S01]  /*2080*/  MUFU.RSQ R8, R3 ;  /* 0x0000000300087308 */ /* 0x0000620000001400 */
[----:B------:R-:W-:-:S13]  /*2090*/  ISETP.GT.U32.AND P0, PT, R0, 0x727fffff, PT ;  /* 0x727fffff0000780c */ /* 0x000fda0003f04070 */
[----:B0-----:R-:W-:Y:S05]  /*20a0*/  @!P0 BRA `(.L_x_48) ;  /* 0x0000000000108947 */ /* 0x001fea0003800000 */
[----:B------:R-:W-:Y:S02]  /*20b0*/  MOV R0, R3 ;  /* 0x0000000300007202 */ /* 0x000fe40000000f00 */
[----:B------:R-:W-:-:S07]  /*20c0*/  MOV R16, 0x20e0 ;  /* 0x000020e000107802 */ /* 0x000fce0000000f00 */
[----:B-1----:R-:W-:Y:S05]  /*20d0*/  CALL.REL.NOINC `($__internal_3_$__cuda_sm20_sqrt_rn_f32_slowpath) ;  /* 0x0000000400f07944 */ /* 0x002fea0003c00000 */
[----:B------:R-:W-:Y:S05]  /*20e0*/  BRA `(.L_x_49) ;  /* 0x0000000000107947 */ /* 0x000fea0003800000 */
.L_x_48:
[----:B-1----:R-:W-:Y:S01]  /*20f0*/  FMUL.FTZ R0, R3, R8 ;  /* 0x0000000803007220 */ /* 0x002fe20000410000 */
[----:B------:R-:W-:-:S03]  /*2100*/  FMUL.FTZ R2, R8, 0.5 ;  /* 0x3f00000008027820 */ /* 0x000fc60000410000 */
[----:B------:R-:W-:-:S04]  /*2110*/  FFMA R3, -R0, R0, R3 ;  /* 0x0000000000037223 */ /* 0x000fc80000000103 */
[----:B------:R-:W-:-:S07]  /*2120*/  FFMA R0, R3, R2, R0 ;  /* 0x0000000203007223 */ /* 0x000fce0000000000 */
.L_x_49:
[----:B------:R-:W-:Y:S05]  /*2130*/  BSYNC.RECONVERGENT B0 ;  /* 0x0000000000007941 */ /* 0x000fea0003800200 */
.L_x_47:
[----:B------:R-:W0:Y:S01]  /*2140*/  MUFU.RCP64H R3, R7 ;  /* 0x0000000700037308 */ /* 0x000e220000001800 */
[----:B------:R-:W-:Y:S01]  /*2150*/  MOV R2, 0x1 ;  /* 0x0000000100027802 */ /* 0x000fe20000000f00 */
[----:B------:R-:W-:Y:S05]  /*2160*/  BSSY.RECONVERGENT B0, `(.L_x_50) ;  /* 0x0000013000007945 */ /* 0x000fea0003800200 */
[----:B0-----:R-:W-:-:S08]  /*2170*/  DFMA R8, -R6, R2, 1 ;  /* 0x3ff000000608742b */ /* 0x001fd00000000102 */
[----:B------:R-:W-:-:S08]  /*2180*/  DFMA R8, R8, R8, R8 ;  /* 0x000000080808722b */ /* 0x000fd00000000008 */
[----:B------:R-:W-:Y:S01]  /*2190*/  DFMA R2, R2, R8, R2 ;  /* 0x000000080202722b */ /* 0x000fe20000000002 */
[----:B------:R-:W-:-:S07]  /*21a0*/  FADD R8, R0, R0 ;  /* 0x0000000000087221 */ /* 0x000fce0000000000 */
[----:B------:R-:W-:Y:S01]  /*21b0*/  DFMA R10, -R6, R2, 1 ;  /* 0x3ff00000060a742b */ /* 0x000fe20000000102 */
[----:B------:R-:W0:Y:S07]  /*21c0*/  F2F.F64.F32 R8, R8 ;  /* 0x0000000800087310 */ /* 0x000e2e0000201800 */
[----:B------:R-:W-:-:S08]  /*21d0*/  DFMA R2, R2, R10, R2 ;  /* 0x0000000a0202722b */ /* 0x000fd00000000002 */
[----:B0-----:R-:W-:Y:S01]  /*21e0*/  DMUL R10, R8, R2 ;  /* 0x00000002080a7228 */ /* 0x001fe20000000000 */
[----:B------:R-:W-:-:S07]  /*21f0*/  FSETP.GEU.AND P1, PT, |R9|, 6.5827683646048100446e-37, PT ;  /* 0x036000000900780b */ /* 0x000fce0003f2e200 */
[----:B------:R-:W-:-:S08]  /*2200*/  DFMA R12, -R6, R10, R8 ;  /* 0x0000000a060c722b */ /* 0x000fd00000000108 */
[----:B------:R-:W-:-:S10]  /*2210*/  DFMA R2, R2, R12, R10 ;  /* 0x0000000c0202722b */ /* 0x000fd4000000000a */
[----:B------:R-:W-:-:S05]  /*2220*/  FFMA R0, RZ, R7, R3 ;  /* 0x00000007ff007223 */ /* 0x000fca0000000003 */
[----:B------:R-:W-:-:S13]  /*2230*/  FSETP.GT.AND P0, PT, |R0|, 1.469367938527859385e-39, PT ;  /* 0x001000000000780b */ /* 0x000fda0003f04200 */
[----:B------:R-:W-:Y:S05]  /*2240*/  @P0 BRA P1, `(.L_x_51) ;  /* 0x0000000000100947 */ /* 0x000fea0000800000 */
[----:B------:R-:W-:-:S07]  /*2250*/  MOV R0, 0x2270 ;  /* 0x0000227000007802 */ /* 0x000fce0000000f00 */
[----:B------:R-:W-:Y:S05]  /*2260*/  CALL.REL.NOINC `($__internal_2_$__cuda_sm20_div_rn_f64_full) ;  /* 0x00000000001c7944 */ /* 0x000fea0003c00000 */
[----:B------:R-:W-:Y:S02]  /*2270*/  MOV R2, R12 ;  /* 0x0000000c00027202 */ /* 0x000fe40000000f00 */
[----:B------:R-:W-:-:S07]  /*2280*/  MOV R3, R13 ;  /* 0x0000000d00037202 */ /* 0x000fce0000000f00 */
.L_x_51:
[----:B------:R-:W-:Y:S05]  /*2290*/  BSYNC.RECONVERGENT B0 ;  /* 0x0000000000007941 */ /* 0x000fea0003800200 */
.L_x_50:
[----:B------:R-:W0:Y:S02]  /*22a0*/  LDC.64 R6, c[0x0][0x380] ;  /* 0x0000e000ff067b82 */ /* 0x000e240000000a00 */
[----:B0-----:R-:W-:-:S05]  /*22b0*/  IMAD.WIDE R4, R4, 0x8, R6 ;  /* 0x0000000804047825 */ /* 0x001fca00078e0206 */
[----:B------:R-:W-:Y:S01]  /*22c0*/  STG.E.64 desc[UR4][R4.64], R2 ;  /* 0x0000000204007986 */ /* 0x000fe2000c101b04 */
[----:B------:R-:W-:Y:S05]  /*22d0*/  EXIT ;  /* 0x000000000000794d */ /* 0x000fea0003800000 */
        .weak           $__internal_2_$__cuda_sm20_div_rn_f64_full
        .type           $__internal_2_$__cuda_sm20_div_rn_f64_full,@function
        .size           $__internal_2_$__cuda_sm20_div_rn_f64_full,($__internal_3_$__cuda_sm20_sqrt_rn_f32_slowpath - $__internal_2_$__cuda_sm20_div_rn_f64_full)
$__internal_2_$__cuda_sm20_div_rn_f64_full:
        /* <DEDUP_REMOVED lines=10> */
[----:B------:R-:W-:Y:S02]  /*2380*/  @!P2 LOP3.LUT R12, R7, 0x7ff00000, RZ, 0xc0, !PT ;  /* 0x7ff00000070ca812 */ /* 0x000fe400078ec0ff */
[----:B------:R-:W0:Y:S01]  /*2390*/  MUFU.RCP64H R17, R3 ;  /* 0x0000000300117308 */ /* 0x000e220000001800 */
[C---:B------:R-:W-:Y:S02]  /*23a0*/  ISETP.GE.U32.AND P1, PT, R5.reuse, R14, PT ;  /* 0x0000000e0500720c */ /* 0x040fe40003f26070 */
[----:B------:R-:W-:Y:S02]  /*23b0*/  @!P2 ISETP.GE.U32.AND P3, PT, R5, R12, PT ;  /* 0x0000000c0500a20c */ /* 0x000fe40003f66070 */
[----:B------:R-:W-:Y:S02]  /*23c0*/  MOV R12, 0x1ca00000 ;  /* 0x1ca00000000c7802 */ /* 0x000fe40000000f00 */
[----:B------:R-:W-:Y:S02]  /*23d0*/  @!P2 MOV R18, RZ ;  /* 0x000000ff0012a202 */ /* 0x000fe40000000f00 */
[----:B------:R-:W-:-:S04]  /*23e0*/  @!P2 SEL R13, R12, 0x63400000, !P3 ;  /* 0x634000000c0da807 */ /* 0x000fc80005800000 */
[----:B------:R-:W-:Y:S01]  /*23f0*/  @!P2 LOP3.LUT R13, R13, 0x80000000, R9, 0xf8, !PT ;  /* 0x800000000d0da812 */ /* 0x000fe200078ef809 */
[----:B0-----:R-:W-:-:S03]  /*2400*/  DFMA R10, R16, -R2, 1 ;  /* 0x3ff00000100a742b */ /* 0x001fc60000000802 */
[----:B------:R-:W-:-:S05]  /*2410*/  @!P2 LOP3.LUT R19, R13, 0x100000, RZ, 0xfc, !PT ;  /* 0x001000000d13a812 */ /* 0x000fca00078efcff */
[----:B------:R-:W-:-:S08]  /*2420*/  DFMA R10, R10, R10, R10 ;  /* 0x0000000a0a0a722b */ /* 0x000fd0000000000a */
[----:B------:R-:W-:Y:S01]  /*2430*/  DFMA R16, R16, R10, R16 ;  /* 0x0000000a1010722b */ /* 0x000fe20000000010 */
[----:B------:R-:W-:Y:S02]  /*2440*/  SEL R11, R12, 0x63400000, !P1 ;  /* 0x634000000c0b7807 */ /* 0x000fe40004800000 */
[----:B------:R-:W-:Y:S02]  /*2450*/  MOV R10, R8 ;  /* 0x00000008000a7202 */ /* 0x000fe40000000f00 */
[----:B------:R-:W-:-:S03]  /*2460*/  LOP3.LUT R11, R11, 0x800fffff, R9, 0xf8, !PT ;  /* 0x800fffff0b0b7812 */ /* 0x000fc600078ef809 */
[----:B------:R-:W-:-:S03]  /*2470*/  DFMA R20, R16, -R2, 1 ;  /* 0x3ff000001014742b */ /* 0x000fc60000000802 */
[----:B------:R-:W-:-:S05]  /*2480*/  @!P2 DFMA R10, R10, 2, -R18 ;  /* 0x400000000a0aa82b */ /* 0x000fca0000000812 */
[----:B------:R-:W-:Y:S01]  /*2490*/  DFMA R16, R16, R20, R16 ;  /* 0x000000141010722b */ /* 0x000fe20000000010 */
[----:B------:R-:W-:Y:S02]  /*24a0*/  MOV R21, R5 ;  /* 0x0000000500157202 */ /* 0x000fe40000000f00 */
[----:B------:R-:W-:Y:S02]  /*24b0*/  MOV R20, R14 ;  /* 0x0000000e00147202 */ /* 0x000fe40000000f00 */
[----:B------:R-:W-:Y:S02]  /*24c0*/  @!P2 LOP3.LUT R21, R11, 0x7ff00000, RZ, 0xc0, !PT ;  /* 0x7ff000000b15a812 */ /* 0x000fe400078ec0ff */
[----:B------:R-:W-:Y:S01]  /*24d0*/  @!P0 LOP3.LUT R20, R3, 0x7ff00000, RZ, 0xc0, !PT ;  /* 0x7ff0000003148812 */ /* 0x000fe200078ec0ff */
[----:B------:R-:W-:Y:S01]  /*24e0*/  DMUL R18, R16, R10 ;  /* 0x0000000a10127228 */ /* 0x000fe20000000000 */
[----:B------:R-:W-:Y:S02]  /*24f0*/  IADD3 R13, PT, PT, R21, -0x1, RZ ;  /* 0xffffffff150d7810 */ /* 0x000fe40007ffe0ff */
[----:B------:R-:W-:-:S02]  /*2500*/  IADD3 R22, PT, PT, R20, -0x1, RZ ;  /* 0xffffffff14167810 */ /* 0x000fc40007ffe0ff */
[----:B------:R-:W-:-:S03]  /*2510*/  ISETP.GT.U32.AND P0, PT, R13, 0x7feffffe, PT ;  /* 0x7feffffe0d00780c */ /* 0x000fc60003f04070 */
[----:B------:R-:W-:Y:S01]  /*2520*/  DFMA R14, R18, -R2, R10 ;  /* 0x80000002120e722b */ /* 0x000fe2000000000a */
[----:B------:R-:W-:-:S07]  /*2530*/  ISETP.GT.U32.OR P0, PT, R22, 0x7feffffe, P0 ;  /* 0x7feffffe1600780c */ /* 0x000fce0000704470 */
[----:B------:R-:W-:-:S06]  /*2540*/  DFMA R14, R16, R14, R18 ;  /* 0x0000000e100e722b */ /* 0x000fcc0000000012 */
[----:B------:R-:W-:Y:S05]  /*2550*/  @P0 BRA `(.L_x_53) ;  /* 0x00000000006c0947 */ /* 0x000fea0003800000 */
[----:B------:R-:W-:-:S04]  /*2560*/  LOP3.LUT R16, R7, 0x7ff00000, RZ, 0xc0, !PT ;  /* 0x7ff0000007107812 */ /* 0x000fc800078ec0ff */
[CC--:B------:R-:W-:Y:S02]  /*2570*/  VIADDMNMX R8, R5.reuse, -R16.reuse, 0xb9600000, !PT ;  /* 0xb960000005087446 */ /* 0x0c0fe40007800910 */
[----:B------:R-:W-:Y:S02]  /*2580*/  ISETP.GE.U32.AND P0, PT, R5, R16, PT ;  /* 0x000000100500720c */ /* 0x000fe40003f06070 */
[----:B------:R-:W-:Y:S02]  /*2590*/  VIMNMX R8, PT, PT, R8, 0x46a00000, PT ;  /* 0x46a0000008087848 */ /* 0x000fe40003fe0100 */
[----:B------:R-:W-:-:S04]  /*25a0*/  SEL R5, R12, 0x63400000, !P0 ;  /* 0x634000000c057807 */ /* 0x000fc80004000000 */
[----:B------:R-:W-:Y:S02]  /*25b0*/  IADD3 R5, PT, PT, -R5, R8, RZ ;  /* 0x0000000805057210 */ /* 0x000fe40007ffe1ff */
[----:B------:R-:W-:Y:S02]  /*25c0*/  MOV R8, RZ ;  /* 0x000000ff00087202 */ /* 0x000fe40000000f00 */
        /* <DEDUP_REMOVED lines=10> */
[----:B------:R-:W-:Y:S01]  /*2670*/  IADD3 R3, PT, PT, -R5, RZ, RZ ;  /* 0x000000ff05037210 */ /* 0x000fe20007ffe1ff */
[----:B------:R-:W-:Y:S01]  /*2680*/  DMUL.RP R8, R14, R8 ;  /* 0x000000080e087228 */ /* 0x000fe20000008000 */
[----:B------:R-:W-:-:S06]  /*2690*/  MOV R2, RZ ;  /* 0x000000ff00027202 */ /* 0x000fcc0000000f00 */
[----:B------:R-:W-:-:S03]  /*26a0*/  DFMA R2, R12, -R2, R14 ;  /* 0x800000020c02722b */ /* 0x000fc6000000000e */
[----:B------:R-:W-:-:S03]  /*26b0*/  LOP3.LUT R7, R9, R7, RZ, 0x3c, !PT ;  /* 0x0000000709077212 */ /* 0x000fc600078e3cff */
[----:B------:R-:W-:-:S04]  /*26c0*/  IADD3 R2, PT, PT, -R5, -0x43300000, RZ ;  /* 0xbcd0000005027810 */ /* 0x000fc80007ffe1ff */
[----:B------:R-:W-:-:S04]  /*26d0*/  FSETP.NEU.AND P0, PT, |R3|, R2, PT ;  /* 0x000000020300720b */ /* 0x000fc80003f0d200 */
[----:B------:R-:W-:Y:S02]  /*26e0*/  FSEL R12, R8, R12, !P0 ;  /* 0x0000000c080c7208 */ /* 0x000fe40004000000 */
[----:B------:R-:W-:Y:S01]  /*26f0*/  FSEL R13, R7, R13, !P0 ;  /* 0x0000000d070d7208 */ /* 0x000fe20004000000 */
[----:B------:R-:W-:Y:S06]  /*2700*/  BRA `(.L_x_54) ;  /* 0x0000000000547947 */ /* 0x000fec0003800000 */
.L_x_53:
        /* <DEDUP_REMOVED lines=11> */
[----:B------:R-:W-:Y:S02]  /*27c0*/  @P0 LOP3.LUT R2, R13, 0x7ff00000, RZ, 0xfc, !PT ;  /* 0x7ff000000d020812 */ /* 0x000fe400078efcff */
[----:B------:R-:W-:Y:S02]  /*27d0*/  @!P0 MOV R12, RZ ;  /* 0x000000ff000c8202 */ /* 0x000fe40000000f00 */
[----:B------:R-:W-:Y:S02]  /*27e0*/  @P0 MOV R12, RZ ;  /* 0x000000ff000c0202 */ /* 0x000fe40000000f00 */
[----:B------:R-:W-:Y:S01]  /*27f0*/  @P0 MOV R13, R2 ;  /* 0x00000002000d0202 */ /* 0x000fe20000000f00 */
[----:B------:R-:W-:Y:S06]  /*2800*/  BRA `(.L_x_54) ;  /* 0x0000000000147947 */ /* 0x000fec0003800000 */
.L_x_56:
[----:B------:R-:W-:Y:S02]  /*2810*/  LOP3.LUT R13, R7, 0x80000, RZ, 0xfc, !PT ;  /* 0x00080000070d7812 */ /* 0x000fe400078efcff */
[----:B------:R-:W-:Y:S01]  /*2820*/  MOV R12, R6 ;  /* 0x00000006000c7202 */ /* 0x000fe20000000f00 */
[----:B------:R-:W-:Y:S06]  /*2830*/  BRA `(.L_x_54) ;  /* 0x0000000000087947 */ /* 0x000fec0003800000 */
.L_x_55:
[----:B------:R-:W-:Y:S02]  /*2840*/  LOP3.LUT R13, R9, 0x80000, RZ, 0xfc, !PT ;  /* 0x00080000090d7812 */ /* 0x000fe400078efcff */
[----:B------:R-:W-:-:S07]  /*2850*/  MOV R12, R8 ;  /* 0x00000008000c7202 */ /* 0x000fce0000000f00 */
.L_x_54:
[----:B------:R-:W-:Y:S05]  /*2860*/  BSYNC.RECONVERGENT B1 ;  /* 0x0000000000017941 */ /* 0x000fea0003800200 */
.L_x_52:
[----:B------:R-:W-:Y:S01]  /*2870*/  HFMA2 R3, -RZ, RZ, 0, 0 ;  /* 0x00000000ff037431 */ /* 0x000fe200000001ff */
[----:B------:R-:W-:-:S04]  /*2880*/  MOV R2, R0 ;  /* 0x0000000000027202 */ /* 0x000fc80000000f00 */
[----:B------:R-:W-:Y:S05]  /*2890*/  RET.REL.NODEC R2 `(_Z24preval_inscribed_circlesPdS_S_S_S_S_S_i) ;  /* 0xffffffd402d87950 */ /* 0x000fea0003c3ffff */
        .weak           $__internal_3_$__cuda_sm20_sqrt_rn_f32_slowpath
        .type           $__internal_3_$__cuda_sm20_sqrt_rn_f32_slowpath,@function
        .size           $__internal_3_$__cuda_sm20_sqrt_rn_f32_slowpath,(.L_x_184 - $__internal_3_$__cuda_sm20_sqrt_rn_f32_slowpath)
$__internal_3_$__cuda_sm20_sqrt_rn_f32_slowpath:
[----:B------:R-:W-:-:S13]  /*28a0*/  LOP3.LUT P0, RZ, R0, 0x7fffffff, RZ, 0xc0, !PT ;  /* 0x7fffffff00ff7812 */ /* 0x000fda000780c0ff */
[----:B------:R-:W-:Y:S01]  /*28b0*/  @!P0 MOV R17, R0 ;  /* 0x0000000000118202 */ /* 0x000fe20000000f00 */
[----:B------:R-:W-:Y:S06]  /*28c0*/  @!P0 BRA `(.L_x_57) ;  /* 0x0000000000408947 */ /* 0x000fec0003800000 */
[----:B------:R-:W-:-:S13]  /*28d0*/  FSETP.GEU.FTZ.AND P0, PT, R0, RZ, PT ;  /* 0x000000ff0000720b */ /* 0x000fda0003f1e000 */
        /* <DEDUP_REMOVED lines=10> */
[----:B------:R-:W-:Y:S02]  /*2980*/  @!P0 MOV R17, R0 ;  /* 0x0000000000118202 */ /* 0x000fe40000000f00 */
[----:B------:R-:W-:-:S04]  /*2990*/  @P0 FADD.FTZ R20, -R19, -RZ ;  /* 0x800000ff13140221 */ /* 0x000fc80000010100 */
[----:B------:R-:W-:-:S04]  /*29a0*/  @P0 FFMA R20, R19, R20, R18 ;  /* 0x0000001413140223 */ /* 0x000fc80000000012 */
[----:B------:R-:W-:-:S04]  /*29b0*/  @P0 FFMA R20, R20, R21, R19 ;  /* 0x0000001514140223 */ /* 0x000fc80000000013 */
[----:B------:R-:W-:-:S07]  /*29c0*/  @P0 FMUL.FTZ R17, R20, 2.3283064365386962891e-10 ;  /* 0x2f80000014110820 */ /* 0x000fce0000410000 */
.L_x_57:
[----:B------:R-:W-:Y:S01]  /*29d0*/  MOV R0, R17 ;  /* 0x0000001100007202 */ /* 0x000fe20000000f00 */
[----:B------:R-:W-:-:S04]  /*29e0*/  HFMA2 R17, -RZ, RZ, 0, 0 ;  /* 0x00000000ff117431 */ /* 0x000fc800000001ff */
[----:B------:R-:W-:Y:S05]  /*29f0*/  RET.REL.NODEC R16 `(_Z24preval_inscribed_circlesPdS_S_S_S_S_S_i) ;  /* 0xffffffd410807950 */ /* 0x000fea0003c3ffff */
.L_x_58:
        /* <DEDUP_REMOVED lines=16> */
.L_x_184:


//--------------------- .text._Z18preval_side_lengthPdS_S_S_S_i --------------------------
	.section	.text._Z18preval_side_lengthPdS_S_S_S_i,"ax",@progbits
	.align	128
        .global         _Z18preval_side_lengthPdS_S_S_S_i
        .type           _Z18preval_side_lengthPdS_S_S_S_i,@function
        .size           _Z18preval_side_lengthPdS_S_S_S_i,(.L_x_185 - _Z18preval_side_lengthPdS_S_S_S_i)
        .other          _Z18preval_side_lengthPdS_S_S_S_i,@"STO_CUDA_ENTRY STV_DEFAULT"
_Z18preval_side_lengthPdS_S_S_S_i:
.text._Z18preval_side_lengthPdS_S_S_S_i:
        /* <DEDUP_REMOVED lines=22> */
[----:B-----5:R-:W-:-:S06]  /*0160*/  DADD R8, R4, -R6 ;  /* 0x0000000004087229 */ /* 0x020fcc0000000806 */
[----:B------:R-:W0:Y:S01]  /*0170*/  F2F.F32.F64 R0, R8 ;  /* 0x0000000800007310 */ /* 0x000e220000301000 */
[----:B--2---:R-:W-:Y:S01]  /*0180*/  DADD R14, R10, -R12 ;  /* 0x000000000a0e7229 */ /* 0x004fe2000000080c */
[----:B0-----:R-:W-:-:S06]  /*0190*/  FSETP.NEU.AND P0, PT, R0, 1, PT ;  /* 0x3f8000000000780b */ /* 0x001fcc0003f0d000 */
[----:B------:R-:W0:Y:S01]  /*01a0*/  F2F.F32.F64 R3, R14 ;  /* 0x0000000e00037310 */ /* 0x000e220000301000 */
[----:B------:R-:W-:Y:S01]  /*01b0*/  HFMA2 R5, -RZ, RZ, 1.875, 0 ;  /* 0x3f800000ff057431 */ /* 0x000fe200000001ff */
[----:B------:R-:W-:Y:S02]  /*01c0*/  MOV R4, 0x3f800000 ;  /* 0x3f80000000047802 */ /* 0x000fe40000000f00 */
[----:B0-----:R-:W-:-:S03]  /*01d0*/  FSETP.NEU.AND P1, PT, R3, 1, PT ;  /* 0x3f8000000300780b */ /* 0x001fc60003f2d000 */
[----:B------:R-:W-:Y:S10]  /*01e0*/  @!P0 BRA `(.L_x_60) ;  /* 0x0000000400048947 */ /* 0x000ff40003800000 */
        /* <DEDUP_REMOVED lines=65> */
.L_x_60:
[----:B------:R-:W-:Y:S05]  /*0600*/  BSYNC.RECONVERGENT B0 ;  /* 0x0000000000007941 */ /* 0x000fea0003800200 */
.L_x_59:
[----:B------:R-:W-:Y:S04]  /*0610*/  BSSY.RECONVERGENT B0, `(.L_x_61) ;  /* 0x0000043000007945 */ /* 0x000fe80003800200 */
        /* <DEDUP_REMOVED lines=38> */
[----:B------:R-:W-:Y:S01]  /*0880*/  FFMA R8, R9, R8, R11 ;  /* 0x0000000809087223 */ /* 0x000fe2000000000b */
[----:B------:R-:W-:-:S03]  /*0890*/  HFMA2 R9, -RZ, RZ, 0.64013671875, -15.109375 ;  /* 0x391fcb8eff097431 */ /* 0x000fc600000001ff */
        /* <DEDUP_REMOVED lines=26> */
.L_x_62:
[----:B------:R-:W-:Y:S05]  /*0a40*/  BSYNC.RECONVERGENT B0 ;  /* 0x0000000000007941 */ /* 0x000fea0003800200 */
.L_x_61:
[----:B------:R-:W-:Y:S01]  /*0a50*/  FADD R3, R4, R5 ;  /* 0x0000000504037221 */ /* 0x000fe20000000000 */
[----:B------:R-:W-:Y:S03]  /*0a60*/  BSSY.RECONVERGENT B0, `(.L_x_63) ;  /* 0x000000d000007945 */ /* 0x000fe60003800200 */
[----:B------:R0:W1:Y:S01]  /*0a70*/  MUFU.RSQ R0, R3 ;  /* 0x0000000300007308 */ /* 0x0000620000001400 */
[----:B------:R-:W-:-:S04]  /*0a80*/  IADD3 R4, PT, PT, R3, -0xd000000, RZ ;  /* 0xf300000003047810 */ /* 0x000fc80007ffe0ff */
[----:B------:R-:W-:-:S13]  /*0a90*/  ISETP.GT.U32.AND P0, PT, R4, 0x727fffff, PT ;  /* 0x727fffff0400780c */ /* 0x000fda0003f04070 */
[----:B01----:R-:W-:Y:S05]  /*0aa0*/  @!P0 BRA `(.L_x_64) ;  /* 0x0000000000108947 */ /* 0x003fea0003800000 */
[----:B------:R-:W-:-:S07]  /*0ab0*/  MOV R8, 0xad0 ;  /* 0x00000ad000087802 */ /* 0x000fce0000000f00 */
[----:B------:R-:W-:Y:S05]  /*0ac0*/  CALL.REL.NOINC `($__internal_4_$__cuda_sm20_sqrt_rn_f32_slowpath) ;  /* 0x0000000000307944 */ /* 0x000fea0003c00000 */
[----:B------:R-:W-:Y:S01]  /*0ad0*/  MOV R4, R3 ;  /* 0x0000000300047202 */ /* 0x000fe20000000f00 */
[----:B------:R-:W-:Y:S06]  /*0ae0*/  BRA `(.L_x_65) ;  /* 0x0000000000107947 */ /* 0x000fec0003800000 */
.L_x_64:
[----:B------:R-:W-:Y:S01]  /*0af0*/  FMUL.FTZ R4, R3, R0 ;  /* 0x0000000003047220 */ /* 0x000fe20000410000 */
[----:B------:R-:W-:-:S03]  /*0b00*/  FMUL.FTZ R0, R0, 0.5 ;  /* 0x3f00000000007820 */ /* 0x000fc60000410000 */
[----:B------:R-:W-:-:S04]  /*0b10*/  FFMA R3, -R4, R4, R3 ;  /* 0x0000000404037223 */ /* 0x000fc80000000103 */
[----:B------:R-:W-:-:S07]  /*0b20*/  FFMA R4, R3, R0, R4 ;  /* 0x0000000003047223 */ /* 0x000fce0000000004 */
.L_x_65:
[----:B------:R-:W-:Y:S05]  /*0b30*/  BSYNC.RECONVERGENT B0 ;  /* 0x0000000000007941 */ /* 0x000fea0003800200 */
.L_x_63:
[----:B------:R-:W0:Y:S01]  /*0b40*/  LDC.64 R6, c[0x0][0x380] ;  /* 0x0000e000ff067b82 */ /* 0x000e220000000a00 */
[----:B------:R-:W1:Y:S01]  /*0b50*/  F2F.F64.F32 R4, R4 ;  /* 0x0000000400047310 */ /* 0x000e620000201800 */
[----:B0-----:R-:W-:-:S05]  /*0b60*/  IMAD.WIDE R2, R2, 0x8, R6 ;  /* 0x0000000802027825 */ /* 0x001fca00078e0206 */
[----:B-1----:R-:W-:Y:S01]  /*0b70*/  STG.E.64 desc[UR4][R2.64], R4 ;  /* 0x0000000402007986 */ /* 0x002fe2000c101b04 */
[----:B------:R-:W-:Y:S05]  /*0b80*/  EXIT ;  /* 0x000000000000794d */ /* 0x000fea0003800000 */
        .weak           $__internal_4_$__cuda_sm20_sqrt_rn_f32_slowpath
        .type           $__internal_4_$__cuda_sm20_sqrt_rn_f32_slowpath,@function
        .size           $__internal_4_$__cuda_sm20_sqrt_rn_f32_slowpath,(.L_x_185 - $__internal_4_$__cuda_sm20_sqrt_rn_f32_slowpath)
$__internal_4_$__cuda_sm20_sqrt_rn_f32_slowpath:
        /* <DEDUP_REMOVED lines=19> */
.L_x_66:
[----:B------:R-:W-:Y:S01]  /*0cc0*/  HFMA2 R5, -RZ, RZ, 0, 0 ;  /* 0x00000000ff057431 */ /* 0x000fe200000001ff */
[----:B------:R-:W-:-:S04]  /*0cd0*/  MOV R4, R8 ;  /* 0x0000000800047202 */ /* 0x000fc80000000f00 */
[----:B------:R-:W-:Y:S05]  /*0ce0*/  RET.REL.NODEC R4 `(_Z18preval_side_lengthPdS_S_S_S_i) ;  /* 0xfffffff004c47950 */ /* 0x000fea0003c3ffff */
.L_x_67:
        /* <DEDUP_REMOVED lines=9> */
.L_x_185:


//--------------------- .text._Z13max_reductionPdS_i --------------------------
	.section	.text._Z13max_reductionPdS_i,"ax",@progbits
	.align	128
        .global         _Z13max_reductionPdS_i
        .type           _Z13max_reductionPdS_i,@function
        .size           _Z13max_reductionPdS_i,(.L_x_196 - _Z13max_reductionPdS_i)
        .other          _Z13max_reductionPdS_i,@"STO_CUDA_ENTRY STV_DEFAULT"
_Z13max_reductionPdS_i:
.text._Z13max_reductionPdS_i:
        /* <DEDUP_REMOVED lines=9> */
[----:B------:R-:W1:Y:S01]  /*0090*/  LDCU.64 UR6, c[0x0][0x358] ;  /* 0x00006b00ff0677ac */ /* 0x000e620008000a00 */
[----:B0-----:R-:W-:-:S06]  /*00a0*/  IMAD.WIDE R6, R7, 0x8, R4 ;  /* 0x0000000807067825 */ /* 0x001fcc00078e0204 */
[----:B-1----:R-:W2:Y:S01]  /*00b0*/  LDG.E.64 R6, desc[UR6][R6.64] ;  /* 0x0000000606067981 */ /* 0x002ea2000c1e1b00 */
[----:B------:R-:W0:Y:S01]  /*00c0*/  S2UR UR5, SR_CgaCtaId ;  /* 0x00000000000579c3 */ /* 0x000e220000008800 */
[----:B------:R-:W-:Y:S01]  /*00d0*/  IMAD R15, R3, 0x200, R0 ;  /* 0x00000200030f7824 */ /* 0x000fe200078e0200 */
[----:B------:R-:W-:Y:S01]  /*00e0*/  UMOV UR4, 0x400 ;  /* 0x0000040000047882 */ /* 0x000fe20000000000 */
[----:B------:R-:W-:Y:S02]  /*00f0*/  ISETP.GT.U32.AND P0, PT, R0, 0x7f, PT ;  /* 0x0000007f0000780c */ /* 0x000fe40003f04070 */
[----:B------:R-:W-:-:S05]  /*0100*/  VIADD R2, R15, 0x100 ;  /* 0x000001000f027836 */ /* 0x000fca0000000000 */
[----:B------:R-:W-:Y:S01]  /*0110*/  ISETP.GE.AND P1, PT, R2, UR9, PT ;  /* 0x0000000902007c0c */ /* 0x000fe2000bf26270 */
[----:B0-----:R-:W-:-:S06]  /*0120*/  ULEA UR4, UR5, UR4, 0x18 ;  /* 0x0000000405047291 */ /* 0x001fcc000f8ec0ff */
[----:B------:R-:W-:-:S05]  /*0130*/  LEA R2, R0, UR4, 0x3 ;  /* 0x0000000400027c11 */ /* 0x000fca000f8e18ff */
[----:B--2---:R0:W-:Y:S01]  /*0140*/  STS.64 [R2], R6 ;  /* 0x0000000602007388 */ /* 0x0041e20000000a00 */
[----:B------:R-:W-:Y:S06]  /*0150*/  BAR.SYNC.DEFER_BLOCKING 0x0 ;  /* 0x0000000000007b1d */ /* 0x000fec0000010000 */
[----:B------:R-:W-:Y:S05]  /*0160*/  @P1 BRA `(.L_x_68) ;  /* 0x0000000000481947 */ /* 0x000fea0003800000 */
[----:B------:R-:W1:Y:S02]  /*0170*/  LDC R14, c[0x0][0x370] ;  /* 0x0000dc00ff0e7b82 */ /* 0x000e640000000800 */
.L_x_69:
[----:B------:R-:W-:Y:S01]  /*0180*/  IMAD.WIDE R8, R15, 0x8, R4 ;  /* 0x000000080f087825 */ /* 0x000fe200078e0204 */
[----:B0-2---:R-:W0:Y:S04]  /*0190*/  LDS.64 R6, [R2] ;  /* 0x0000000002067984 */ /* 0x005e280000000a00 */
[----:B------:R-:W0:Y:S04]  /*01a0*/  LDG.E.64 R10, desc[UR6][R8.64] ;  /* 0x00000006080a7981 */ /* 0x000e28000c1e1b00 */
[----:B------:R2:W3:Y:S01]  /*01b0*/  LDG.E.64 R12, desc[UR6][R8.64+0x800] ;  /* 0x00080006080c7981 */ /* 0x0004e2000c1e1b00 */
[----:B-1----:R-:W-:Y:S01]  /*01c0*/  IMAD R15, R14, 0x200, R15 ;  /* 0x000002000e0f7824 */ /* 0x002fe200078e020f */
[----:B------:R-:W-:Y:S05]  /*01d0*/  WARPSYNC.ALL ;  /* 0x0000000000007948 */ /* 0x000fea0003800000 */
[----:B--2---:R-:W-:Y:S01]  /*01e0*/  VIADD R8, R15, 0x100 ;  /* 0x000001000f087836 */ /* 0x004fe20000000000 */
[----:B0-----:R-:W-:-:S06]  /*01f0*/  DSETP.GT.AND P1, PT, R6, R10, PT ;  /* 0x0000000a0600722a */ /* 0x001fcc0003f24000 */
[----:B------:R-:W-:Y:S02]  /*0200*/  FSEL R6, R6, R10, P1 ;  /* 0x0000000a06067208 */ /* 0x000fe40000800000 */
[----:B------:R-:W-:-:S06]  /*0210*/  FSEL R7, R7, R11, P1 ;  /* 0x0000000b07077208 */ /* 0x000fcc0000800000 */
[----:B---3--:R-:W-:-:S06]  /*0220*/  DSETP.GT.AND P1, PT, R6, R12, PT ;  /* 0x0000000c0600722a */ /* 0x008fcc0003f24000 */
[----:B------:R-:W-:Y:S02]  /*0230*/  FSEL R6, R6, R10, P1 ;  /* 0x0000000a06067208 */ /* 0x000fe40000800000 */
[----:B------:R-:W-:Y:S02]  /*0240*/  FSEL R7, R7, R11, P1 ;  /* 0x0000000b07077208 */ /* 0x000fe40000800000 */
[----:B------:R-:W-:-:S03]  /*0250*/  ISETP.GE.AND P1, PT, R8, UR9, PT ;  /* 0x0000000908007c0c */ /* 0x000fc6000bf26270 */
[----:B------:R2:W-:Y:S01]  /*0260*/  STS.64 [R2], R6 ;  /* 0x0000000602007388 */ /* 0x0005e20000000a00 */
[----:B------:R-:W-:Y:S09]  /*0270*/  BAR.SYNC.DEFER_BLOCKING 0x0 ;  /* 0x0000000000007b1d */ /* 0x000ff20000010000 */
[----:B------:R-:W-:Y:S05]  /*0280*/  @!P1 BRA `(.L_x_69) ;  /* 0xfffffffc00bc9947 */ /* 0x000fea000383ffff */
.L_x_68:
[----:B------:R-:W-:Y:S05]  /*0290*/  WARPSYNC.ALL ;  /* 0x0000000000007948 */ /* 0x000fea0003800000 */
[----:B------:R-:W-:Y:S01]  /*02a0*/  BAR.SYNC.DEFER_BLOCKING 0x0 ;  /* 0x0000000000007b1d */ /* 0x000fe20000010000 */
[----:B------:R-:W-:-:S05]  /*02b0*/  ISETP.GT.U32.AND P1, PT, R0, 0x3f, PT ;  /* 0x0000003f0000780c */ /* 0x000fca0003f24070 */
[----:B------:R-:W-:Y:S01]  /*02c0*/  BSSY.RECONVERGENT B0, `(.L_x_70) ;  /* 0x0000042000007945 */ /* 0x000fe20003800200 */
[----:B------:R-:W-:Y:S04]  /*02d0*/  @!P0 LDS.64 R4, [R2] ;  /* 0x0000000002048984 */ /* 0x000fe80000000a00 */
[----:B0-2---:R-:W0:Y:S02]  /*02e0*/  @!P0 LDS.64 R6, [R2+0x400] ;  /* 0x0004000002068984 */ /* 0x005e240000000a00 */
[----:B0-----:R-:W-:-:S06]  /*02f0*/  @!P0 DSETP.GT.AND P2, PT, R4, R6, PT ;  /* 0x000000060400822a */ /* 0x001fcc0003f44000 */
[----:B------:R-:W-:Y:S02]  /*0300*/  @!P0 FSEL R8, R4, R6, P2 ;  /* 0x0000000604088208 */ /* 0x000fe40001000000 */
[----:B------:R-:W-:-:S05]  /*0310*/  @!P0 FSEL R9, R5, R7, P2 ;  /* 0x0000000705098208 */ /* 0x000fca0001000000 */
[----:B------:R-:W-:Y:S01]  /*0320*/  @!P0 STS.64 [R2], R8 ;  /* 0x0000000802008388 */ /* 0x000fe20000000a00 */
[----:B------:R-:W-:Y:S06]  /*0330*/  BAR.SYNC.DEFER_BLOCKING 0x0 ;  /* 0x0000000000007b1d */ /* 0x000fec0000010000 */
[----:B------:R-:W-:Y:S04]  /*0340*/  @!P1 LDS.64 R4, [R2] ;  /* 0x0000000002049984 */ /* 0x000fe80000000a00 */
[----:B------:R-:W0:Y:S02]  /*0350*/  @!P1 LDS.64 R6, [R2+0x200] ;  /* 0x0002000002069984 */ /* 0x000e240000000a00 */
[----:B0-----:R-:W-:-:S06]  /*0360*/  @!P1 DSETP.GT.AND P0, PT, R4, R6, PT ;  /* 0x000000060400922a */ /* 0x001fcc0003f04000 */
[----:B------:R-:W-:Y:S02]  /*0370*/  @!P1 FSEL R4, R4, R6, P0 ;  /* 0x0000000604049208 */ /* 0x000fe40000000000 */
[----:B------:R-:W-:Y:S02]  /*0380*/  @!P1 FSEL R5, R5, R7, P0 ;  /* 0x0000000705059208 */ /* 0x000fe40000000000 */
[----:B------:R-:W-:-:S03]  /*0390*/  ISETP.GT.U32.AND P0, PT, R0, 0x1f, PT ;  /* 0x0000001f0000780c */ /* 0x000fc60003f04070 */
[----:B------:R0:W-:Y:S01]  /*03a0*/  @!P1 STS.64 [R2], R4 ;  /* 0x0000000402009388 */ /* 0x0001e20000000a00 */
[----:B------:R-:W-:Y:S09]  /*03b0*/  BAR.SYNC.DEFER_BLOCKING 0x0 ;  /* 0x0000000000007b1d */ /* 0x000ff20000010000 */
[----:B------:R-:W-:Y:S05]  /*03c0*/  @P0 BRA `(.L_x_71) ;  /* 0x0000000000c40947 */ /* 0x000fea0003800000 */
[----:B------:R-:W-:-:S09]  /*03d0*/  UISETP.GE.U32.AND UP0, UPT, UR8, 0x40, UPT ;  /* 0x000000400800788c */ /* 0x000fd2000bf06070 */
[----:B------:R-:W-:Y:S05]  /*03e0*/  BRA.U !UP0, `(.L_x_72) ;  /* 0x0000000108187547 */ /* 0x000fea000b800000 */
[----:B0-----:R-:W-:Y:S04]  /*03f0*/  LDS.64 R4, [R2] ;  /* 0x0000000002047984 */ /* 0x001fe80000000a00 */
[----:B------:R-:W0:Y:S02]  /*0400*/  LDS.64 R6, [R2+0x100] ;  /* 0x0001000002067984 */ /* 0x000e240000000a00 */
[----:B0-----:R-:W-:-:S06]  /*0410*/  DSETP.GT.AND P0, PT, R4, R6, PT ;  /* 0x000000060400722a */ /* 0x001fcc0003f04000 */
[----:B------:R-:W-:Y:S02]  /*0420*/  FSEL R4, R4, R6, P0 ;  /* 0x0000000604047208 */ /* 0x000fe40000000000 */
[----:B------:R-:W-:Y:S01]  /*0430*/  FSEL R5, R5, R7, P0 ;  /* 0x0000000705057208 */ /* 0x000fe20000000000 */
[----:B------:R-:W-:Y:S06]  /*0440*/  BRA `(.L_x_73) ;  /* 0x00000000000c7947 */ /* 0x000fec0003800000 */
.L_x_72:
[----:B------:R-:W-:-:S09]  /*0450*/  UISETP.GE.U32.AND UP0, UPT, UR8, 0x20, UPT ;  /* 0x000000200800788c */ /* 0x000fd2000bf06070 */
[----:B------:R-:W-:Y:S05]  /*0460*/  BRA.U !UP0, `(.L_x_74) ;  /* 0x0000000108187547 */ /* 0x000fea000b800000 */
[----:B0-----:R0:W1:Y:S02]  /*0470*/  LDS.64 R4, [R2] ;  /* 0x0000000002047984 */ /* 0x0010640000000a00 */
.L_x_73:
[----:B------:R-:W1:Y:S02]  /*0480*/  LDS.64 R6, [R2+0x80] ;  /* 0x0000800002067984 */ /* 0x000e640000000a00 */
[----:B-1----:R-:W-:-:S06]  /*0490*/  DSETP.GT.AND P0, PT, R4, R6, PT ;  /* 0x000000060400722a */ /* 0x002fcc0003f04000 */
[----:B------:R-:W-:Y:S02]  /*04a0*/  FSEL R4, R4, R6, P0 ;  /* 0x0000000604047208 */ /* 0x000fe40000000000 */
[----:B------:R-:W-:Y:S01]  /*04b0*/  FSEL R5, R5, R7, P0 ;  /* 0x0000000705057208 */ /* 0x000fe20000000000 */
[----:B------:R-:W-:Y:S06]  /*04c0*/  BRA `(.L_x_75) ;  /* 0x00000000000c7947 */ /* 0x000fec0003800000 */
.L_x_74:
[----:B------:R-:W-:-:S09]  /*04d0*/  UISETP.GE.U32.AND UP0, UPT, UR8, 0x10, UPT ;  /* 0x000000100800788c */ /* 0x000fd2000bf06070 */
[----:B------:R-:W-:Y:S05]  /*04e0*/  BRA.U !UP0, `(.L_x_76) ;  /* 0x00000001081c7547 */ /* 0x000fea000b800000 */
[----:B0-----:R0:W1:Y:S02]  /*04f0*/  LDS.64 R4, [R2] ;  /* 0x0000000002047984 */ /* 0x0010640000000a00 */
.L_x_75:
[----:B------:R-:W1:Y:S02]  /*0500*/  LDS.64 R6, [R2+0x40] ;  /* 0x0000400002067984 */ /* 0x000e640000000a00 */
[----:B-1----:R-:W-:-:S06]  /*0510*/  DSETP.GT.AND P0, PT, R4, R6, PT ;  /* 0x000000060400722a */ /* 0x002fcc0003f04000 */
[----:B------:R-:W-:Y:S02]  /*0520*/  FSEL R4, R4, R6, P0 ;  /* 0x0000000604047208 */ /* 0x000fe40000000000 */
[----:B------:R-:W-:-:S05]  /*0530*/  FSEL R5, R5, R7, P0 ;  /* 0x0000000705057208 */ /* 0x000fca0000000000 */
[----:B------:R2:W-:Y:S01]  /*0540*/  STS.64 [R2], R4 ;  /* 0x0000000402007388 */ /* 0x0005e20000000a00 */
[----:B------:R-:W-:Y:S05]  /*0550*/  BRA `(.L_x_77) ;  /* 0x00000000000c7947 */ /* 0x000fea0003800000 */
.L_x_76:
[----:B------:R-:W-:-:S09]  /*0560*/  UISETP.GE.U32.AND UP0, UPT, UR8, 0x8, UPT ;  /* 0x000000080800788c */ /* 0x000fd2000bf06070 */
[----:B------:R-:W-:Y:S05]  /*0570*/  BRA.U !UP0, `(.L_x_78) ;  /* 0x0000000108187547 */ /* 0x000fea000b800000 */
[----:B0-----:R0:W1:Y:S02]  /*0580*/  LDS.64 R4, [R2] ;  /* 0x0000000002047984 */ /* 0x0010640000000a00 */
.L_x_77:
[----:B------:R-:W1:Y:S02]  /*0590*/  LDS.64 R6, [R2+0x20] ;  /* 0x0000200002067984 */ /* 0x000e640000000a00 */
[----:B-1----:R-:W-:-:S06]  /*05a0*/  DSETP.GT.AND P0, PT, R4, R6, PT ;  /* 0x000000060400722a */ /* 0x002fcc0003f04000 */
[----:B--2---:R-:W-:Y:S02]  /*05b0*/  FSEL R4, R4, R6, P0 ;  /* 0x0000000604047208 */ /* 0x004fe40000000000 */
[----:B------:R-:W-:Y:S01]  /*05c0*/  FSEL R5, R5, R7, P0 ;  /* 0x0000000705057208 */ /* 0x000fe20000000000 */
[----:B------:R-:W-:Y:S06]  /*05d0*/  BRA `(.L_x_79) ;  /* 0x00000000000c7947 */ /* 0x000fec0003800000 */
.L_x_78:
[----:B------:R-:W-:-:S09]  /*05e0*/  UISETP.GE.U32.AND UP0, UPT, UR8, 0x4, UPT ;  /* 0x000000040800788c */ /* 0x000fd2000bf06070 */
[----:B------:R-:W-:Y:S05]  /*05f0*/  BRA.U !UP0, `(.L_x_80) ;  /* 0x0000000108187547 */ /* 0x000fea000b800000 */
[----:B0-----:R0:W1:Y:S02]  /*0600*/  LDS.64 R4, [R2] ;  /* 0x0000000002047984 */ /* 0x0010640000000a00 */
.L_x_79:
[----:B------:R-:W1:Y:S02]  /*0610*/  LDS.64 R6, [R2+0x10] ;  /* 0x0000100002067984 */ /* 0x000e640000000a00 */
[----:B-1----:R-:W-:-:S06]  /*0620*/  DSETP.GT.AND P0, PT, R4, R6, PT ;  /* 0x000000060400722a */ /* 0x002fcc0003f04000 */
[----:B------:R-:W-:Y:S02]  /*0630*/  FSEL R4, R4, R6, P0 ;  /* 0x0000000604047208 */ /* 0x000fe40000000000 */
[----:B------:R-:W-:Y:S01]  /*0640*/  FSEL R5, R5, R7, P0 ;  /* 0x0000000705057208 */ /* 0x000fe20000000000 */
[----:B------:R-:W-:Y:S06]  /*0650*/  BRA `(.L_x_81) ;  /* 0x00000000000c7947 */ /* 0x000fec0003800000 */
.L_x_80:
[----:B------:R-:W-:-:S09]  /*0660*/  UISETP.GE.U32.AND UP0, UPT, UR8, 0x2, UPT ;  /* 0x000000020800788c */ /* 0x000fd2000bf06070 */
[----:B------:R-:W-:Y:S05]  /*0670*/  BRA.U !UP0, `(.L_x_71) ;  /* 0x0000000108187547 */ /* 0x000fea000b800000 */
[----:B0-----:R0:W1:Y:S02]  /*0680*/  LDS.64 R4, [R2] ;  /* 0x0000000002047984 */ /* 0x0010640000000a00 */
.L_x_81:
[----:B------:R-:W1:Y:S02]  /*0690*/  LDS.64 R6, [R2+0x8] ;  /* 0x0000080002067984 */ /* 0x000e640000000a00 */
[----:B-1----:R-:W-:-:S06]  /*06a0*/  DSETP.GT.AND P0, PT, R4, R6, PT ;  /* 0x000000060400722a */ /* 0x002fcc0003f04000 */
[----:B------:R-:W-:Y:S02]  /*06b0*/  FSEL R4, R4, R6, P0 ;  /* 0x0000000604047208 */ /* 0x000fe40000000000 */
[----:B------:R-:W-:-:S05]  /*06c0*/  FSEL R5, R5, R7, P0 ;  /* 0x0000000705057208 */ /* 0x000fca0000000000 */
[----:B------:R1:W-:Y:S02]  /*06d0*/  STS.64 [R2], R4 ;  /* 0x0000000402007388 */ /* 0x0003e40000000a00 */
.L_x_71:
[----:B------:R-:W-:Y:S05]  /*06e0*/  BSYNC.RECONVERGENT B0 ;  /* 0x0000000000007941 */ /* 0x000fea0003800200 */
.L_x_70:
[----:B------:R-:W-:Y:S01]  /*06f0*/  BAR.SYNC.DEFER_BLOCKING 0x0 ;  /* 0x0000000000007b1d */ /* 0x000fe20000010000 */
[----:B------:R-:W-:-:S13]  /*0700*/  ISETP.NE.AND P0, PT, R0, RZ, PT ;  /* 0x000000ff0000720c */ /* 0x000fda0003f05270 */
[----:B------:R-:W-:Y:S05]  /*0710*/  @P0 EXIT ;  /* 0x000000000000094d */ /* 0x000fea0003800000 */
[----:B01----:R-:W0:Y:S01]  /*0720*/  LDS.64 R4, [UR4] ;  /* 0x00000004ff047984 */ /* 0x003e220008000a00 */
[----:B------:R-:W1:Y:S02]  /*0730*/  LDC.64 R6, c[0x0][0x388] ;  /* 0x0000e200ff067b82 */ /* 0x000e640000000a00 */
[----:B-1----:R-:W-:-:S05]  /*0740*/  IMAD.WIDE.U32 R2, R3, 0x8, R6 ;  /* 0x0000000803027825 */ /* 0x002fca00078e0006 */
[----:B0-----:R-:W-:Y:S01]  /*0750*/  STG.E.64 desc[UR6][R2.64], R4 ;  /* 0x0000000402007986 */ /* 0x001fe2000c101b06 */
[----:B------:R-:W-:Y:S05]  /*0760*/  EXIT ;  /* 0x000000000000794d */ /* 0x000fea0003800000 */
.L_x_82:
        /* <DEDUP_REMOVED lines=9> */
.L_x_196:


//--------------------- .text._Z13min_reductionPdS_i --------------------------
	.section	.text._Z13min_reductionPdS_i,"ax",@progbits
	.align	128
        .global         _Z13min_reductionPdS_i
        .type           _Z13min_reductionPdS_i,@function
        .size           _Z13min_reductionPdS_i,(.L_x_197 - _Z13min_reductionPdS_i)
        .other          _Z13min_reductionPdS_i,@"STO_CUDA_ENTRY STV_DEFAULT"
_Z13min_reductionPdS_i:
.text._Z13min_reductionPdS_i:
        /* <DEDUP_REMOVED lines=15> */
[----:B------:R-:W-:-:S03]  /*00f0*/  ISETP.GT.U32.AND P0, PT, R0, 0x7f, PT ;  /* 0x0000007f0000780c */ /* 0x000fc60003f04070 */
[----:B------:R-:W-:Y:S01]  /*0100*/  ISETP.GE.AND P1, PT, R15, UR9, PT ;  /* 0x000000090f007c0c */ /* 0x000fe2000bf26270 */
[----:B0-----:R-:W-:-:S06]  /*0110*/  ULEA UR4, UR5, UR4, 0x18 ;  /* 0x0000000405047291 */ /* 0x001fcc000f8ec0ff */
[----:B------:R-:W-:-:S05]  /*0120*/  LEA R2, R0, UR4, 0x3 ;  /* 0x0000000400027c11 */ /* 0x000fca000f8e18ff */
[----:B--2---:R0:W-:Y:S01]  /*0130*/  STS.64 [R2], R6 ;  /* 0x0000000602007388 */ /* 0x0041e20000000a00 */
[----:B------:R-:W-:Y:S06]  /*0140*/  BAR.SYNC.DEFER_BLOCKING 0x0 ;  /* 0x0000000000007b1d */ /* 0x000fec0000010000 */
[----:B------:R-:W-:Y:S05]  /*0150*/  @P1 BRA `(.L_x_83) ;  /* 0x0000000000441947 */ /* 0x000fea0003800000 */
[----:B------:R-:W1:Y:S02]  /*0160*/  LDC R14, c[0x0][0x370] ;  /* 0x0000dc00ff0e7b82 */ /* 0x000e640000000800 */
.L_x_84:
[----:B------:R-:W-:Y:S01]  /*0170*/  IMAD.WIDE R8, R15, 0x8, R4 ;  /* 0x000000080f087825 */ /* 0x000fe200078e0204 */
[----:B0-2---:R-:W0:Y:S04]  /*0180*/  LDS.64 R6, [R2] ;  /* 0x0000000002067984 */ /* 0x005e280000000a00 */
[----:B------:R-:W0:Y:S04]  /*0190*/  LDG.E.64 R10, desc[UR6][R8.64] ;  /* 0x00000006080a7981 */ /* 0x000e28000c1e1b00 */
[----:B------:R-:W2:Y:S01]  /*01a0*/  LDG.E.64 R12, desc[UR6][R8.64+0x800] ;  /* 0x00080006080c7981 */ /* 0x000ea2000c1e1b00 */
[----:B-1----:R-:W-:Y:S01]  /*01b0*/  IMAD R15, R14, 0x200, R15 ;  /* 0x000002000e0f7824 */ /* 0x002fe200078e020f */
[----:B------:R-:W-:Y:S05]  /*01c0*/  WARPSYNC.ALL ;  /* 0x0000000000007948 */ /* 0x000fea0003800000 */
[----:B0-----:R-:W-:-:S06]  /*01d0*/  DSETP.GEU.AND P1, PT, R6, R10, PT ;  /* 0x0000000a0600722a */ /* 0x001fcc0003f2e000 */
[----:B------:R-:W-:Y:S02]  /*01e0*/  FSEL R6, R6, R10, !P1 ;  /* 0x0000000a06067208 */ /* 0x000fe40004800000 */
[----:B------:R-:W-:-:S06]  /*01f0*/  FSEL R7, R7, R11, !P1 ;  /* 0x0000000b07077208 */ /* 0x000fcc0004800000 */
[----:B--2---:R-:W-:-:S06]  /*0200*/  DSETP.GEU.AND P1, PT, R6, R12, PT ;  /* 0x0000000c0600722a */ /* 0x004fcc0003f2e000 */
[----:B------:R-:W-:Y:S02]  /*0210*/  FSEL R6, R6, R10, !P1 ;  /* 0x0000000a06067208 */ /* 0x000fe40004800000 */
[----:B------:R-:W-:Y:S02]  /*0220*/  FSEL R7, R7, R11, !P1 ;  /* 0x0000000b07077208 */ /* 0x000fe40004800000 */
[----:B------:R-:W-:-:S03]  /*0230*/  ISETP.GE.AND P1, PT, R15, UR9, PT ;  /* 0x000000090f007c0c */ /* 0x000fc6000bf26270 */
[----:B------:R2:W-:Y:S01]  /*0240*/  STS.64 [R2], R6 ;  /* 0x0000000602007388 */ /* 0x0005e20000000a00 */
[----:B------:R-:W-:Y:S09]  /*0250*/  BAR.SYNC.DEFER_BLOCKING 0x0 ;  /* 0x0000000000007b1d */ /* 0x000ff20000010000 */
[----:B------:R-:W-:Y:S05]  /*0260*/  @!P1 BRA `(.L_x_84) ;  /* 0xfffffffc00c09947 */ /* 0x000fea000383ffff */
.L_x_83:
[----:B------:R-:W-:Y:S05]  /*0270*/  WARPSYNC.ALL ;  /* 0x0000000000007948 */ /* 0x000fea0003800000 */
[----:B------:R-:W-:Y:S01]  /*0280*/  BAR.SYNC.DEFER_BLOCKING 0x0 ;  /* 0x0000000000007b1d */ /* 0x000fe20000010000 */
[----:B------:R-:W-:-:S05]  /*0290*/  ISETP.GT.U32.AND P1, PT, R0, 0x3f, PT ;  /* 0x0000003f0000780c */ /* 0x000fca0003f24070 */
[----:B------:R-:W-:Y:S01]  /*02a0*/  BSSY.RECONVERGENT B0, `(.L_x_85) ;  /* 0x0000042000007945 */ /* 0x000fe20003800200 */
[----:B------:R-:W-:Y:S04]  /*02b0*/  @!P0 LDS.64 R4, [R2] ;  /* 0x0000000002048984 */ /* 0x000fe80000000a00 */
[----:B0-2---:R-:W0:Y:S02]  /*02c0*/  @!P0 LDS.64 R6, [R2+0x400] ;  /* 0x0004000002068984 */ /* 0x005e240000000a00 */
[----:B0-----:R-:W-:-:S06]  /*02d0*/  @!P0 DSETP.GEU.AND P2, PT, R4, R6, PT ;  /* 0x000000060400822a */ /* 0x001fcc0003f4e000 */
[----:B------:R-:W-:Y:S02]  /*02e0*/  @!P0 FSEL R8, R4, R6, !P2 ;  /* 0x0000000604088208 */ /* 0x000fe40005000000 */
[----:B------:R-:W-:-:S05]  /*02f0*/  @!P0 FSEL R9, R5, R7, !P2 ;  /* 0x0000000705098208 */ /* 0x000fca0005000000 */
[----:B------:R-:W-:Y:S01]  /*0300*/  @!P0 STS.64 [R2], R8 ;  /* 0x0000000802008388 */ /* 0x000fe20000000a00 */
[----:B------:R-:W-:Y:S06]  /*0310*/  BAR.SYNC.DEFER_BLOCKING 0x0 ;  /* 0x0000000000007b1d */ /* 0x000fec0000010000 */
[----:B------:R-:W-:Y:S04]  /*0320*/  @!P1 LDS.64 R4, [R2] ;  /* 0x0000000002049984 */ /* 0x000fe80000000a00 */
[----:B------:R-:W0:Y:S02]  /*0330*/  @!P1 LDS.64 R6, [R2+0x200] ;  /* 0x0002000002069984 */ /* 0x000e240000000a00 */
[----:B0-----:R-:W-:-:S06]  /*0340*/  @!P1 DSETP.GEU.AND P0, PT, R4, R6, PT ;  /* 0x000000060400922a */ /* 0x001fcc0003f0e000 */
[----:B------:R-:W-:Y:S02]  /*0350*/  @!P1 FSEL R4, R4, R6, !P0 ;  /* 0x0000000604049208 */ /* 0x000fe40004000000 */
[----:B------:R-:W-:Y:S02]  /*0360*/  @!P1 FSEL R5, R5, R7, !P0 ;  /* 0x0000000705059208 */ /* 0x000fe40004000000 */
        /* <DEDUP_REMOVED lines=8> */
[----:B0-----:R-:W-:-:S06]  /*03f0*/  DSETP.GEU.AND P0, PT, R4, R6, PT ;  /* 0x000000060400722a */ /* 0x001fcc0003f0e000 */
[----:B------:R-:W-:Y:S02]  /*0400*/  FSEL R4, R4, R6, !P0 ;  /* 0x0000000604047208 */ /* 0x000fe40004000000 */
[----:B------:R-:W-:Y:S01]  /*0410*/  FSEL R5, R5, R7, !P0 ;  /* 0x0000000705057208 */ /* 0x000fe20004000000 */
[----:B------:R-:W-:Y:S06]  /*0420*/  BRA `(.L_x_88) ;  /* 0x00000000000c7947 */ /* 0x000fec0003800000 */
.L_x_87:
[----:B------:R-:W-:-:S09]  /*0430*/  UISETP.GE.U32.AND UP0, UPT, UR8, 0x20, UPT ;  /* 0x000000200800788c */ /* 0x000fd2000bf06070 */
[----:B------:R-:W-:Y:S05]  /*0440*/  BRA.U !UP0, `(.L_x_89) ;  /* 0x0000000108187547 */ /* 0x000fea000b800000 */
[----:B0-----:R0:W1:Y:S02]  /*0450*/  LDS.64 R4, [R2] ;  /* 0x0000000002047984 */ /* 0x0010640000000a00 */
.L_x_88:
[----:B------:R-:W1:Y:S02]  /*0460*/  LDS.64 R6, [R2+0x80] ;  /* 0x0000800002067984 */ /* 0x000e640000000a00 */
[----:B-1----:R-:W-:-:S06]  /*0470*/  DSETP.GEU.AND P0, PT, R4, R6, PT ;  /* 0x000000060400722a */ /* 0x002fcc0003f0e000 */
[----:B------:R-:W-:Y:S02]  /*0480*/  FSEL R4, R4, R6, !P0 ;  /* 0x0000000604047208 */ /* 0x000fe40004000000 */
[----:B------:R-:W-:Y:S01]  /*0490*/  FSEL R5, R5, R7, !P0 ;  /* 0x0000000705057208 */ /* 0x000fe20004000000 */
[----:B------:R-:W-:Y:S06]  /*04a0*/  BRA `(.L_x_90) ;  /* 0x00000000000c7947 */ /* 0x000fec0003800000 */
.L_x_89:
[----:B------:R-:W-:-:S09]  /*04b0*/  UISETP.GE.U32.AND UP0, UPT, UR8, 0x10, UPT ;  /* 0x000000100800788c */ /* 0x000fd2000bf06070 */
[----:B------:R-:W-:Y:S05]  /*04c0*/  BRA.U !UP0, `(.L_x_91) ;  /* 0x00000001081c7547 */ /* 0x000fea000b800000 */
[----:B0-----:R0:W1:Y:S02]  /*04d0*/  LDS.64 R4, [R2] ;  /* 0x0000000002047984 */ /* 0x0010640000000a00 */
.L_x_90:
[----:B------:R-:W1:Y:S02]  /*04e0*/  LDS.64 R6, [R2+0x40] ;  /* 0x0000400002067984 */ /* 0x000e640000000a00 */
[----:B-1----:R-:W-:-:S06]  /*04f0*/  DSETP.GEU.AND P0, PT, R4, R6, PT ;  /* 0x000000060400722a */ /* 0x002fcc0003f0e000 */
[----:B------:R-:W-:Y:S02]  /*0500*/  FSEL R4, R4, R6, !P0 ;  /* 0x0000000604047208 */ /* 0x000fe40004000000 */
[----:B------:R-:W-:-:S05]  /*0510*/  FSEL R5, R5, R7, !P0 ;  /* 0x0000000705057208 */ /* 0x000fca0004000000 */
[----:B------:R2:W-:Y:S01]  /*0520*/  STS.64 [R2], R4 ;  /* 0x0000000402007388 */ /* 0x0005e20000000a00 */
[----:B------:R-:W-:Y:S05]  /*0530*/  BRA `(.L_x_92) ;  /* 0x00000000000c7947 */ /* 0x000fea0003800000 */
.L_x_91:
[----:B------:R-:W-:-:S09]  /*0540*/  UISETP.GE.U32.AND UP0, UPT, UR8, 0x8, UPT ;  /* 0x000000080800788c */ /* 0x000fd2000bf06070 */
[----:B------:R-:W-:Y:S05]  /*0550*/  BRA.U !UP0, `(.L_x_93) ;  /* 0x0000000108187547 */ /* 0x000fea000b800000 */
[----:B0-----:R0:W1:Y:S02]  /*0560*/  LDS.64 R4, [R2] ;  /* 0x0000000002047984 */ /* 0x0010640000000a00 */
.L_x_92:
[----:B------:R-:W1:Y:S02]  /*0570*/  LDS.64 R6, [R2+0x20] ;  /* 0x0000200002067984 */ /* 0x000e640000000a00 */
[----:B-1----:R-:W-:-:S06]  /*0580*/  DSETP.GEU.AND P0, PT, R4, R6, PT ;  /* 0x000000060400722a */ /* 0x002fcc0003f0e000 */
[----:B--2---:R-:W-:Y:S02]  /*0590*/  FSEL R4, R4, R6, !P0 ;  /* 0x0000000604047208 */ /* 0x004fe40004000000 */
[----:B------:R-:W-:Y:S01]  /*05a0*/  FSEL R5, R5, R7, !P0 ;  /* 0x0000000705057208 */ /* 0x000fe20004000000 */
[----:B------:R-:W-:Y:S06]  /*05b0*/  BRA `(.L_x_94) ;  /* 0x00000000000c7947 */ /* 0x000fec0003800000 */
.L_x_93:
[----:B------:R-:W-:-:S09]  /*05c0*/  UISETP.GE.U32.AND UP0, UPT, UR8, 0x4, UPT ;  /* 0x000000040800788c */ /* 0x000fd2000bf06070 */
[----:B------:R-:W-:Y:S05]  /*05d0*/  BRA.U !UP0, `(.L_x_95) ;  /* 0x0000000108187547 */ /* 0x000fea000b800000 */
[----:B0-----:R0:W1:Y:S02]  /*05e0*/  LDS.64 R4, [R2] ;  /* 0x0000000002047984 */ /* 0x0010640000000a00 */
.L_x_94:
[----:B------:R-:W1:Y:S02]  /*05f0*/  LDS.64 R6, [R2+0x10] ;  /* 0x0000100002067984 */ /* 0x000e640000000a00 */
[----:B-1----:R-:W-:-:S06]  /*0600*/  DSETP.GEU.AND P0, PT, R4, R6, PT ;  /* 0x000000060400722a */ /* 0x002fcc0003f0e000 */
[----:B------:R-:W-:Y:S02]  /*0610*/  FSEL R4, R4, R6, !P0 ;  /* 0x0000000604047208 */ /* 0x000fe40004000000 */
[----:B------:R-:W-:Y:S01]  /*0620*/  FSEL R5, R5, R7, !P0 ;  /* 0x0000000705057208 */ /* 0x000fe20004000000 */
[----:B------:R-:W-:Y:S06]  /*0630*/  BRA `(.L_x_96) ;  /* 0x00000000000c7947 */ /* 0x000fec0003800000 */
.L_x_95:
[----:B------:R-:W-:-:S09]  /*0640*/  UISETP.GE.U32.AND UP0, UPT, UR8, 0x2, UPT ;  /* 0x000000020800788c */ /* 0x000fd2000bf06070 */
[----:B------:R-:W-:Y:S05]  /*0650*/  BRA.U !UP0, `(.L_x_86) ;  /* 0x0000000108187547 */ /* 0x000fea000b800000 */
[----:B0-----:R0:W1:Y:S02]  /*0660*/  LDS.64 R4, [R2] ;  /* 0x0000000002047984 */ /* 0x0010640000000a00 */
.L_x_96:
[----:B------:R-:W1:Y:S02]  /*0670*/  LDS.64 R6, [R2+0x8] ;  /* 0x0000080002067984 */ /* 0x000e640000000a00 */
[----:B-1----:R-:W-:-:S06]  /*0680*/  DSETP.GEU.AND P0, PT, R4, R6, PT ;  /* 0x000000060400722a */ /* 0x002fcc0003f0e000 */
[----:B------:R-:W-:Y:S02]  /*0690*/  FSEL R4, R4, R6, !P0 ;  /* 0x0000000604047208 */ /* 0x000fe40004000000 */
[----:B------:R-:W-:-:S05]  /*06a0*/  FSEL R5, R5, R7, !P0 ;  /* 0x0000000705057208 */ /* 0x000fca0004000000 */
[----:B------:R1:W-:Y:S02]  /*06b0*/  STS.64 [R2], R4 ;  /* 0x0000000402007388 */ /* 0x0003e40000000a00 */
.L_x_86:
[----:B------:R-:W-:Y:S05]  /*06c0*/  BSYNC.RECONVERGENT B0 ;  /* 0x0000000000007941 */ /* 0x000fea0003800200 */
.L_x_85:
        /* <DEDUP_REMOVED lines=8> */
.L_x_97:
        /* <DEDUP_REMOVED lines=11> */
.L_x_197:


//--------------------- .text._Z15init_conditionsPdS_S_S_S_S_S_S_iii --------------------------
	.section	.text._Z15init_conditionsPdS_S_S_S_S_S_S_iii,"ax",@progbits
	.align	128
        .global         _Z15init_conditionsPdS_S_S_S_S_S_S_iii
        .type           _Z15init_conditionsPdS_S_S_S_S_S_S_iii,@function
        .size           _Z15init_conditionsPdS_S_S_S_S_S_S_iii,(.L_x_188 - _Z15init_conditionsPdS_S_S_S_S_S_S_iii)
        .other          _Z15init_conditionsPdS_S_S_S_S_S_S_iii,@"STO_CUDA_ENTRY STV_DEFAULT"
_Z15init_conditionsPdS_S_S_S_S_S_S_iii:
.text._Z15init_conditionsPdS_S_S_S_S_S_S_iii:
[----:B------:R-:W0:Y:S01]  /*0000*/  LDC R1, c[0x0][0x37c] ;  /* 0x0000df00ff017b82 */ /* 0x000e220000000800 */
[----:B------:R-:W1:Y:S07]  /*0010*/  S2R R0, SR_CTAID.X ;  /* 0x0000000000007919 */ /* 0x000e6e0000002500 */
[----:B------:R-:W2:Y:S01]  /*0020*/  LDC R36, c[0x0][0x3c4] ;  /* 0x0000f100ff247b82 */ /* 0x000ea20000000800 */
[----:B------:R-:W1:Y:S01]  /*0030*/  LDCU UR4, c[0x0][0x360] ;  /* 0x00006c00ff0477ac */ /* 0x000e620008000800 */
[----:B0-----:R-:W-:Y:S01]  /*0040*/  VIADD R1, R1, 0xffffffd8 ;  /* 0xffffffd801017836 */ /* 0x001fe20000000000 */
[----:B------:R-:W1:Y:S05]  /*0050*/  S2R R5, SR_TID.X ;  /* 0x0000000000057919 */ /* 0x000e6a0000002100 */
[----:B------:R-:W0:Y:S01]  /*0060*/  LDC R3, c[0x0][0x3c8] ;  /* 0x0000f200ff037b82 */ /* 0x000e220000000800 */
[----:B--2---:R-:W-:Y:S01]  /*0070*/  ISETP.GE.AND P0, PT, R36, 0x1, PT ;  /* 0x000000012400780c */ /* 0x004fe20003f06270 */
[----:B-1----:R-:W-:-:S05]  /*0080*/  IMAD R0, R0, UR4, R5 ;  /* 0x0000000400007c24 */ /* 0x002fca000f8e0205 */
[----:B0-----:R-:W-:-:S13]  /*0090*/  ISETP.GE.OR P0, PT, R0, R3, !P0 ;  /* 0x000000030000720c */ /* 0x001fda0004706670 */
[----:B------:R-:W-:Y:S05]  /*00a0*/  @P0 EXIT ;  /* 0x000000000000094d */ /* 0x000fea0003800000 */
[----:B------:R-:W0:Y:S01]  /*00b0*/  LDCU UR4, c[0x0][0x3c0] ;  /* 0x00007800ff0477ac */ /* 0x000e220008000800 */
[----:B------:R-:W-:Y:S01]  /*00c0*/  IMAD R2, R36, R3, RZ ;  /* 0x0000000324027224 */ /* 0x000fe200078e02ff */
[----:B------:R-:W1:Y:S01]  /*00d0*/  LDCU.64 UR10, c[0x0][0x358] ;  /* 0x00006b00ff0a77ac */ /* 0x000e620008000a00 */
[----:B0-----:R-:W-:-:S09]  /*00e0*/  UISETP.GE.AND UP0, UPT, UR4, 0x1, UPT ;  /* 0x000000010400788c */ /* 0x001fd2000bf06270 */
[----:B-1----:R-:W-:Y:S05]  /*00f0*/  BRA.U !UP0, `(.L_x_98) ;  /* 0x0000003d08447547 */ /* 0x002fea000b800000 */
[----:B------:R-:W0:Y:S01]  /*0100*/  LDC.64 R46, c[0x0][0x398] ;  /* 0x0000e600ff2e7b82 */ /* 0x000e220000000a00 */
[----:B------:R-:W-:-:S07]  /*0110*/  UMOV UR4, URZ ;  /* 0x000000ff00047c82 */ /* 0x000fce0008000000 */
[----:B------:R-:W1:Y:S08]  /*0120*/  LDC.64 R44, c[0x0][0x3b8] ;  /* 0x0000ee00ff2c7b82 */ /* 0x000e700000000a00 */
[----:B------:R-:W2:Y:S08]  /*0130*/  LDC.64 R42, c[0x0][0x3a8] ;  /* 0x0000ea00ff2a7b82 */ /* 0x000eb00000000a00 */
[----:B------:R-:W3:Y:S01]  /*0140*/  LDC.64 R40, c[0x0][0x390] ;  /* 0x0000e400ff287b82 */ /* 0x000ee20000000a00 */
[----:B0-----:R-:W-:-:S07]  /*0150*/  IMAD.WIDE R46, R0, 0x8, R46 ;  /* 0x00000008002e7825 */ /* 0x001fce00078e022e */
[----:B------:R-:W0:Y:S01]  /*0160*/  LDC.64 R38, c[0x0][0x3a0] ;  /* 0x0000e800ff267b82 */ /* 0x000e220000000a00 */
[----:B-1----:R-:W-:-:S04]  /*0170*/  IMAD.WIDE R44, R0, 0x8, R44 ;  /* 0x00000008002c7825 */ /* 0x002fc800078e022c */
[----:B--2---:R-:W-:-:S04]  /*0180*/  IMAD.WIDE R42, R0, 0x8, R42 ;  /* 0x00000008002a7825 */ /* 0x004fc800078e022a */
[----:B---3--:R-:W-:-:S04]  /*0190*/  IMAD.WIDE R40, R0, 0x8, R40 ;  /* 0x0000000800287825 */ /* 0x008fc800078e0228 */
[----:B0-----:R-:W-:-:S07]  /*01a0*/  IMAD.WIDE R38, R0, 0x8, R38 ;  /* 0x0000000800267825 */ /* 0x001fce00078e0226 */
.L_x_160:
[----:B------:R-:W0:Y:S01]  /*01b0*/  LDC.64 R34, c[0x0][0x3b0] ;  /* 0x0000ec00ff227b82 */ /* 0x000e220000000a00 */
[----:B------:R1:W5:Y:S01]  /*01c0*/  LDG.E.64 R36, desc[UR10][R38.64] ;  /* 0x0000000a26247981 */ /* 0x000362000c1e1b00 */
[----:B------:R-:W2:Y:S03]  /*01d0*/  LDCU UR5, c[0x0][0x3c0] ;  /* 0x00007800ff0577ac */ /* 0x000ea60008000800 */
[----:B------:R1:W5:Y:S01]  /*01e0*/  LDG.E.64 R32, desc[UR10][R40.64] ;  /* 0x0000000a28207981 */ /* 0x000362000c1e1b00 */
[----:B------:R-:W3:Y:S03]  /*01f0*/  LDCU.64 UR16, c[0x4][0x8] ;  /* 0x01000100ff1077ac */ /* 0x000ee60008000a00 */
[----:B------:R1:W5:Y:S04]  /*0200*/  LDG.E.64 R4, desc[UR10][R42.64] ;  /* 0x0000000a2a047981 */ /* 0x000368000c1e1b00 */
[----:B------:R1:W5:Y:S04]  /*0210*/  LDG.E.64 R6, desc[UR10][R44.64] ;  /* 0x0000000a2c067981 */ /* 0x000368000c1e1b00 */
[----:B------:R1:W5:Y:S01]  /*0220*/  LDG.E.64 R8, desc[UR10][R46.64] ;  /* 0x0000000a2e087981 */ /* 0x000362000c1e1b00 */
[----:B0-----:R-:W-:-:S06]  /*0230*/  IMAD.WIDE R34, R0, 0x8, R34 ;  /* 0x0000000800227825 */ /* 0x001fcc00078e0222 */
[----:B------:R-:W5:Y:S01]  /*0240*/  LDG.E.64 R34, desc[UR10][R34.64] ;  /* 0x0000000a22227981 */ /* 0x000f62000c1e1b00 */
[----:B------:R-:W-:Y:S01]  /*0250*/  IMAD.MOV.U32 R3, RZ, RZ, 0xe980 ;  /* 0x0000e980ff037424 */ /* 0x000fe200078e00ff */
[----:B------:R-:W-:Y:S02]  /*0260*/  CS2R R10, SRZ ;  /* 0x00000000000a7805 */ /* 0x000fe4000001ff00 */
[----:B------:R-:W-:Y:S02]  /*0270*/  CS2R R12, SRZ ;  /* 0x00000000000c7805 */ /* 0x000fe4000001ff00 */
[----:B------:R-:W-:Y:S02]  /*0280*/  CS2R R14, SRZ ;  /* 0x00000000000e7805 */ /* 0x000fe4000001ff00 */
[----:B------:R-:W-:Y:S01]  /*0290*/  CS2R R16, SRZ ;  /* 0x0000000000107805 */ /* 0x000fe2000001ff00 */
[----:B--2---:R-:W-:Y:S02]  /*02a0*/  UIMAD UR8, UR4, UR5, URZ ;  /* 0x00000005040872a4 */ /* 0x004fe4000f8e02ff */
[----:B------:R-:W-:Y:S01]  /*02b0*/  UIADD3 UR5, UPT, UPT, -UR5, URZ, URZ ;  /* 0x000000ff05057290 */ /* 0x000fe2000fffe1ff */
[----:B------:R-:W-:Y:S01]  /*02c0*/  UMOV UR12, 0xe800 ;  /* 0x0000e800000c7882 */ /* 0x000fe20000000000 */
[----:B-1-3--:R-:W-:-:S10]  /*02d0*/  UMOV UR9, 0xea80 ;  /* 0x0000ea8000097882 */ /* 0x00afd40000000000 */
.L_x_159:
[----:B------:R-:W0:Y:S01]  /*02e0*/  LDC.64 R18, c[0x3][R3] ;  /* 0x00c0000003127b82 */ /* 0x000e220000000a00 */
[----:B------:R-:W1:Y:S01]  /*02f0*/  LDCU.64 UR6, c[0x3][UR9] ;  /* 0x00c00000090677ac */ /* 0x000e620008000a00 */
[----:B------:R-:W-:Y:S01]  /*0300*/  BSSY.RECONVERGENT B0, `(.L_x_99) ;  /* 0x0000019000007945 */ /* 0x000fe20003800200 */
[----:B------:R-:W2:Y:S01]  /*0310*/  LDCU.64 UR18, c[0x3][UR12] ;  /* 0x00c000000c1277ac */ /* 0x000ea20008000a00 */
[----:B-1---5:R-:W-:Y:S02]  /*0320*/  DMUL R24, R6, UR6 ;  /* 0x0000000606187c28 */ /* 0x022fe40008000000 */
[----:B------:R-:W-:Y:S02]  /*0330*/  DMUL R20, R34, UR6 ;  /* 0x0000000622147c28 */ /* 0x000fe40008000000 */
[----:B0-----:R-:W-:-:S04]  /*0340*/  DADD R22, -R18, 1 ;  /* 0x3ff0000012167429 */ /* 0x001fc80000000100 */
[-C--:B------:R-:W-:Y:S02]  /*0350*/  DFMA R24, R4, R18.reuse, R24 ;  /* 0x000000120418722b */ /* 0x080fe40000000018 */
[----:B------:R-:W-:Y:S02]  /*0360*/  DFMA R20, R36, R18, R20 ;  /* 0x000000122414722b */ /* 0x000fe40000000014 */
[----:B------:R-:W-:-:S08]  /*0370*/  DADD R22, R22, -UR6 ;  /* 0x8000000616167e29 */ /* 0x000fd00008000000 */
[-C--:B------:R-:W-:Y:S02]  /*0380*/  DFMA R50, R8, R22.reuse, R24 ;  /* 0x000000160832722b */ /* 0x080fe40000000018 */
[----:B------:R-:W-:-:S06]  /*0390*/  DFMA R20, R32, R22, R20 ;  /* 0x000000162014722b */ /* 0x000fcc0000000014 */
[----:B------:R-:W-:-:S08]  /*03a0*/  DMUL R18, R50, R50 ;  /* 0x0000003232127228 */ /* 0x000fd00000000000 */
[----:B------:R-:W-:-:S06]  /*03b0*/  DFMA R18, R20, R20, R18 ;  /* 0x000000141412722b */ /* 0x000fcc0000000012 */
[----:B------:R-:W0:Y:S04]  /*03c0*/  MUFU.RCP64H R23, R19 ;  /* 0x0000001300177308 */ /* 0x000e280000001800 */
[----:B------:R-:W-:-:S04]  /*03d0*/  IADD3 R22, PT, PT, R19, 0x300402, RZ ;  /* 0x0030040213167810 */ /* 0x000fc80007ffe0ff */
[----:B------:R-:W-:Y:S02]  /*03e0*/  FSETP.GEU.AND P0, PT, |R22|, 5.8789094863358348022e-39, PT ;  /* 0x004004021600780b */ /* 0x000fe40003f0e200 */
[----:B0-----:R-:W-:-:S08]  /*03f0*/  DFMA R24, -R18, R22, 1 ;  /* 0x3ff000001218742b */ /* 0x001fd00000000116 */
[----:B------:R-:W-:-:S08]  /*0400*/  DFMA R24, R24, R24, R24 ;  /* 0x000000181818722b */ /* 0x000fd00000000018 */
[----:B------:R-:W-:-:S08]  /*0410*/  DFMA R24, R22, R24, R22 ;  /* 0x000000181618722b */ /* 0x000fd00000000016 */
[----:B------:R-:W-:-:S08]  /*0420*/  DFMA R26, -R18, R24, 1 ;  /* 0x3ff00000121a742b */ /* 0x000fd00000000118 */
[----:B------:R-:W-:Y:S01]  /*0430*/  DFMA R24, R24, R26, R24 ;  /* 0x0000001a1818722b */ /* 0x000fe20000000018 */
[----:B--2---:R-:W-:Y:S10]  /*0440*/  @P0 BRA `(.L_x_100) ;  /* 0x0000000000100947 */ /* 0x004ff40003800000 */
[----:B------:R-:W-:-:S05]  /*0450*/  LOP3.LUT R22, R19, 0x7fffffff, RZ, 0xc0, !PT ;  /* 0x7fffffff13167812 */ /* 0x000fca00078ec0ff */
[----:B------:R-:W-:Y:S01]  /*0460*/  VIADD R23, R22, 0xfff00000 ;  /* 0xfff0000016177836 */ /* 0x000fe20000000000 */
[----:B------:R-:W-:-:S07]  /*0470*/  MOV R22, 0x490 ;  /* 0x0000049000167802 */ /* 0x000fce0000000f00 */
[----:B------:R-:W-:Y:S05]  /*0480*/  CALL.REL.NOINC `($__internal_5_$__cuda_sm20_dblrcp_rn_slowpath_v3) ;  /* 0x0000003c00a07944 */ /* 0x000fea0003c00000 */
.L_x_100:
[----:B------:R-:W-:Y:S05]  /*0490*/  BSYNC.RECONVERGENT B0 ;  /* 0x0000000000007941 */ /* 0x000fea0003800200 */
.L_x_99:
[----:B------:R-:W0:Y:S01]  /*04a0*/  F2F.F32.F64 R49, R24 ;  /* 0x0000001800317310 */ /* 0x000e220000301000 */
[----:B------:R-:W-:Y:S01]  /*04b0*/  BSSY.RECONVERGENT B0, `(.L_x_101) ;  /* 0x0000048000007945 */ /* 0x000fe20003800200 */
[C---:B0-----:R-:W-:Y:S01]  /*04c0*/  FMUL R22, |R49|.reuse, 16777216 ;  /* 0x4b80000031167820 */ /* 0x041fe20000400200 */
[C---:B------:R-:W-:Y:S02]  /*04d0*/  FSETP.GEU.AND P0, PT, |R49|.reuse, 1.175494350822287508e-38, PT ;  /* 0x008000003100780b */ /* 0x040fe40003f0e200 */
[----:B------:R-:W-:Y:S02]  /*04e0*/  FSETP.NEU.AND P4, PT, R49, 1, PT ;  /* 0x3f8000003100780b */ /* 0x000fe40003f8d000 */
[----:B------:R-:W-:Y:S02]  /*04f0*/  FSEL R22, R22, |R49|, !P0 ;  /* 0x4000003116167208 */ /* 0x000fe40004000000 */
[----:B------:R-:W-:Y:S02]  /*0500*/  FSEL R24, RZ, -24, P0 ;  /* 0xc1c00000ff187808 */ /* 0x000fe40000000000 */
[----:B------:R-:W-:-:S04]  /*0510*/  IADD3 R23, PT, PT, R22, -0x3f3504f3, RZ ;  /* 0xc0cafb0d16177810 */ /* 0x000fc80007ffe0ff */
[----:B------:R-:W-:-:S04]  /*0520*/  LOP3.LUT R23, R23, 0xff800000, RZ, 0xc0, !PT ;  /* 0xff80000017177812 */ /* 0x000fc800078ec0ff */
[----:B------:R-:W-:Y:S01]  /*0530*/  I2FP.F32.S32 R25, R23 ;  /* 0x0000001700197245 */ /* 0x000fe20000201400 */
[----:B------:R-:W-:-:S04]  /*0540*/  IMAD.IADD R22, R22, 0x1, -R23 ;  /* 0x0000000116167824 */ /* 0x000fc800078e0a17 */
[C---:B------:R-:W-:Y:S01]  /*0550*/  FADD R27, R22.reuse, 1 ;  /* 0x3f800000161b7421 */ /* 0x040fe20000000000 */
[----:B------:R-:W-:Y:S01]  /*0560*/  FADD R28, R22, -1 ;  /* 0xbf800000161c7421 */ /* 0x000fe20000000000 */
[----:B------:R-:W-:-:S03]  /*0570*/  FFMA R26, R25, 1.1920928955078125e-07, R24 ;  /* 0x34000000191a7823 */ /* 0x000fc60000000018 */
[----:B------:R-:W-:Y:S01]  /*0580*/  FADD R22, R28, R28 ;  /* 0x0000001c1c167221 */ /* 0x000fe20000000000 */
[----:B------:R-:W0:Y:S03]  /*0590*/  MUFU.RCP R27, R27 ;  /* 0x0000001b001b7308 */ /* 0x000e260000001000 */
[----:B0-----:R-:W-:Y:S01]  /*05a0*/  FMUL R23, R27, R22 ;  /* 0x000000161b177220 */ /* 0x001fe20000400000 */
[----:B------:R-:W-:-:S03]  /*05b0*/  MOV R22, 0x3a2c32e4 ;  /* 0x3a2c32e400167802 */ /* 0x000fc60000000f00 */
        /* <DEDUP_REMOVED lines=23> */
[----:B------:R-:W-:-:S03]  /*0730*/  FSETP.GEU.AND P1, PT, R25, RZ, PT ;  /* 0x000000ff1900720b */ /* 0x000fc60003f2e000 */
[----:B------:R-:W-:Y:S01]  /*0740*/  FFMA R24, R24, 2, R23 ;  /* 0x4000000018187823 */ /* 0x000fe20000000017 */
[----:B------:R-:W-:Y:S01]  /*0750*/  IMAD.MOV.U32 R23, RZ, RZ, 0x391fcb8e ;  /* 0x391fcb8eff177424 */ /* 0x000fe200078e00ff */
[----:B------:R-:W1:Y:S01]  /*0760*/  F2I.NTZ R26, R25 ;  /* 0x00000019001a7305 */ /* 0x000e620000203100 */
[----:B0-----:R-:W-:Y:S01]  /*0770*/  FADD R27, R25, -R28 ;  /* 0x8000001c191b7221 */ /* 0x001fe20000000000 */
[----:B------:R-:W-:-:S03]  /*0780*/  FSETP.GT.AND P0, PT, R28, RZ, PT ;  /* 0x000000ff1c00720b */ /* 0x000fc60003f04000 */
[----:B------:R-:W-:Y:S01]  /*0790*/  FADD R24, R24, R27 ;  /* 0x0000001b18187221 */ /* 0x000fe20000000000 */
[----:B------:R-:W-:Y:S02]  /*07a0*/  SEL R29, RZ, 0x83000000, P0 ;  /* 0x83000000ff1d7807 */ /* 0x000fe40000000000 */
[----:B------:R-:W-:Y:S01]  /*07b0*/  FSETP.GT.AND P0, PT, |R25|, 152, PT ;  /* 0x431800001900780b */ /* 0x000fe20003f04200 */
[----:B------:R-:W-:Y:S01]  /*07c0*/  FFMA R27, R24, R23, 0.0013391353422775864601 ;  /* 0x3aaf85ed181b7423 */ /* 0x000fe20000000017 */
[----:B------:R-:W-:Y:S01]  /*07d0*/  IADD3 R28, PT, PT, R29, 0x7f000000, RZ ;  /* 0x7f0000001d1c7810 */ /* 0x000fe20007ffe0ff */
[----:B-1----:R-:W-:Y:S02]  /*07e0*/  IMAD R26, R26, 0x800000, -R29 ;  /* 0x008000001a1a7824 */ /* 0x002fe400078e0a1d */
[----:B------:R-:W-:-:S04]  /*07f0*/  FFMA R27, R24, R27, 0.0096188392490148544312 ;  /* 0x3c1d9856181b7423 */ /* 0x000fc8000000001b */
[----:B------:R-:W-:-:S04]  /*0800*/  FFMA R27, R24, R27, 0.055503588169813156128 ;  /* 0x3d6357bb181b7423 */ /* 0x000fc8000000001b */
[----:B------:R-:W-:-:S04]  /*0810*/  FFMA R27, R24, R27, 0.24022644758224487305 ;  /* 0x3e75fdec181b7423 */ /* 0x000fc8000000001b */
[----:B------:R-:W-:-:S04]  /*0820*/  FFMA R27, R24, R27, 0.69314718246459960938 ;  /* 0x3f317218181b7423 */ /* 0x000fc8000000001b */
[----:B------:R-:W-:Y:S01]  /*0830*/  FFMA R27, R24, R27, 1 ;  /* 0x3f800000181b7423 */ /* 0x000fe2000000001b */
[----:B------:R-:W-:-:S03]  /*0840*/  HFMA2 R24, -RZ, RZ, 1.875, 0 ;  /* 0x3f800000ff187431 */ /* 0x000fc600000001ff */
[----:B------:R-:W-:-:S04]  /*0850*/  FMUL R27, R27, R28 ;  /* 0x0000001c1b1b7220 */ /* 0x000fc80000400000 */
[----:B------:R-:W-:Y:S01]  /*0860*/  FMUL R48, R27, R26 ;  /* 0x0000001a1b307220 */ /* 0x000fe20000400000 */
[----:B------:R-:W-:Y:S01]  /*0870*/  @P0 FSEL R48, RZ, +INF , !P1 ;  /* 0x7f800000ff300808 */ /* 0x000fe20004800000 */
[----:B------:R-:W-:Y:S06]  /*0880*/  @!P4 BRA `(.L_x_102) ;  /* 0x000000000028c947 */ /* 0x000fec0003800000 */
[----:B------:R-:W-:-:S13]  /*0890*/  FSETP.NAN.AND P0, PT, |R49|, |R49|, PT ;  /* 0x400000313100720b */ /* 0x000fda0003f08200 */
[----:B------:R-:W-:Y:S05]  /*08a0*/  @P0 BRA `(.L_x_103) ;  /* 0x00000000001c0947 */ /* 0x000fea0003800000 */
[C---:B------:R-:W-:Y:S01]  /*08b0*/  FSETP.NEU.AND P0, PT, |R49|.reuse, +INF , PT ;  /* 0x7f8000003100780b */ /* 0x040fe20003f0d200 */
[----:B------:R-:W-:Y:S01]  /*08c0*/  IMAD.MOV.U32 R24, RZ, RZ, R48 ;  /* 0x000000ffff187224 */ /* 0x000fe200078e0030 */
[----:B------:R-:W-:-:S13]  /*08d0*/  FSETP.NEU.AND P1, PT, R49, RZ, PT ;  /* 0x000000ff3100720b */ /* 0x000fda0003f2d000 */
[----:B------:R-:W-:Y:S05]  /*08e0*/  @P0 BRA P1, `(.L_x_102) ;  /* 0x0000000000100947 */ /* 0x000fea0000800000 */
[----:B------:R-:W-:-:S05]  /*08f0*/  FADD R24, R49, R49 ;  /* 0x0000003131187221 */ /* 0x000fca0000000000 */
[----:B------:R-:W-:Y:S01]  /*0900*/  LOP3.LUT R24, R24, 0x7fffffff, RZ, 0xc0, !PT ;  /* 0x7fffffff18187812 */ /* 0x000fe200078ec0ff */
[----:B------:R-:W-:Y:S06]  /*0910*/  BRA `(.L_x_102) ;  /* 0x0000000000047947 */ /* 0x000fec0003800000 */
.L_x_103:
[----:B------:R-:W-:-:S07]  /*0920*/  FADD R24, R49, 2 ;  /* 0x4000000031187421 */ /* 0x000fce0000000000 */
.L_x_102:
[----:B------:R-:W-:Y:S05]  /*0930*/  BSYNC.RECONVERGENT B0 ;  /* 0x0000000000007941 */ /* 0x000fea0003800200 */
.L_x_101:
[----:B------:R-:W-:Y:S01]  /*0940*/  FADD R28, -R24, 1 ;  /* 0x3f800000181c7421 */ /* 0x000fe20000000100 */
[----:B------:R-:W-:Y:S01]  /*0950*/  MOV R26, 0xfffffffe ;  /* 0xfffffffe001a7802 */ /* 0x000fe20000000f00 */
[----:B------:R-:W-:Y:S01]  /*0960*/  IMAD.MOV.U32 R27, RZ, RZ, 0x3fdfffff ;  /* 0x3fdfffffff1b7424 */ /* 0x000fe200078e00ff */
[----:B------:R-:W-:Y:S01]  /*0970*/  BSSY.RECONVERGENT B0, `(.L_x_104) ;  /* 0x000004c000007945 */ /* 0x000fe20003800200 */
[----:B------:R-:W0:Y:S01]  /*0980*/  F2F.F64.F32 R24, R28 ;  /* 0x0000001c00187310 */ /* 0x000e220000201800 */
[----:B------:R-:W-:-:S03]  /*0990*/  MOV R54, 0x3f800000 ;  /* 0x3f80000000367802 */ /* 0x000fc60000000f00 */
[----:B0-----:R-:W-:-:S10]  /*09a0*/  DFMA R24, R24, R26, 1 ;  /* 0x3ff000001818742b */ /* 0x001fd4000000001a */
[----:B------:R-:W0:Y:S02]  /*09b0*/  F2F.F32.F64 R24, R24 ;  /* 0x0000001800187310 */ /* 0x000e240000301000 */
[----:B0-----:R-:W-:-:S13]  /*09c0*/  FSETP.NEU.AND P0, PT, R24, 1, PT ;  /* 0x3f8000001800780b */ /* 0x001fda0003f0d000 */
[----:B------:R-:W-:Y:S05]  /*09d0*/  @!P0 BRA `(.L_x_105) ;  /* 0x0000000400148947 */ /* 0x000fea0003800000 */
[----:B------:R-:W-:-:S13]  /*09e0*/  FSETP.NAN.AND P0, PT, |R24|, |R24|, PT ;  /* 0x400000181800720b */ /* 0x000fda0003f08200 */
[----:B------:R-:W-:Y:S05]  /*09f0*/  @P0 BRA `(.L_x_106) ;  /* 0x0000000400080947 */ /* 0x000fea0003800000 */
[----:B------:R-:W-:-:S04]  /*0a00*/  FSETP.NEU.AND P0, PT, |R24|, +INF , PT ;  /* 0x7f8000001800780b */ /* 0x000fc80003f0d200 */
[----:B------:R-:W-:-:S13]  /*0a10*/  FSETP.EQ.OR P0, PT, R24, RZ, !P0 ;  /* 0x000000ff1800720b */ /* 0x000fda0004702400 */
[----:B------:R-:W-:Y:S05]  /*0a20*/  @P0 BRA `(.L_x_107) ;  /* 0x0000000000f00947 */ /* 0x000fea0003800000 */
[C---:B------:R-:W-:Y:S01]  /*0a30*/  FMUL R25, |R24|.reuse, 16777216 ;  /* 0x4b80000018197820 */ /* 0x040fe20000400200 */
[C---:B------:R-:W-:Y:S02]  /*0a40*/  FSETP.GEU.AND P0, PT, |R24|.reuse, 1.175494350822287508e-38, PT ;  /* 0x008000001800780b */ /* 0x040fe40003f0e200 */
[----:B------:R-:W-:Y:S02]  /*0a50*/  FSETP.GEU.AND P2, PT, R24, RZ, PT ;  /* 0x000000ff1800720b */ /* 0x000fe40003f4e000 */
[----:B------:R-:W-:Y:S02]  /*0a60*/  FSEL R25, R25, |R24|, !P0 ;  /* 0x4000001819197208 */ /* 0x000fe40004000000 */
[----:B------:R-:W-:-:S03]  /*0a70*/  FSEL R27, RZ, -24, P0 ;  /* 0xc1c00000ff1b7808 */ /* 0x000fc60000000000 */
[----:B------:R-:W-:-:S05]  /*0a80*/  VIADD R26, R25, 0xc0cafb0d ;  /* 0xc0cafb0d191a7836 */ /* 0x000fca0000000000 */
[----:B------:R-:W-:-:S04]  /*0a90*/  LOP3.LUT R28, R26, 0xff800000, RZ, 0xc0, !PT ;  /* 0xff8000001a1c7812 */ /* 0x000fc800078ec0ff */
[-C--:B------:R-:W-:Y:S02]  /*0aa0*/  IADD3 R25, PT, PT, R25, -R28.reuse, RZ ;  /* 0x8000001c19197210 */ /* 0x080fe40007ffe0ff */
[----:B------:R-:W-:-:S03]  /*0ab0*/  I2FP.F32.S32 R28, R28 ;  /* 0x0000001c001c7245 */ /* 0x000fc60000201400 */
[C---:B------:R-:W-:Y:S01]  /*0ac0*/  FADD R26, R25.reuse, 1 ;  /* 0x3f800000191a7421 */ /* 0x040fe20000000000 */
[----:B------:R-:W-:Y:S01]  /*0ad0*/  FADD R30, R25, -1 ;  /* 0xbf800000191e7421 */ /* 0x000fe20000000000 */
[----:B------:R-:W-:-:S03]  /*0ae0*/  FFMA R28, R28, 1.1920928955078125e-07, R27 ;  /* 0x340000001c1c7823 */ /* 0x000fc6000000001b */
[----:B------:R-:W-:Y:S01]  /*0af0*/  FADD R25, R30, R30 ;  /* 0x0000001e1e197221 */ /* 0x000fe20000000000 */
[----:B------:R-:W0:Y:S03]  /*0b00*/  MUFU.RCP R26, R26 ;  /* 0x0000001a001a7308 */ /* 0x000e260000001000 */
        /* <DEDUP_REMOVED lines=19> */
[----:B------:R-:W-:Y:S01]  /*0c40*/  FMUL R25, R26, 2.5 ;  /* 0x402000001a197820 */ /* 0x000fe20000400000 */
[----:B------:R-:W-:-:S03]  /*0c50*/  FADD R27, -R27, R26 ;  /* 0x0000001a1b1b7221 */ /* 0x000fc60000000100 */
[----:B------:R-:W0:Y:S01]  /*0c60*/  FRND R28, R25 ;  /* 0x00000019001c7307 */ /* 0x000e220000201000 */
[----:B------:R-:W-:Y:S01]  /*0c70*/  FADD R27, R22, -R27 ;  /* 0x8000001b161b7221 */ /* 0x000fe20000000000 */
[----:B------:R-:W-:Y:S01]  /*0c80*/  FFMA R26, R26, 2.5, -R25 ;  /* 0x402000001a1a7823 */ /* 0x000fe20000000819 */
[----:B------:R-:W-:-:S03]  /*0c90*/  FSETP.GT.AND P1, PT, |R25|, 152, PT ;  /* 0x431800001900780b */ /* 0x000fc60003f24200 */
[----:B------:R-:W-:Y:S02]  /*0ca0*/  FFMA R27, R27, 2.5, R26 ;  /* 0x402000001b1b7823 */ /* 0x000fe4000000001a */
        /* <DEDUP_REMOVED lines=11> */
[----:B-1----:R-:W-:Y:S01]  /*0d60*/  LEA R26, R26, -R23, 0x17 ;  /* 0x800000171a1a7211 */ /* 0x002fe200078eb8ff */
[----:B------:R-:W-:Y:S01]  /*0d70*/  VIADD R27, R23, 0x7f000000 ;  /* 0x7f000000171b7836 */ /* 0x000fe20000000000 */
[----:B------:R-:W-:Y:S01]  /*0d80*/  FSEL R54, RZ, +INF , !P0 ;  /* 0x7f800000ff367808 */ /* 0x000fe20004000000 */
[----:B------:R-:W-:-:S04]  /*0d90*/  FFMA R22, R22, R29, 1 ;  /* 0x3f80000016167423 */ /* 0x000fc8000000001d */
[----:B------:R-:W-:-:S04]  /*0da0*/  FMUL R27, R27, R22 ;  /* 0x000000161b1b7220 */ /* 0x000fc80000400000 */
[----:B------:R-:W-:Y:S01]  /*0db0*/  @!P1 FMUL R54, R26, R27 ;  /* 0x0000001b1a369220 */ /* 0x000fe20000400000 */
[----:B------:R-:W-:Y:S06]  /*0dc0*/  @P2 BRA `(.L_x_105) ;  /* 0x0000000000182947 */ /* 0x000fec0003800000 */
[----:B------:R-:W-:Y:S01]  /*0dd0*/  IMAD.MOV.U32 R54, RZ, RZ, 0x7fffffff ;  /* 0x7fffffffff367424 */ /* 0x000fe200078e00ff */
[----:B------:R-:W-:Y:S06]  /*0de0*/  BRA `(.L_x_105) ;  /* 0x0000000000107947 */ /* 0x000fec0003800000 */
.L_x_107:
[----:B------:R-:W-:-:S05]  /*0df0*/  FADD R24, R24, R24 ;  /* 0x0000001818187221 */ /* 0x000fca0000000000 */
[----:B------:R-:W-:Y:S01]  /*0e00*/  LOP3.LUT R54, R24, 0x7fffffff, RZ, 0xc0, !PT ;  /* 0x7fffffff18367812 */ /* 0x000fe200078ec0ff */
[----:B------:R-:W-:Y:S06]  /*0e10*/  BRA `(.L_x_105) ;  /* 0x0000000000047947 */ /* 0x000fec0003800000 */
.L_x_106:
[----:B------:R-:W-:-:S07]  /*0e20*/  FADD R54, R24, 2.5 ;  /* 0x4020000018367421 */ /* 0x000fce0000000000 */
.L_x_105:
[----:B------:R-:W-:Y:S05]  /*0e30*/  BSYNC.RECONVERGENT B0 ;  /* 0x0000000000007941 */ /* 0x000fea0003800200 */
.L_x_104:
[----:B------:R-:W0:Y:S01]  /*0e40*/  MUFU.RCP64H R23, 1.3839998245239257812 ;  /* 0x3ff624dd00177908 */ /* 0x000e220000001800 */
[----:B------:R-:W-:Y:S02]  /*0e50*/  HFMA2 R24, -RZ, RZ, 0.1109619140625, -0.00756072998046875 ;  /* 0x2f1a9fbeff187431 */ /* 0x000fe400000001ff */
[----:B------:R-:W-:Y:S01]  /*0e60*/  IMAD.MOV.U32 R25, RZ, RZ, 0x3ff624dd ;  /* 0x3ff624ddff197424 */ /* 0x000fe200078e00ff */
[----:B------:R-:W-:Y:S01]  /*0e70*/  MOV R22, 0x1 ;  /* 0x0000000100167802 */ /* 0x000fe20000000f00 */
[----:B------:R-:W-:Y:S01]  /*0e80*/  UMOV UR6, 0xf01b866e ;  /* 0xf01b866e00067882 */ /* 0x000fe20000000000 */
[----:B------:R-:W-:Y:S01]  /*0e90*/  UMOV UR7, 0x3ff921f9 ;  /* 0x3ff921f900077882 */ /* 0x000fe20000000000 */
[----:B------:R-:W-:Y:S01]  /*0ea0*/  BSSY.RECONVERGENT B0, `(.L_x_108) ;  /* 0x0000019000007945 */ /* 0x000fe20003800200 */
[----:B------:R-:W1:Y:S02]  /*0eb0*/  F2F.F64.F32 R54, R54 ;  /* 0x0000003600367310 */ /* 0x000e640000201800 */
[----:B0-----:R-:W-:-:S08]  /*0ec0*/  DFMA R26, R22, -R24, 1 ;  /* 0x3ff00000161a742b */ /* 0x001fd00000000818 */
[----:B------:R-:W-:-:S08]  /*0ed0*/  DFMA R26, R26, R26, R26 ;  /* 0x0000001a1a1a722b */ /* 0x000fd0000000001a */
[----:B------:R-:W-:Y:S02]  /*0ee0*/  DFMA R26, R22, R26, R22 ;  /* 0x0000001a161a722b */ /* 0x000fe40000000016 */
[----:B------:R-:W-:Y:S01]  /*0ef0*/  DMUL R22, R20, UR6 ;  /* 0x0000000614167c28 */ /* 0x000fe20008000000 */
[----:B------:R-:W-:Y:S01]  /*0f00*/  USHF.L.U32 UR6, UR8, 0x3, URZ ;  /* 0x0000000308067899 */ /* 0x000fe200080006ff */
[----:B-1----:R-:W-:-:S04]  /*0f10*/  DMUL R20, R54, UR18 ;  /* 0x0000001236147c28 */ /* 0x002fc80008000000 */
[----:B------:R-:W-:-:S04]  /*0f20*/  DFMA R28, R26, -R24, 1 ;  /* 0x3ff000001a1c742b */ /* 0x000fc80000000818 */
[----:B------:R-:W-:-:S03]  /*0f30*/  FSETP.GEU.AND P1, PT, |R23|, 6.5827683646048100446e-37, PT ;  /* 0x036000001700780b */ /* 0x000fc60003f2e200 */
[----:B------:R-:W0:Y:S01]  /*0f40*/  LDCU.64 UR6, c[0x3][UR6] ;  /* 0x00c00000060677ac */ /* 0x000e220008000a00 */
[----:B------:R-:W-:-:S08]  /*0f50*/  DFMA R28, R26, R28, R26 ;  /* 0x0000001c1a1c722b */ /* 0x000fd0000000001a */
[----:B------:R-:W-:-:S08]  /*0f60*/  DMUL R52, R22, R28 ;  /* 0x0000001c16347228 */ /* 0x000fd00000000000 */
[----:B------:R-:W-:Y:S02]  /*0f70*/  DFMA R24, R52, -R24, R22 ;  /* 0x800000183418722b */ /* 0x000fe40000000016 */
[----:B0-----:R-:W-:-:S06]  /*0f80*/  DFMA R16, R20, UR6, R16 ;  /* 0x0000000614107c2b */ /* 0x001fcc0008000010 */
[----:B------:R-:W-:-:S10]  /*0f90*/  DFMA R52, R28, R24, R52 ;  /* 0x000000181c34722b */ /* 0x000fd40000000034 */
[----:B------:R-:W-:-:S05]  /*0fa0*/  FFMA R24, RZ, 1.9229999780654907227, R53 ;  /* 0x3ff624ddff187823 */ /* 0x000fca0000000035 */
[----:B------:R-:W-:-:S13]  /*0fb0*/  FSETP.GT.AND P0, PT, |R24|, 1.469367938527859385e-39, PT ;  /* 0x001000001800780b */ /* 0x000fda0003f04200 */
[----:B------:R-:W-:Y:S05]  /*0fc0*/  @P0 BRA P1, `(.L_x_109) ;  /* 0x0000000000180947 */ /* 0x000fea0000800000 */
[----:B------:R-:W-:Y:S01]  /*0fd0*/  IMAD.MOV.U32 R20, RZ, RZ, 0x2f1a9fbe ;  /* 0x2f1a9fbeff147424 */ /* 0x000fe200078e00ff */
[----:B------:R-:W-:Y:S02]  /*0fe0*/  MOV R21, 0x3ff624dd ;  /* 0x3ff624dd00157802 */ /* 0x000fe40000000f00 */
[----:B------:R-:W-:-:S07]  /*0ff0*/  MOV R26, 0x1010 ;  /* 0x00001010001a7802 */ /* 0x000fce0000000f00 */
[----:B------:R-:W-:Y:S05]  /*1000*/  CALL.REL.NOINC `($__internal_6_$__cuda_sm20_div_rn_f64_full) ;  /* 0x0000003400607944 */ /* 0x000fea0003c00000 */
[----:B------:R-:W-:Y:S01]  /*1010*/  IMAD.MOV.U32 R52, RZ, RZ, R20 ;  /* 0x000000ffff347224 */ /* 0x000fe200078e0014 */
[----:B------:R-:W-:-:S07]  /*1020*/  MOV R53, R21 ;  /* 0x0000001500357202 */ /* 0x000fce0000000f00 */
.L_x_109:
[----:B------:R-:W-:Y:S05]  /*1030*/  BSYNC.RECONVERGENT B0 ;  /* 0x0000000000007941 */ /* 0x000fea0003800200 */
.L_x_108:
[----:B------:R-:W-:Y:S01]  /*1040*/  DSETP.NEU.AND P2, PT, |R52|, +INF , PT ;  /* 0x7ff000003400742a */ /* 0x000fe20003f4d200 */
[----:B------:R-:W-:-:S13]  /*1050*/  BSSY.RECONVERGENT B0, `(.L_x_110) ;  /* 0x000001e000007945 */ /* 0x000fda0003800200 */
[----:B------:R-:W-:Y:S05]  /*1060*/  @!P2 BRA `(.L_x_111) ;  /* 0x000000000068a947 */ /* 0x000fea0003800000 */
[----:B------:R-:W-:Y:S01]  /*1070*/  UMOV UR14, 0x6dc9c883 ;  /* 0x6dc9c883000e7882 */ /* 0x000fe20000000000 */
[----:B------:R-:W-:Y:S01]  /*1080*/  UMOV UR15, 0x3fe45f30 ;  /* 0x3fe45f30000f7882 */ /* 0x000fe20000000000 */
[C---:B------:R-:W-:Y:S01]  /*1090*/  DSETP.GE.AND P0, PT, |R52|.reuse, 2.14748364800000000000e+09, PT ;  /* 0x41e000003400742a */ /* 0x040fe20003f06200 */
[----:B------:R-:W-:Y:S01]  /*10a0*/  BSSY.RECONVERGENT B1, `(.L_x_112) ;  /* 0x0000014000017945 */ /* 0x000fe20003800200 */
[----:B------:R-:W-:Y:S01]  /*10b0*/  DMUL R20, R52, UR14 ;  /* 0x0000000e34147c28 */ /* 0x000fe20008000000 */
[----:B------:R-:W-:Y:S01]  /*10c0*/  UMOV UR14, 0x54442d18 ;  /* 0x54442d18000e7882 */ /* 0x000fe20000000000 */
[----:B------:R-:W-:-:S08]  /*10d0*/  UMOV UR15, 0x3ff921fb ;  /* 0x3ff921fb000f7882 */ /* 0x000fd00000000000 */
[----:B------:R-:W0:Y:S08]  /*10e0*/  F2I.F64 R20, R20 ;  /* 0x0000001400147311 */ /* 0x000e300000301100 */
[----:B0-----:R-:W0:Y:S02]  /*10f0*/  I2F.F64 R58, R20 ;  /* 0x00000014003a7312 */ /* 0x001e240000201c00 */
[----:B0-----:R-:W-:Y:S01]  /*1100*/  DFMA R22, R58, -UR14, R52 ;  /* 0x8000000e3a167c2b */ /* 0x001fe20008000034 */
[----:B------:R-:W-:Y:S01]  /*1110*/  UMOV UR14, 0x33145c00 ;  /* 0x33145c00000e7882 */ /* 0x000fe20000000000 */
[----:B------:R-:W-:-:S06]  /*1120*/  UMOV UR15, 0x3c91a626 ;  /* 0x3c91a626000f7882 */ /* 0x000fcc0000000000 */
[----:B------:R-:W-:Y:S01]  /*1130*/  DFMA R22, R58, -UR14, R22 ;  /* 0x8000000e3a167c2b */ /* 0x000fe20008000016 */
[----:B------:R-:W-:Y:S01]  /*1140*/  UMOV UR14, 0x252049c0 ;  /* 0x252049c0000e7882 */ /* 0x000fe20000000000 */
[----:B------:R-:W-:-:S06]  /*1150*/  UMOV UR15, 0x397b839a ;  /* 0x397b839a000f7882 */ /* 0x000fcc0000000000 */
[----:B------:R-:W-:Y:S01]  /*1160*/  DFMA R58, R58, -UR14, R22 ;  /* 0x8000000e3a3a7c2b */ /* 0x000fe20008000016 */
[----:B------:R-:W-:Y:S10]  /*1170*/  @!P0 BRA `(.L_x_113) ;  /* 0x0000000000188947 */ /* 0x000ff40003800000 */
[----:B------:R-:W-:Y:S01]  /*1180*/  IMAD.MOV.U32 R24, RZ, RZ, R52 ;  /* 0x000000ffff187224 */ /* 0x000fe200078e0034 */
[----:B------:R-:W-:Y:S02]  /*1190*/  MOV R29, R53 ;  /* 0x00000035001d7202 */ /* 0x000fe40000000f00 */
[----:B------:R-:W-:-:S07]  /*11a0*/  MOV R56, 0x11c0 ;  /* 0x000011c000387802 */ /* 0x000fce0000000f00 */
[----:B------:R-:W-:Y:S05]  /*11b0*/  CALL.REL.NOINC `($_Z15init_conditionsPdS_S_S_S_S_S_S_iii$__internal_trig_reduction_slowpathd) ;  /* 0x0000003800647944 */ /* 0x000fea0003c00000 */
[----:B------:R-:W-:Y:S01]  /*11c0*/  IMAD.MOV.U32 R58, RZ, RZ, R24 ;  /* 0x000000ffff3a7224 */ /* 0x000fe200078e0018 */
[----:B------:R-:W-:-:S07]  /*11d0*/  MOV R59, R25 ;  /* 0x00000019003b7202 */ /* 0x000fce0000000f00 */
.L_x_113:
[----:B------:R-:W-:Y:S05]  /*11e0*/  BSYNC.RECONVERGENT B1 ;  /* 0x0000000000017941 */ /* 0x000fea0003800200 */
.L_x_112:
[----:B------:R-:W-:Y:S01]  /*11f0*/  VIADD R60, R20, 0x1 ;  /* 0x00000001143c7836 */ /* 0x000fe20000000000 */
[----:B------:R-:W-:Y:S06]  /*1200*/  BRA `(.L_x_114) ;  /* 0x0000000000087947 */ /* 0x000fec0003800000 */
.L_x_111:
[----:B------:R-:W-:Y:S01]  /*1210*/  DMUL R58, RZ, R52 ;  /* 0x00000034ff3a7228 */ /* 0x000fe20000000000 */
[----:B------:R-:W-:-:S10]  /*1220*/  MOV R60, 0x1 ;  /* 0x00000001003c7802 */ /* 0x000fd40000000f00 */
.L_x_114:
[----:B------:R-:W-:Y:S05]  /*1230*/  BSYNC.RECONVERGENT B0 ;  /* 0x0000000000007941 */ /* 0x000fea0003800200 */
.L_x_110:
[----:B------:R-:W-:-:S05]  /*1240*/  IMAD.SHL.U32 R20, R60, 0x40, RZ ;  /* 0x000000403c147824 */ /* 0x000fca00078e00ff */
[----:B------:R-:W-:-:S04]  /*1250*/  LOP3.LUT R20, R20, 0x40, RZ, 0xc0, !PT ;  /* 0x0000004014147812 */ /* 0x000fc800078ec0ff */
[----:B------:R-:W-:-:S04]  /*1260*/  IADD3 R62, P0, PT, R20, UR16, RZ ;  /* 0x00000010143e7c10 */ /* 0x000fc8000ff1e0ff */
[----:B------:R-:W-:-:S05]  /*1270*/  IADD3.X R63, PT, PT, RZ, UR17, RZ, P0, !PT ;  /* 0x00000011ff3f7c10 */ /* 0x000fca00087fe4ff */
[----:B------:R-:W2:Y:S01]  /*1280*/  LDG.E.128.CONSTANT R20, desc[UR10][R62.64] ;  /* 0x0000000a3e147981 */ /* 0x000ea2000c1e9d00 */
[----:B------:R-:W-:Y:S01]  /*1290*/  LOP3.LUT R24, R60, 0x1, RZ, 0xc0, !PT ;  /* 0x000000013c187812 */ /* 0x000fe200078ec0ff */
[----:B------:R-:W-:Y:S01]  /*12a0*/  IMAD.MOV.U32 R25, RZ, RZ, 0x20fd8164 ;  /* 0x20fd8164ff197424 */ /* 0x000fe200078e00ff */
[----:B------:R-:W-:Y:S01]  /*12b0*/  MOV R26, 0x3da8ff83 ;  /* 0x3da8ff83001a7802 */ /* 0x000fe20000000f00 */
[----:B------:R-:W-:Y:S01]  /*12c0*/  DMUL R56, R58, R58 ;  /* 0x0000003a3a387228 */ /* 0x000fe20000000000 */
[----:B------:R-:W-:Y:S01]  /*12d0*/  ISETP.NE.U32.AND P0, PT, R24, 0x1, PT ;  /* 0x000000011800780c */ /* 0x000fe20003f05070 */
[----:B------:R-:W3:Y:S03]  /*12e0*/  LDG.E.128.CONSTANT R28, desc[UR10][R62.64+0x20] ;  /* 0x0000200a3e1c7981 */ /* 0x000ee6000c1e9d00 */
[----:B------:R-:W-:Y:S02]  /*12f0*/  FSEL R24, R25, -8.06006814911005101289e+34, !P0 ;  /* 0xf9785eba19187808 */ /* 0x000fe40004000000 */
[----:B------:R-:W-:-:S06]  /*1300*/  FSEL R25, -R26, 0.11223486810922622681, !P0 ;  /* 0x3de5db651a197808 */ /* 0x000fcc0004000100 */
[C---:B--2---:R-:W-:Y:S01]  /*1310*/  DFMA R20, R56.reuse, R24, R20 ;  /* 0x000000183814722b */ /* 0x044fe20000000014 */
[----:B------:R-:W2:Y:S07]  /*1320*/  LDG.E.128.CONSTANT R24, desc[UR10][R62.64+0x10] ;  /* 0x0000100a3e187981 */ /* 0x000eae000c1e9d00 */
[C---:B------:R-:W-:Y:S01]  /*1330*/  DFMA R20, R56.reuse, R20, R22 ;  /* 0x000000143814722b */ /* 0x040fe20000000016 */
[----:B------:R-:W-:Y:S07]  /*1340*/  BSSY.RECONVERGENT B0, `(.L_x_115) ;  /* 0x0000020000007945 */ /* 0x000fee0003800200 */
[----:B--2---:R-:W-:-:S08]  /*1350*/  DFMA R20, R56, R20, R24 ;  /* 0x000000143814722b */ /* 0x004fd00000000018 */
[C---:B------:R-:W-:Y:S02]  /*1360*/  DFMA R26, R56.reuse, R20, R26 ;  /* 0x00000014381a722b */ /* 0x040fe4000000001a */
[----:B------:R-:W0:Y:S06]  /*1370*/  MUFU.RCP64H R21, R19 ;  /* 0x0000001300157308 */ /* 0x000e2c0000001800 */
[----:B---3--:R-:W-:Y:S01]  /*1380*/  DFMA R26, R56, R26, R28 ;  /* 0x0000001a381a722b */ /* 0x008fe2000000001c */
[----:B------:R-:W-:-:S07]  /*1390*/  IMAD.MOV.U32 R20, RZ, RZ, 0x1 ;  /* 0x00000001ff147424 */ /* 0x000fce00078e00ff */
[----:B------:R-:W-:Y:S02]  /*13a0*/  DFMA R30, R56, R26, R30 ;  /* 0x0000001a381e722b */ /* 0x000fe4000000001e */
[----:B0-----:R-:W-:-:S06]  /*13b0*/  DFMA R22, -R18, R20, 1 ;  /* 0x3ff000001216742b */ /* 0x001fcc0000000114 */
[----:B------:R-:W-:Y:S02]  /*13c0*/  DFMA R58, R30, R58, R58 ;  /* 0x0000003a1e3a722b */ /* 0x000fe4000000003a */
[----:B------:R-:W-:Y:S02]  /*13d0*/  DFMA R30, R56, R30, 1 ;  /* 0x3ff00000381e742b */ /* 0x000fe4000000001e */
[----:B------:R-:W-:-:S08]  /*13e0*/  DFMA R24, R22, R22, R22 ;  /* 0x000000161618722b */ /* 0x000fd00000000016 */
[----:B------:R-:W-:Y:S02]  /*13f0*/  FSEL R22, R30, R58, !P0 ;  /* 0x0000003a1e167208 */ /* 0x000fe40004000000 */
[----:B------:R-:W-:Y:S01]  /*1400*/  FSEL R23, R31, R59, !P0 ;  /* 0x0000003b1f177208 */ /* 0x000fe20004000000 */
[----:B------:R-:W-:-:S05]  /*1410*/  DFMA R24, R20, R24, R20 ;  /* 0x000000181418722b */ /* 0x000fca0000000014 */
[----:B------:R-:W-:Y:S01]  /*1420*/  DADD R20, RZ, -R22 ;  /* 0x00000000ff147229 */ /* 0x000fe20000000816 */
[----:B------:R-:W-:Y:S02]  /*1430*/  LOP3.LUT P0, RZ, R60, 0x2, RZ, 0xc0, !PT ;  /* 0x000000023cff7812 */ /* 0x000fe4000780c0ff */
[----:B------:R-:W-:-:S07]  /*1440*/  DFMA R26, -R18, R24, 1 ;  /* 0x3ff00000121a742b */ /* 0x000fce0000000118 */
[----:B------:R-:W-:Y:S02]  /*1450*/  FSEL R22, R22, R20, !P0 ;  /* 0x0000001416167208 */ /* 0x000fe40004000000 */
[----:B------:R-:W-:Y:S01]  /*1460*/  FSEL R23, R23, R21, !P0 ;  /* 0x0000001517177208 */ /* 0x000fe20004000000 */
[----:B------:R-:W-:-:S05]  /*1470*/  DFMA R26, R24, R26, R24 ;  /* 0x0000001a181a722b */ /* 0x000fca0000000018 */
[----:B------:R-:W-:-:S08]  /*1480*/  DMUL R22, R22, 2.5 ;  /* 0x4004000016167828 */ /* 0x000fd00000000000 */
[----:B------:R-:W-:-:S08]  /*1490*/  DMUL R20, R22, R26 ;  /* 0x0000001a16147228 */ /* 0x000fd00000000000 */
[----:B------:R-:W-:-:S08]  /*14a0*/  DFMA R24, -R18, R20, R22 ;  /* 0x000000141218722b */ /* 0x000fd00000000116 */
[----:B------:R-:W-:Y:S01]  /*14b0*/  DFMA R20, R26, R24, R20 ;  /* 0x000000181a14722b */ /* 0x000fe20000000014 */
[----:B------:R-:W-:-:S09]  /*14c0*/  FSETP.GEU.AND P1, PT, |R23|, 6.5827683646048100446e-37, PT ;  /* 0x036000001700780b */ /* 0x000fd20003f2e200 */
[----:B------:R-:W-:-:S05]  /*14d0*/  FFMA R24, RZ, R19, R21 ;  /* 0x00000013ff187223 */ /* 0x000fca0000000015 */
[----:B------:R-:W-:-:S13]  /*14e0*/  FSETP.GT.AND P0, PT, |R24|, 1.469367938527859385e-39, PT ;  /* 0x001000001800780b */ /* 0x000fda0003f04200 */
[----:B------:R-:W-:Y:S05]  /*14f0*/  @P0 BRA P1, `(.L_x_116) ;  /* 0x0000000000100947 */ /* 0x000fea0000800000 */
[----:B------:R-:W-:Y:S01]  /*1500*/  MOV R20, R18 ;  /* 0x0000001200147202 */ /* 0x000fe20000000f00 */
[----:B------:R-:W-:Y:S01]  /*1510*/  IMAD.MOV.U32 R21, RZ, RZ, R19 ;  /* 0x000000ffff157224 */ /* 0x000fe200078e0013 */
[----:B------:R-:W-:-:S07]  /*1520*/  MOV R26, 0x1540 ;  /* 0x00001540001a7802 */ /* 0x000fce0000000f00 */
[----:B------:R-:W-:Y:S05]  /*1530*/  CALL.REL.NOINC `($__internal_6_$__cuda_sm20_div_rn_f64_full) ;  /* 0x0000003000147944 */ /* 0x000fea0003c00000 */
.L_x_116:
[----:B------:R-:W-:Y:S05]  /*1540*/  BSYNC.RECONVERGENT B0 ;  /* 0x0000000000007941 */ /* 0x000fea0003800200 */
.L_x_115:
[----:B------:R-:W0:Y:S01]  /*1550*/  MUFU.RCP64H R23, 1.3839998245239257812 ;  /* 0x3ff624dd00177908 */ /* 0x000e220000001800 */
[----:B------:R-:W-:Y:S01]  /*1560*/  HFMA2 R22, -RZ, RZ, 0, 5.9604644775390625e-08 ;  /* 0x00000001ff167431 */ /* 0x000fe200000001ff */
[----:B------:R-:W-:Y:S01]  /*1570*/  MOV R24, 0x2f1a9fbe ;  /* 0x2f1a9fbe00187802 */ /* 0x000fe20000000f00 */
[----:B------:R-:W-:Y:S01]  /*1580*/  IMAD.MOV.U32 R25, RZ, RZ, 0x3ff624dd ;  /* 0x3ff624ddff197424 */ /* 0x000fe200078e00ff */
[----:B------:R-:W-:Y:S01]  /*1590*/  UMOV UR14, 0xf01b866e ;  /* 0xf01b866e000e7882 */ /* 0x000fe20000000000 */
[----:B------:R-:W-:Y:S01]  /*15a0*/  UMOV UR15, 0x3ff921f9 ;  /* 0x3ff921f9000f7882 */ /* 0x000fe20000000000 */
[----:B------:R-:W-:Y:S01]  /*15b0*/  DMUL R20, R20, UR18 ;  /* 0x0000001214147c28 */ /* 0x000fe20008000000 */
[----:B------:R-:W-:Y:S07]  /*15c0*/  BSSY.RECONVERGENT B0, `(.L_x_117) ;  /* 0x0000016000007945 */ /* 0x000fee0003800200 */
[----:B------:R-:W-:-:S02]  /*15d0*/  DMUL R20, R54, R20 ;  /* 0x0000001436147228 */ /* 0x000fc40000000000 */
[----:B0-----:R-:W-:-:S06]  /*15e0*/  DFMA R26, R22, -R24, 1 ;  /* 0x3ff00000161a742b */ /* 0x001fcc0000000818 */
[----:B------:R-:W-:Y:S02]  /*15f0*/  DFMA R14, R20, UR6, R14 ;  /* 0x00000006140e7c2b */ /* 0x000fe4000800000e */
[----:B------:R-:W-:-:S08]  /*1600*/  DFMA R26, R26, R26, R26 ;  /* 0x0000001a1a1a722b */ /* 0x000fd0000000001a */
[----:B------:R-:W-:Y:S02]  /*1610*/  DFMA R26, R22, R26, R22 ;  /* 0x0000001a161a722b */ /* 0x000fe40000000016 */
[----:B------:R-:W-:-:S06]  /*1620*/  DMUL R22, R50, UR14 ;  /* 0x0000000e32167c28 */ /* 0x000fcc0008000000 */
[----:B------:R-:W-:-:S04]  /*1630*/  DFMA R28, R26, -R24, 1 ;  /* 0x3ff000001a1c742b */ /* 0x000fc80000000818 */
[----:B------:R-:W-:-:S04]  /*1640*/  FSETP.GEU.AND P1, PT, |R23|, 6.5827683646048100446e-37, PT ;  /* 0x036000001700780b */ /* 0x000fc80003f2e200 */
[----:B------:R-:W-:-:S08]  /*1650*/  DFMA R28, R26, R28, R26 ;  /* 0x0000001c1a1c722b */ /* 0x000fd0000000001a */
[----:B------:R-:W-:-:S08]  /*1660*/  DMUL R50, R28, R22 ;  /* 0x000000161c327228 */ /* 0x000fd00000000000 */
[----:B------:R-:W-:-:S08]  /*1670*/  DFMA R24, R50, -R24, R22 ;  /* 0x800000183218722b */ /* 0x000fd00000000016 */
        /* <DEDUP_REMOVED lines=10> */
.L_x_118:
[----:B------:R-:W-:Y:S05]  /*1720*/  BSYNC.RECONVERGENT B0 ;  /* 0x0000000000007941 */ /* 0x000fea0003800200 */
.L_x_117:
        /* <DEDUP_REMOVED lines=26> */
.L_x_122:
[----:B------:R-:W-:Y:S05]  /*18d0*/  BSYNC.RECONVERGENT B1 ;  /* 0x0000000000017941 */ /* 0x000fea0003800200 */
.L_x_121:
[----:B------:R-:W-:Y:S01]  /*18e0*/  VIADD R60, R20, 0x1 ;  /* 0x00000001143c7836 */ /* 0x000fe20000000000 */
[----:B------:R-:W-:Y:S06]  /*18f0*/  BRA `(.L_x_123) ;  /* 0x0000000000087947 */ /* 0x000fec0003800000 */
.L_x_120:
[----:B------:R-:W-:Y:S01]  /*1900*/  DMUL R58, RZ, R50 ;  /* 0x00000032ff3a7228 */ /* 0x000fe20000000000 */
[----:B------:R-:W-:-:S10]  /*1910*/  MOV R60, 0x1 ;  /* 0x00000001003c7802 */ /* 0x000fd40000000f00 */
.L_x_123:
[----:B------:R-:W-:Y:S05]  /*1920*/  BSYNC.RECONVERGENT B0 ;  /* 0x0000000000007941 */ /* 0x000fea0003800200 */
.L_x_119:
        /* <DEDUP_REMOVED lines=36> */
[----:B------:R-:W-:-:S08]  /*1b70*/  DMUL R22, R22, -2.5 ;  /* 0xc004000016167828 */ /* 0x000fd00000000000 */
        /* <DEDUP_REMOVED lines=11> */
.L_x_125:
[----:B------:R-:W-:Y:S05]  /*1c30*/  BSYNC.RECONVERGENT B0 ;  /* 0x0000000000007941 */ /* 0x000fea0003800200 */
.L_x_124:
[----:B------:R-:W-:Y:S01]  /*1c40*/  DMUL R20, R20, UR18 ;  /* 0x0000001214147c28 */ /* 0x000fe20008000000 */
[----:B------:R-:W-:Y:S07]  /*1c50*/  BSSY.RECONVERGENT B0, `(.L_x_126) ;  /* 0x000000f000007945 */ /* 0x000fee0003800200 */
[----:B------:R-:W-:-:S08]  /*1c60*/  DMUL R20, R54, R20 ;  /* 0x0000001436147228 */ /* 0x000fd00000000000 */
[----:B------:R-:W-:Y:S01]  /*1c70*/  DFMA R12, R20, UR6, R12 ;  /* 0x00000006140c7c2b */ /* 0x000fe2000800000c */
[----:B------:R-:W-:Y:S01]  /*1c80*/  MOV R20, 0x3f800000 ;  /* 0x3f80000000147802 */ /* 0x000fe20000000f00 */
[----:B------:R-:W-:Y:S09]  /*1c90*/  @!P4 BRA `(.L_x_127) ;  /* 0x000000000028c947 */ /* 0x000ff20003800000 */
        /* <DEDUP_REMOVED lines=9> */
.L_x_128:
[----:B------:R-:W-:-:S07]  /*1d30*/  FADD R20, R49, 2 ;  /* 0x4000000031147421 */ /* 0x000fce0000000000 */
.L_x_127:
[----:B------:R-:W-:Y:S05]  /*1d40*/  BSYNC.RECONVERGENT B0 ;  /* 0x0000000000007941 */ /* 0x000fea0003800200 */
.L_x_126:
        /* <DEDUP_REMOVED lines=16> */
[C---:B------:R-:W-:Y:S01]  /*1e50*/  FSETP.GEU.AND P0, PT, |R20|.reuse, 1.175494350822287508e-38, PT ;  /* 0x008000001400780b */ /* 0x040fe20003f0e200 */
[----:B------:R-:W-:Y:S01]  /*1e60*/  IMAD.MOV.U32 R28, RZ, RZ, 0x3a2c32e4 ;  /* 0x3a2c32e4ff1c7424 */ /* 0x000fe200078e00ff */
        /* <DEDUP_REMOVED lines=8> */
[----:B------:R-:W-:-:S04]  /*1ef0*/  FADD R26, R21, -1 ;  /* 0xbf800000151a7421 */ /* 0x000fc80000000000 */
        /* <DEDUP_REMOVED lines=50> */
.L_x_132:
[----:B------:R-:W-:-:S05]  /*2220*/  FADD R20, R20, R20 ;  /* 0x0000001414147221 */ /* 0x000fca0000000000 */
[----:B------:R-:W-:Y:S01]  /*2230*/  LOP3.LUT R48, R20, 0x7fffffff, RZ, 0xc0, !PT ;  /* 0x7fffffff14307812 */ /* 0x000fe200078ec0ff */
[----:B------:R-:W-:Y:S06]  /*2240*/  BRA `(.L_x_130) ;  /* 0x0000000000047947 */ /* 0x000fec0003800000 */
.L_x_131:
[----:B------:R-:W-:-:S07]  /*2250*/  FADD R48, R20, 2.5 ;  /* 0x4020000014307421 */ /* 0x000fce0000000000 */
.L_x_130:
[----:B------:R-:W-:Y:S05]  /*2260*/  BSYNC.RECONVERGENT B0 ;  /* 0x0000000000007941 */ /* 0x000fea0003800200 */
.L_x_129:
[----:B------:R-:W-:Y:S01]  /*2270*/  FSETP.NEU.AND P0, PT, R48, 1, PT ;  /* 0x3f8000003000780b */ /* 0x000fe20003f0d000 */
[----:B------:R-:W-:Y:S01]  /*2280*/  BSSY.RECONVERGENT B0, `(.L_x_133) ;  /* 0x000004a000007945 */ /* 0x000fe20003800200 */
[----:B------:R-:W-:-:S11]  /*2290*/  MOV R54, 0x3f800000 ;  /* 0x3f80000000367802 */ /* 0x000fd60000000f00 */
        /* <DEDUP_REMOVED lines=14> */
[----:B------:R-:W-:-:S05]  /*2380*/  IADD3 R21, PT, PT, R21, -R20, RZ ;  /* 0x8000001415157210 */ /* 0x000fca0007ffe0ff */
[C---:B------:R-:W-:Y:S01]  /*2390*/  FADD R24, R21.reuse, 1 ;  /* 0x3f80000015187421 */ /* 0x040fe20000000000 */
[----:B------:R-:W-:Y:S01]  /*23a0*/  FADD R25, R21, -1 ;  /* 0xbf80000015197421 */ /* 0x000fe20000000000 */
[----:B------:R-:W-:-:S03]  /*23b0*/  I2FP.F32.S32 R21, R20 ;  /* 0x0000001400157245 */ /* 0x000fc60000201400 */
        /* <DEDUP_REMOVED lines=23> */
[----:B------:R-:W-:Y:S01]  /*2530*/  FMUL R23, R20, 1.3999999761581420898 ;  /* 0x3fb3333314177820 */ /* 0x000fe20000400000 */
[----:B------:R-:W-:-:S03]  /*2540*/  FADD R21, -R21, R20 ;  /* 0x0000001415157221 */ /* 0x000fc60000000100 */
[----:B------:R-:W0:Y:S01]  /*2550*/  FRND R24, R23 ;  /* 0x0000001700187307 */ /* 0x000e220000201000 */
[----:B------:R-:W-:Y:S01]  /*2560*/  FADD R21, R22, -R21 ;  /* 0x8000001516157221 */ /* 0x000fe20000000000 */
[----:B------:R-:W-:Y:S01]  /*2570*/  FFMA R20, R20, 1.3999999761581420898, -R23 ;  /* 0x3fb3333314147823 */ /* 0x000fe20000000817 */
[----:B------:R-:W-:-:S03]  /*2580*/  FSETP.GT.AND P1, PT, |R23|, 152, PT ;  /* 0x431800001700780b */ /* 0x000fc60003f24200 */
[----:B------:R-:W-:Y:S02]  /*2590*/  FFMA R21, R21, 1.3999999761581420898, R20 ;  /* 0x3fb3333315157823 */ /* 0x000fe40000000014 */
        /* <DEDUP_REMOVED lines=20> */
.L_x_136:
[----:B------:R-:W-:-:S05]  /*26e0*/  FADD R54, R48, R48 ;  /* 0x0000003030367221 */ /* 0x000fca0000000000 */
[----:B------:R-:W-:Y:S01]  /*26f0*/  LOP3.LUT R54, R54, 0x7fffffff, RZ, 0xc0, !PT ;  /* 0x7fffffff36367812 */ /* 0x000fe200078ec0ff */
[----:B------:R-:W-:Y:S06]  /*2700*/  BRA `(.L_x_134) ;  /* 0x0000000000047947 */ /* 0x000fec0003800000 */
.L_x_135:
[----:B------:R-:W-:-:S07]  /*2710*/  FADD R54, R48, 1.3999999761581420898 ;  /* 0x3fb3333330367421 */ /* 0x000fce0000000000 */
.L_x_134:
[----:B------:R-:W-:Y:S05]  /*2720*/  BSYNC.RECONVERGENT B0 ;  /* 0x0000000000007941 */ /* 0x000fea0003800200 */
.L_x_133:
[----:B------:R-:W0:Y:S01]  /*2730*/  F2F.F64.F32 R54, R54 ;  /* 0x0000003600367310 */ /* 0x000e220000201800 */
[----:B------:R-:W-:Y:S04]  /*2740*/  BSSY.RECONVERGENT B0, `(.L_x_137) ;  /* 0x000001e000007945 */ /* 0x000fe80003800200 */
        /* <DEDUP_REMOVED lines=8> */
[----:B------:R-:W1:Y:S08]  /*27d0*/  F2I.F64 R20, R20 ;  /* 0x0000001400147311 */ /* 0x000e700000301100 */
[----:B-1----:R-:W1:Y:S02]  /*27e0*/  I2F.F64 R56, R20 ;  /* 0x0000001400387312 */ /* 0x002e640000201c00 */
[----:B-1----:R-:W-:Y:S01]  /*27f0*/  DFMA R22, R56, -UR14, R52 ;  /* 0x8000000e38167c2b */ /* 0x002fe20008000034 */
[----:B------:R-:W-:Y:S01]  /*2800*/  UMOV UR14, 0x33145c00 ;  /* 0x33145c00000e7882 */ /* 0x000fe20000000000 */
[----:B------:R-:W-:-:S06]  /*2810*/  UMOV UR15, 0x3c91a626 ;  /* 0x3c91a626000f7882 */ /* 0x000fcc0000000000 */
[----:B------:R-:W-:Y:S01]  /*2820*/  DFMA R22, R56, -UR14, R22 ;  /* 0x8000000e38167c2b */ /* 0x000fe20008000016 */
[----:B------:R-:W-:Y:S01]  /*2830*/  UMOV UR14, 0x252049c0 ;  /* 0x252049c0000e7882 */ /* 0x000fe20000000000 */
[----:B------:R-:W-:-:S06]  /*2840*/  UMOV UR15, 0x397b839a ;  /* 0x397b839a000f7882 */ /* 0x000fcc0000000000 */
[----:B------:R-:W-:Y:S01]  /*2850*/  DFMA R56, R56, -UR14, R22 ;  /* 0x8000000e38387c2b */ /* 0x000fe20008000016 */
[----:B------:R-:W-:Y:S10]  /*2860*/  @!P0 BRA `(.L_x_140) ;  /* 0x0000000000188947 */ /* 0x000ff40003800000 */
[----:B------:R-:W-:Y:S01]  /*2870*/  MOV R24, R52 ;  /* 0x0000003400187202 */ /* 0x000fe20000000f00 */
[----:B------:R-:W-:Y:S01]  /*2880*/  IMAD.MOV.U32 R29, RZ, RZ, R53 ;  /* 0x000000ffff1d7224 */ /* 0x000fe200078e0035 */
[----:B------:R-:W-:-:S07]  /*2890*/  MOV R56, 0x28b0 ;  /* 0x000028b000387802 */ /* 0x000fce0000000f00 */
[----:B0-----:R-:W-:Y:S05]  /*28a0*/  CALL.REL.NOINC `($_Z15init_conditionsPdS_S_S_S_S_S_S_iii$__internal_trig_reduction_slowpathd) ;  /* 0x0000002000a87944 */ /* 0x001fea0003c00000 */
[----:B------:R-:W-:Y:S01]  /*28b0*/  MOV R56, R24 ;  /* 0x0000001800387202 */ /* 0x000fe20000000f00 */
[----:B------:R-:W-:-:S07]  /*28c0*/  IMAD.MOV.U32 R57, RZ, RZ, R25 ;  /* 0x000000ffff397224 */ /* 0x000fce00078e0019 */
.L_x_140:
[----:B------:R-:W-:Y:S05]  /*28d0*/  BSYNC.RECONVERGENT B1 ;  /* 0x0000000000017941 */ /* 0x000fea0003800200 */
.L_x_139:
[----:B------:R-:W-:Y:S01]  /*28e0*/  IADD3 R49, PT, PT, R20, 0x1, RZ ;  /* 0x0000000114317810 */ /* 0x000fe20007ffe0ff */
[----:B------:R-:W-:Y:S06]  /*28f0*/  BRA `(.L_x_141) ;  /* 0x0000000000087947 */ /* 0x000fec0003800000 */
.L_x_138:
[----:B------:R-:W-:Y:S01]  /*2900*/  DMUL R56, RZ, R52 ;  /* 0x00000034ff387228 */ /* 0x000fe20000000000 */
[----:B------:R-:W-:-:S10]  /*2910*/  IMAD.MOV.U32 R49, RZ, RZ, 0x1 ;  /* 0x00000001ff317424 */ /* 0x000fd400078e00ff */
.L_x_141:
[----:B------:R-:W-:Y:S05]  /*2920*/  BSYNC.RECONVERGENT B0 ;  /* 0x0000000000007941 */ /* 0x000fea0003800200 */
.L_x_137:
[----:B------:R-:W-:-:S04]  /*2930*/  SHF.L.U32 R20, R49, 0x6, RZ ;  /* 0x0000000631147819 */ /* 0x000fc800000006ff */
[----:B------:R-:W-:-:S04]  /*2940*/  LOP3.LUT R20, R20, 0x40, RZ, 0xc0, !PT ;  /* 0x0000004014147812 */ /* 0x000fc800078ec0ff */
[----:B------:R-:W-:-:S05]  /*2950*/  IADD3 R60, P0, PT, R20, UR16, RZ ;  /* 0x00000010143c7c10 */ /* 0x000fca000ff1e0ff */
[----:B------:R-:W-:-:S05]  /*2960*/  IMAD.X R61, RZ, RZ, UR17, P0 ;  /* 0x00000011ff3d7e24 */ /* 0x000fca00080e06ff */
[----:B------:R-:W2:Y:S04]  /*2970*/  LDG.E.128.CONSTANT R20, desc[UR10][R60.64] ;  /* 0x0000000a3c147981 */ /* 0x000ea8000c1e9d00 */
[----:B------:R-:W3:Y:S04]  /*2980*/  LDG.E.128.CONSTANT R24, desc[UR10][R60.64+0x10] ;  /* 0x0000100a3c187981 */ /* 0x000ee8000c1e9d00 */
[----:B------:R-:W4:Y:S01]  /*2990*/  LDG.E.128.CONSTANT R28, desc[UR10][R60.64+0x20] ;  /* 0x0000200a3c1c7981 */ /* 0x000f22000c1e9d00 */
[----:B------:R-:W-:Y:S01]  /*29a0*/  LOP3.LUT R52, R49, 0x1, RZ, 0xc0, !PT ;  /* 0x0000000131347812 */ /* 0x000fe200078ec0ff */
[----:B------:R-:W-:Y:S01]  /*29b0*/  IMAD.MOV.U32 R53, RZ, RZ, 0x3da8ff83 ;  /* 0x3da8ff83ff357424 */ /* 0x000fe200078e00ff */
[----:B------:R-:W-:Y:S01]  /*29c0*/  DMUL R58, R56, R56 ;  /* 0x00000038383a7228 */ /* 0x000fe20000000000 */
[----:B------:R-:W-:Y:S01]  /*29d0*/  BSSY.RECONVERGENT B0, `(.L_x_142) ;  /* 0x0000028000007945 */ /* 0x000fe20003800200 */
[----:B------:R-:W-:-:S02]  /*29e0*/  ISETP.NE.U32.AND P0, PT, R52, 0x1, PT ;  /* 0x000000013400780c */ /* 0x000fc40003f05070 */
[----:B------:R-:W-:Y:S02]  /*29f0*/  MOV R52, 0x20fd8164 ;  /* 0x20fd816400347802 */ /* 0x000fe40000000f00 */
[----:B------:R-:W-:Y:S02]  /*2a00*/  FSEL R53, -R53, 0.11223486810922622681, !P0 ;  /* 0x3de5db6535357808 */ /* 0x000fe40004000100 */
[----:B------:R-:W-:-:S06]  /*2a10*/  FSEL R52, R52, -8.06006814911005101289e+34, !P0 ;  /* 0xf9785eba34347808 */ /* 0x000fcc0004000000 */
[----:B--2---:R-:W-:-:S08]  /*2a20*/  DFMA R20, R58, R52, R20 ;  /* 0x000000343a14722b */ /* 0x004fd00000000014 */
[----:B------:R-:W-:-:S08]  /*2a30*/  DFMA R20, R58, R20, R22 ;  /* 0x000000143a14722b */ /* 0x000fd00000000016 */
[----:B---3--:R-:W-:-:S08]  /*2a40*/  DFMA R20, R58, R20, R24 ;  /* 0x000000143a14722b */ /* 0x008fd00000000018 */
[----:B------:R-:W-:Y:S02]  /*2a50*/  DFMA R26, R58, R20, R26 ;  /* 0x000000143a1a722b */ /* 0x000fe4000000001a */
[----:B------:R-:W1:Y:S01]  /*2a60*/  MUFU.RCP64H R21, R19 ;  /* 0x0000001300157308 */ /* 0x000e620000001800 */
[----:B------:R-:W-:-:S05]  /*2a70*/  MOV R20, 0x1 ;  /* 0x0000000100147802 */ /* 0x000fca0000000f00 */
[----:B----4-:R-:W-:-:S08]  /*2a80*/  DFMA R26, R58, R26, R28 ;  /* 0x0000001a3a1a722b */ /* 0x010fd0000000001c */
[----:B------:R-:W-:Y:S02]  /*2a90*/  DFMA R26, R58, R26, R30 ;  /* 0x0000001a3a1a722b */ /* 0x000fe4000000001e */
[----:B-1----:R-:W-:-:S06]  /*2aa0*/  DFMA R22, -R18, R20, 1 ;  /* 0x3ff000001216742b */ /* 0x002fcc0000000114 */
[----:B------:R-:W-:Y:S02]  /*2ab0*/  DFMA R56, R26, R56, R56 ;  /* 0x000000381a38722b */ /* 0x000fe40000000038 */
[----:B------:R-:W-:Y:S02]  /*2ac0*/  DFMA R26, R58, R26, 1 ;  /* 0x3ff000003a1a742b */ /* 0x000fe4000000001a */
[----:B------:R-:W-:-:S08]  /*2ad0*/  DFMA R24, R22, R22, R22 ;  /* 0x000000161618722b */ /* 0x000fd00000000016 */
[----:B------:R-:W-:Y:S01]  /*2ae0*/  FSEL R22, R26, R56, !P0 ;  /* 0x000000381a167208 */ /* 0x000fe20004000000 */
[----:B------:R-:W-:Y:S01]  /*2af0*/  DFMA R24, R20, R24, R20 ;  /* 0x000000181418722b */ /* 0x000fe20000000014 */
[----:B------:R-:W-:Y:S02]  /*2b00*/  FSEL R23, R27, R57, !P0 ;  /* 0x000000391b177208 */ /* 0x000fe40004000000 */
[----:B------:R-:W-:-:S04]  /*2b10*/  LOP3.LUT P0, RZ, R49, 0x2, RZ, 0xc0, !PT ;  /* 0x0000000231ff7812 */ /* 0x000fc8000780c0ff */
[----:B------:R-:W-:Y:S02]  /*2b20*/  DADD R20, RZ, -R22 ;  /* 0x00000000ff147229 */ /* 0x000fe40000000816 */
[----:B------:R-:W-:-:S08]  /*2b30*/  DFMA R26, -R18, R24, 1 ;  /* 0x3ff00000121a742b */ /* 0x000fd00000000118 */
[----:B------:R-:W-:Y:S01]  /*2b40*/  FSEL R20, R22, R20, !P0 ;  /* 0x0000001416147208 */ /* 0x000fe20004000000 */
[----:B------:R-:W-:Y:S01]  /*2b50*/  DFMA R26, R24, R26, R24 ;  /* 0x0000001a181a722b */ /* 0x000fe20000000018 */
[----:B------:R-:W-:-:S06]  /*2b60*/  FSEL R21, R23, R21, !P0 ;  /* 0x0000001517157208 */ /* 0x000fcc0004000000 */
[----:B------:R-:W-:-:S08]  /*2b70*/  DMUL R24, R20, 2.5 ;  /* 0x4004000014187828 */ /* 0x000fd00000000000 */
[----:B------:R-:W-:Y:S02]  /*2b80*/  DMUL R20, R26, R24 ;  /* 0x000000181a147228 */ /* 0x000fe40000000000 */
[----:B------:R-:W-:-:S06]  /*2b90*/  FSETP.GEU.AND P1, PT, |R25|, 6.5827683646048100446e-37, PT ;  /* 0x036000001900780b */ /* 0x000fcc0003f2e200 */
[----:B------:R-:W-:-:S08]  /*2ba0*/  DFMA R22, -R18, R20, R24 ;  /* 0x000000141216722b */ /* 0x000fd00000000118 */
[----:B------:R-:W-:-:S10]  /*2bb0*/  DFMA R20, R26, R22, R20 ;  /* 0x000000161a14722b */ /* 0x000fd40000000014 */
[----:B------:R-:W-:-:S05]  /*2bc0*/  FFMA R22, RZ, R19, R21 ;  /* 0x00000013ff167223 */ /* 0x000fca0000000015 */
[----:B------:R-:W-:-:S13]  /*2bd0*/  FSETP.GT.AND P0, PT, |R22|, 1.469367938527859385e-39, PT ;  /* 0x001000001600780b */ /* 0x000fda0003f04200 */
[----:B------:R-:W-:Y:S05]  /*2be0*/  @P0 BRA P1, `(.L_x_143) ;  /* 0x0000000000180947 */ /* 0x000fea0000800000 */
[----:B------:R-:W-:Y:S01]  /*2bf0*/  IMAD.MOV.U32 R22, RZ, RZ, R24 ;  /* 0x000000ffff167224 */ /* 0x000fe200078e0018 */
[----:B------:R-:W-:Y:S01]  /*2c00*/  MOV R23, R25 ;  /* 0x0000001900177202 */ /* 0x000fe20000000f00 */
[----:B------:R-:W-:Y:S01]  /*2c10*/  IMAD.MOV.U32 R20, RZ, RZ, R18 ;  /* 0x000000ffff147224 */ /* 0x000fe200078e0012 */
[----:B------:R-:W-:Y:S02]  /*2c20*/  MOV R21, R19 ;  /* 0x0000001300157202 */ /* 0x000fe40000000f00 */
[----:B------:R-:W-:-:S07]  /*2c30*/  MOV R26, 0x2c50 ;  /* 0x00002c50001a7802 */ /* 0x000fce0000000f00 */
[----:B0-----:R-:W-:Y:S05]  /*2c40*/  CALL.REL.NOINC `($__internal_6_$__cuda_sm20_div_rn_f64_full) ;  /* 0x0000001800507944 */ /* 0x001fea0003c00000 */
.L_x_143:
[----:B------:R-:W-:Y:S05]  /*2c50*/  BSYNC.RECONVERGENT B0 ;  /* 0x0000000000007941 */ /* 0x000fea0003800200 */
.L_x_142:
[----:B------:R-:W1:Y:S01]  /*2c60*/  F2F.F32.F64 R20, R20 ;  /* 0x0000001400147310 */ /* 0x000e620000301000 */
[----:B------:R-:W-:Y:S01]  /*2c70*/  BSSY.RECONVERGENT B0, `(.L_x_144) ;  /* 0x0000047000007945 */ /* 0x000fe20003800200 */
[----:B------:R-:W-:Y:S01]  /*2c80*/  IMAD.MOV.U32 R49, RZ, RZ, 0x3f800000 ;  /* 0x3f800000ff317424 */ /* 0x000fe200078e00ff */
[----:B-1----:R-:W-:-:S13]  /*2c90*/  FSETP.NEU.AND P0, PT, R20, 1, PT ;  /* 0x3f8000001400780b */ /* 0x002fda0003f0d000 */
[----:B------:R-:W-:Y:S05]  /*2ca0*/  @!P0 BRA `(.L_x_145) ;  /* 0x00000004000c8947 */ /* 0x000fea0003800000 */
[----:B------:R-:W-:-:S13]  /*2cb0*/  FSETP.NAN.AND P0, PT, |R20|, |R20|, PT ;  /* 0x400000141400720b */ /* 0x000fda0003f08200 */
[----:B------:R-:W-:Y:S05]  /*2cc0*/  @P0 BRA `(.L_x_146) ;  /* 0x0000000400000947 */ /* 0x000fea0003800000 */
[C---:B------:R-:W-:Y:S01]  /*2cd0*/  FMUL R21, |R20|.reuse, 16777216 ;  /* 0x4b80000014157820 */ /* 0x040fe20000400200 */
[C---:B------:R-:W-:Y:S02]  /*2ce0*/  FSETP.GEU.AND P0, PT, |R20|.reuse, 1.175494350822287508e-38, PT ;  /* 0x008000001400780b */ /* 0x040fe40003f0e200 */
[----:B------:R-:W-:Y:S02]  /*2cf0*/  MOV R28, 0x3a2c32e4 ;  /* 0x3a2c32e4001c7802 */ /* 0x000fe40000000f00 */
[----:B------:R-:W-:Y:S02]  /*2d00*/  FSEL R21, R21, |R20|, !P0 ;  /* 0x4000001415157208 */ /* 0x000fe40004000000 */
[----:B------:R-:W-:Y:S02]  /*2d10*/  FSEL R23, RZ, -24, P0 ;  /* 0xc1c00000ff177808 */ /* 0x000fe40000000000 */
[----:B------:R-:W-:Y:S02]  /*2d20*/  IADD3 R22, PT, PT, R21, -0x3f3504f3, RZ ;  /* 0xc0cafb0d15167810 */ /* 0x000fe40007ffe0ff */
[----:B------:R-:W-:-:S02]  /*2d30*/  FSETP.NEU.AND P4, PT, R20, RZ, PT ;  /* 0x000000ff1400720b */ /* 0x000fc40003f8d000 */
[----:B------:R-:W-:-:S05]  /*2d40*/  LOP3.LUT R22, R22, 0xff800000, RZ, 0xc0, !PT ;  /* 0xff80000016167812 */ /* 0x000fca00078ec0ff */
[----:B------:R-:W-:Y:S01]  /*2d50*/  IMAD.IADD R21, R21, 0x1, -R22 ;  /* 0x0000000115157824 */ /* 0x000fe200078e0a16 */
[----:B------:R-:W-:-:S03]  /*2d60*/  I2FP.F32.S32 R22, R22 ;  /* 0x0000001600167245 */ /* 0x000fc60000201400 */
[C---:B------:R-:W-:Y:S01]  /*2d70*/  FADD R25, R21.reuse, 1 ;  /* 0x3f80000015197421 */ /* 0x040fe20000000000 */
[----:B------:R-:W-:-:S04]  /*2d80*/  FADD R26, R21, -1 ;  /* 0xbf800000151a7421 */ /* 0x000fc80000000000 */
[----:B------:R-:W-:Y:S01]  /*2d90*/  FADD R24, R26, R26 ;  /* 0x0000001a1a187221 */ /* 0x000fe20000000000 */
[----:B------:R-:W1:Y:S03]  /*2da0*/  MUFU.RCP R25, R25 ;  /* 0x0000001900197308 */ /* 0x000e660000001000 */
[----:B-1----:R-:W-:Y:S01]  /*2db0*/  FMUL R21, R25, R24 ;  /* 0x0000001819157220 */ /* 0x002fe20000400000 */
        /* <DEDUP_REMOVED lines=22> */
[----:B------:R-:W1:Y:S01]  /*2f20*/  FRND R25, R24 ;  /* 0x0000001800197307 */ /* 0x000e620000201000 */
[----:B------:R-:W-:Y:S01]  /*2f30*/  FADD R22, R23, -R22 ;  /* 0x8000001617167221 */ /* 0x000fe20000000000 */
[----:B------:R-:W-:Y:S01]  /*2f40*/  FFMA R21, R21, 2, -R24 ;  /* 0x4000000015157823 */ /* 0x000fe20000000818 */
[C---:B------:R-:W-:Y:S02]  /*2f50*/  FSETP.GT.AND P1, PT, |R24|.reuse, 152, PT ;  /* 0x431800001800780b */ /* 0x040fe40003f24200 */
[----:B------:R-:W-:Y:S01]  /*2f60*/  FSETP.GEU.AND P2, PT, R24, RZ, PT ;  /* 0x000000ff1800720b */ /* 0x000fe20003f4e000 */
[----:B------:R-:W-:Y:S02]  /*2f70*/  FFMA R22, R22, 2, R21 ;  /* 0x4000000016167823 */ /* 0x000fe40000000015 */
[----:B------:R-:W2:Y:S01]  /*2f80*/  F2I.NTZ R23, R24 ;  /* 0x0000001800177305 */ /* 0x000ea20000203100 */
[----:B------:R-:W-:Y:S01]  /*2f90*/  FSEL R49, RZ, +INF , !P2 ;  /* 0x7f800000ff317808 */ /* 0x000fe20005000000 */
[----:B-1----:R-:W-:Y:S01]  /*2fa0*/  FADD R21, R24, -R25 ;  /* 0x8000001918157221 */ /* 0x002fe20000000000 */
[----:B------:R-:W-:-:S03]  /*2fb0*/  FSETP.GT.AND P0, PT, R25, RZ, PT ;  /* 0x000000ff1900720b */ /* 0x000fc60003f04000 */
[----:B------:R-:W-:-:S04]  /*2fc0*/  FADD R21, R21, R22 ;  /* 0x0000001615157221 */ /* 0x000fc80000000000 */
[----:B------:R-:W-:-:S04]  /*2fd0*/  FFMA R22, R21, R26, 0.0013391353422775864601 ;  /* 0x3aaf85ed15167423 */ /* 0x000fc8000000001a */
[----:B------:R-:W-:-:S04]  /*2fe0*/  FFMA R22, R21, R22, 0.0096188392490148544312 ;  /* 0x3c1d985615167423 */ /* 0x000fc80000000016 */
[----:B------:R-:W-:-:S04]  /*2ff0*/  FFMA R22, R21, R22, 0.055503588169813156128 ;  /* 0x3d6357bb15167423 */ /* 0x000fc80000000016 */
[C---:B------:R-:W-:Y:S01]  /*3000*/  FFMA R26, R21.reuse, R22, 0.24022644758224487305 ;  /* 0x3e75fdec151a7423 */ /* 0x040fe20000000016 */
[----:B------:R-:W-:Y:S02]  /*3010*/  SEL R22, RZ, 0x83000000, P0 ;  /* 0x83000000ff167807 */ /* 0x000fe40000000000 */
[----:B------:R-:W-:Y:S01]  /*3020*/  FSETP.NEU.AND P0, PT, |R20|, +INF , PT ;  /* 0x7f8000001400780b */ /* 0x000fe20003f0d200 */
[----:B------:R-:W-:Y:S01]  /*3030*/  FFMA R26, R21, R26, 0.69314718246459960938 ;  /* 0x3f317218151a7423 */ /* 0x000fe2000000001a */
[----:B--2---:R-:W-:Y:S01]  /*3040*/  LEA R23, R23, -R22, 0x17 ;  /* 0x8000001617177211 */ /* 0x004fe200078eb8ff */
[----:B------:R-:W-:Y:S02]  /*3050*/  VIADD R22, R22, 0x7f000000 ;  /* 0x7f00000016167836 */ /* 0x000fe40000000000 */
[----:B------:R-:W-:-:S04]  /*3060*/  FFMA R21, R21, R26, 1 ;  /* 0x3f80000015157423 */ /* 0x000fc8000000001a */
[----:B------:R-:W-:-:S04]  /*3070*/  FMUL R22, R22, R21 ;  /* 0x0000001516167220 */ /* 0x000fc80000400000 */
[----:B------:R-:W-:Y:S01]  /*3080*/  @!P1 FMUL R49, R23, R22 ;  /* 0x0000001617319220 */ /* 0x000fe20000400000 */
[----:B------:R-:W-:Y:S06]  /*3090*/  @P0 BRA P4, `(.L_x_145) ;  /* 0x0000000000100947 */ /* 0x000fec0002000000 */
[----:B------:R-:W-:-:S05]  /*30a0*/  FADD R20, R20, R20 ;  /* 0x0000001414147221 */ /* 0x000fca0000000000 */
[----:B------:R-:W-:Y:S01]  /*30b0*/  LOP3.LUT R49, R20, 0x7fffffff, RZ, 0xc0, !PT ;  /* 0x7fffffff14317812 */ /* 0x000fe200078ec0ff */
[----:B------:R-:W-:Y:S06]  /*30c0*/  BRA `(.L_x_145) ;  /* 0x0000000000047947 */ /* 0x000fec0003800000 */
.L_x_146:
[----:B------:R-:W-:-:S07]  /*30d0*/  FADD R49, R20, 2 ;  /* 0x4000000014317421 */ /* 0x000fce0000000000 */
.L_x_145:
[----:B------:R-:W-:Y:S05]  /*30e0*/  BSYNC.RECONVERGENT B0 ;  /* 0x0000000000007941 */ /* 0x000fea0003800200 */
.L_x_144:
        /* <DEDUP_REMOVED lines=25> */
.L_x_150:
[----:B------:R-:W-:Y:S05]  /*3280*/  BSYNC.RECONVERGENT B1 ;  /* 0x0000000000017941 */ /* 0x000fea0003800200 */
.L_x_149:
[----:B------:R-:W-:Y:S01]  /*3290*/  IADD3 R58, PT, PT, R20, 0x1, RZ ;  /* 0x00000001143a7810 */ /* 0x000fe20007ffe0ff */
[----:B------:R-:W-:Y:S06]  /*32a0*/  BRA `(.L_x_151) ;  /* 0x0000000000087947 */ /* 0x000fec0003800000 */
.L_x_148:
[----:B------:R-:W-:Y:S01]  /*32b0*/  DMUL R52, RZ, R50 ;  /* 0x00000032ff347228 */ /* 0x000fe20000000000 */
[----:B------:R-:W-:-:S10]  /*32c0*/  IMAD.MOV.U32 R58, RZ, RZ, 0x1 ;  /* 0x00000001ff3a7424 */ /* 0x000fd400078e00ff */
.L_x_151:
[----:B------:R-:W-:Y:S05]  /*32d0*/  BSYNC.RECONVERGENT B0 ;  /* 0x0000000000007941 */ /* 0x000fea0003800200 */
.L_x_147:
        /* <DEDUP_REMOVED lines=36> */
[----:B------:R-:W-:-:S08]  /*3520*/  DMUL R24, R20, -2.5 ;  /* 0xc004000014187828 */ /* 0x000fd00000000000 */
        /* <DEDUP_REMOVED lines=13> */
.L_x_153:
[----:B------:R-:W-:Y:S05]  /*3600*/  BSYNC.RECONVERGENT B0 ;  /* 0x0000000000007941 */ /* 0x000fea0003800200 */
.L_x_152:
        /* <DEDUP_REMOVED lines=11> */
[----:B------:R-:W-:Y:S02]  /*36c0*/  FSETP.NEU.AND P3, PT, R20, RZ, PT ;  /* 0x000000ff1400720b */ /* 0x000fe40003f6d000 */
[----:B------:R-:W-:-:S04]  /*36d0*/  IADD3 R18, PT, PT, R19, -0x3f3504f3, RZ ;  /* 0xc0cafb0d13127810 */ /* 0x000fc80007ffe0ff */
[----:B------:R-:W-:-:S05]  /*36e0*/  LOP3.LUT R18, R18, 0xff800000, RZ, 0xc0, !PT ;  /* 0xff80000012127812 */ /* 0x000fca00078ec0ff */
[----:B------:R-:W-:Y:S01]  /*36f0*/  IMAD.IADD R19, R19, 0x1, -R18 ;  /* 0x0000000113137824 */ /* 0x000fe200078e0a12 */
[----:B------:R-:W-:-:S03]  /*3700*/  I2FP.F32.S32 R18, R18 ;  /* 0x0000001200127245 */ /* 0x000fc60000201400 */
[C---:B------:R-:W-:Y:S01]  /*3710*/  FADD R22, R19.reuse, 1 ;  /* 0x3f80000013167421 */ /* 0x040fe20000000000 */
[----:B------:R-:W-:Y:S01]  /*3720*/  FADD R21, R19, -1 ;  /* 0xbf80000013157421 */ /* 0x000fe20000000000 */
[----:B------:R-:W-:-:S03]  /*3730*/  FSEL R19, RZ, -24, P0 ;  /* 0xc1c00000ff137808 */ /* 0x000fc60000000000 */
[----:B------:R-:W-:Y:S01]  /*3740*/  FADD R23, R21, R21 ;  /* 0x0000001515177221 */ /* 0x000fe20000000000 */
[----:B------:R-:W1:Y:S01]  /*3750*/  MUFU.RCP R22, R22 ;  /* 0x0000001600167308 */ /* 0x000e620000001000 */
[----:B------:R-:W-:Y:S02]  /*3760*/  FFMA R19, R18, 1.1920928955078125e-07, R19 ;  /* 0x3400000012137823 */ /* 0x000fe40000000013 */
[----:B-1----:R-:W-:-:S04]  /*3770*/  FMUL R24, R22, R23 ;  /* 0x0000001716187220 */ /* 0x002fc80000400000 */
[----:B------:R-:W-:Y:S01]  /*3780*/  FADD R25, R21, -R24 ;  /* 0x8000001815197221 */ /* 0x000fe20000000000 */
[C---:B------:R-:W-:Y:S01]  /*3790*/  FMUL R23, R24.reuse, R24 ;  /* 0x0000001818177220 */ /* 0x040fe20000400000 */
[C---:B------:R-:W-:Y:S02]  /*37a0*/  FFMA R18, R24.reuse, 1.4426950216293334961, R19 ;  /* 0x3fb8aa3b18127823 */ /* 0x040fe40000000013 */
        /* <DEDUP_REMOVED lines=17> */
[----:B------:R-:W1:Y:S01]  /*38c0*/  FRND R21, R22 ;  /* 0x0000001600157307 */ /* 0x000e620000201000 */
[----:B------:R-:W-:Y:S01]  /*38d0*/  FADD R18, R23, -R18 ;  /* 0x8000001217127221 */ /* 0x000fe20000000000 */
[----:B------:R-:W-:Y:S01]  /*38e0*/  FFMA R19, R19, 2, -R22 ;  /* 0x4000000013137823 */ /* 0x000fe20000000816 */
[----:B------:R-:W-:Y:S01]  /*38f0*/  IMAD.MOV.U32 R23, RZ, RZ, 0x391fcb8e ;  /* 0x391fcb8eff177424 */ /* 0x000fe200078e00ff */
[----:B------:R-:W-:Y:S02]  /*3900*/  FSETP.GT.AND P1, PT, |R22|, 152, PT ;  /* 0x431800001600780b */ /* 0x000fe40003f24200 */
[----:B------:R-:W-:Y:S01]  /*3910*/  FFMA R19, R18, 2, R19 ;  /* 0x4000000012137823 */ /* 0x000fe20000000013 */
[C---:B------:R-:W-:Y:S01]  /*3920*/  FSETP.GEU.AND P2, PT, R22.reuse, RZ, PT ;  /* 0x000000ff1600720b */ /* 0x040fe20003f4e000 */
[----:B------:R-:W2:Y:S01]  /*3930*/  F2I.NTZ R24, R22 ;  /* 0x0000001600187305 */ /* 0x000ea20000203100 */
[----:B-1----:R-:W-:Y:S01]  /*3940*/  FADD R18, R22, -R21 ;  /* 0x8000001516127221 */ /* 0x002fe20000000000 */
[----:B------:R-:W-:-:S03]  /*3950*/  FSETP.GT.AND P0, PT, R21, RZ, PT ;  /* 0x000000ff1500720b */ /* 0x000fc60003f04000 */
[----:B------:R-:W-:-:S04]  /*3960*/  FADD R18, R18, R19 ;  /* 0x0000001312127221 */ /* 0x000fc80000000000 */
[----:B------:R-:W-:-:S04]  /*3970*/  FFMA R19, R18, R23, 0.0013391353422775864601 ;  /* 0x3aaf85ed12137423 */ /* 0x000fc80000000017 */
[----:B------:R-:W-:-:S04]  /*3980*/  FFMA R19, R18, R19, 0.0096188392490148544312 ;  /* 0x3c1d985612137423 */ /* 0x000fc80000000013 */
[----:B------:R-:W-:-:S04]  /*3990*/  FFMA R19, R18, R19, 0.055503588169813156128 ;  /* 0x3d6357bb12137423 */ /* 0x000fc80000000013 */
[----:B------:R-:W-:Y:S01]  /*39a0*/  FFMA R21, R18, R19, 0.24022644758224487305 ;  /* 0x3e75fdec12157423 */ /* 0x000fe20000000013 */
[----:B------:R-:W-:Y:S02]  /*39b0*/  SEL R19, RZ, 0x83000000, P0 ;  /* 0x83000000ff137807 */ /* 0x000fe40000000000 */
[----:B------:R-:W-:Y:S01]  /*39c0*/  FSETP.NEU.AND P0, PT, |R20|, +INF , PT ;  /* 0x7f8000001400780b */ /* 0x000fe20003f0d200 */
[----:B------:R-:W-:Y:S01]  /*39d0*/  FFMA R23, R18, R21, 0.69314718246459960938 ;  /* 0x3f31721812177423 */ /* 0x000fe20000000015 */
[----:B--2---:R-:W-:Y:S01]  /*39e0*/  LEA R21, R24, -R19, 0x17 ;  /* 0x8000001318157211 */ /* 0x004fe200078eb8ff */
[----:B------:R-:W-:Y:S01]  /*39f0*/  VIADD R19, R19, 0x7f000000 ;  /* 0x7f00000013137836 */ /* 0x000fe20000000000 */
[----:B------:R-:W-:Y:S01]  /*3a00*/  FSEL R24, RZ, +INF , !P2 ;  /* 0x7f800000ff187808 */ /* 0x000fe20005000000 */
[----:B------:R-:W-:-:S04]  /*3a10*/  FFMA R18, R18, R23, 1 ;  /* 0x3f80000012127423 */ /* 0x000fc80000000017 */
[----:B------:R-:W-:-:S04]  /*3a20*/  FMUL R18, R19, R18 ;  /* 0x0000001213127220 */ /* 0x000fc80000400000 */
[----:B------:R-:W-:Y:S01]  /*3a30*/  @!P1 FMUL R24, R21, R18 ;  /* 0x0000001215189220 */ /* 0x000fe20000400000 */
[----:B------:R-:W-:Y:S06]  /*3a40*/  @P0 BRA P3, `(.L_x_155) ;  /* 0x0000000000100947 */ /* 0x000fec0001800000 */
[----:B------:R-:W-:-:S05]  /*3a50*/  FADD R20, R20, R20 ;  /* 0x0000001414147221 */ /* 0x000fca0000000000 */
[----:B------:R-:W-:Y:S01]  /*3a60*/  LOP3.LUT R24, R20, 0x7fffffff, RZ, 0xc0, !PT ;  /* 0x7fffffff14187812 */ /* 0x000fe200078ec0ff */
[----:B------:R-:W-:Y:S06]  /*3a70*/  BRA `(.L_x_155) ;  /* 0x0000000000047947 */ /* 0x000fec0003800000 */
.L_x_156:
[----:B------:R-:W-:-:S07]  /*3a80*/  FADD R24, R20, 2 ;  /* 0x4000000014187421 */ /* 0x000fce0000000000 */
.L_x_155:
[----:B------:R-:W-:Y:S05]  /*3a90*/  BSYNC.RECONVERGENT B0 ;  /* 0x0000000000007941 */ /* 0x000fea0003800200 */
.L_x_154:
[----:B------:R-:W1:Y:S01]  /*3aa0*/  MUFU.RCP64H R19, 0.55999994277954101562 ;  /* 0x3fe1eb8500137908 */ /* 0x000e620000001800 */
[----:B------:R-:W-:Y:S02]  /*3ab0*/  HFMA2 R22, -RZ, RZ, 0.006561279296875, 47.3125 ;  /* 0x1eb851eaff167431 */ /* 0x000fe400000001ff */
[----:B------:R-:W-:Y:S01]  /*3ac0*/  IMAD.MOV.U32 R23, RZ, RZ, 0x3fe1eb85 ;  /* 0x3fe1eb85ff177424 */ /* 0x000fe200078e00ff */
[----:B------:R-:W-:Y:S01]  /*3ad0*/  MOV R18, 0x1 ;  /* 0x0000000100127802 */ /* 0x000fe20000000f00 */
[----:B------:R-:W-:Y:S01]  /*3ae0*/  FADD R24, R24, R49 ;  /* 0x0000003118187221 */ /* 0x000fe20000000000 */
[----:B0-----:R-:W-:Y:S01]  /*3af0*/  FSETP.GEU.AND P1, PT, |R55|, 6.5827683646048100446e-37, PT ;  /* 0x036000003700780b */ /* 0x001fe20003f2e200 */
[----:B------:R-:W-:Y:S01]  /*3b00*/  BSSY.RECONVERGENT B0, `(.L_x_157) ;  /* 0x0000015000007945 */ /* 0x000fe20003800200 */
[----:B------:R-:W-:Y:S02]  /*3b10*/  F2F.F64.F32 R48, R48 ;  /* 0x0000003000307310 */ /* 0x000fe40000201800 */
[----:B-1----:R-:W-:-:S08]  /*3b20*/  DFMA R20, R18, -R22, 1 ;  /* 0x3ff000001214742b */ /* 0x002fd00000000816 */
[----:B------:R-:W-:-:S08]  /*3b30*/  DFMA R20, R20, R20, R20 ;  /* 0x000000141414722b */ /* 0x000fd00000000014 */
[----:B------:R-:W-:-:S08]  /*3b40*/  DFMA R20, R18, R20, R18 ;  /* 0x000000141214722b */ /* 0x000fd00000000012 */
[----:B------:R-:W-:-:S08]  /*3b50*/  DFMA R18, R20, -R22, 1 ;  /* 0x3ff000001412742b */ /* 0x000fd00000000816 */
[----:B------:R-:W-:-:S08]  /*3b60*/  DFMA R18, R20, R18, R20 ;  /* 0x000000121412722b */ /* 0x000fd00000000014 */
[----:B------:R-:W-:-:S08]  /*3b70*/  DMUL R20, R54, R18 ;  /* 0x0000001236147228 */ /* 0x000fd00000000000 */
[----:B------:R-:W-:-:S08]  /*3b80*/  DFMA R22, R20, -R22, R54 ;  /* 0x800000161416722b */ /* 0x000fd00000000036 */
[----:B------:R-:W-:Y:S01]  /*3b90*/  DFMA R20, R18, R22, R20 ;  /* 0x000000161214722b */ /* 0x000fe20000000014 */
[----:B------:R-:W0:Y:S09]  /*3ba0*/  F2F.F64.F32 R18, R24 ;  /* 0x0000001800127310 */ /* 0x000e320000201800 */
[----:B------:R-:W-:-:S05]  /*3bb0*/  FFMA R22, RZ, 1.7649999856948852539, R21 ;  /* 0x3fe1eb85ff167823 */ /* 0x000fca0000000015 */
[----:B------:R-:W-:Y:S01]  /*3bc0*/  FSETP.GT.AND P0, PT, |R22|, 1.469367938527859385e-39, PT ;  /* 0x001000001600780b */ /* 0x000fe20003f04200 */
[----:B0-----:R-:W-:-:S12]  /*3bd0*/  DMUL R18, R18, 0.5 ;  /* 0x3fe0000012127828 */ /* 0x001fd80000000000 */
[----:B------:R-:W-:Y:S05]  /*3be0*/  @P0 BRA P1, `(.L_x_158) ;  /* 0x0000000000180947 */ /* 0x000fea0000800000 */
[----:B------:R-:W-:Y:S01]  /*3bf0*/  IMAD.MOV.U32 R22, RZ, RZ, R54 ;  /* 0x000000ffff167224 */ /* 0x000fe200078e0036 */
[----:B------:R-:W-:Y:S01]  /*3c00*/  MOV R23, R55 ;  /* 0x0000003700177202 */ /* 0x000fe20000000f00 */
[----:B------:R-:W-:Y:S01]  /*3c10*/  IMAD.MOV.U32 R20, RZ, RZ, 0x1eb851ea ;  /* 0x1eb851eaff147424 */ /* 0x000fe200078e00ff */
[----:B------:R-:W-:Y:S02]  /*3c20*/  MOV R21, 0x3fe1eb85 ;  /* 0x3fe1eb8500157802 */ /* 0x000fe40000000f00 */
[----:B------:R-:W-:-:S07]  /*3c30*/  MOV R26, 0x3c50 ;  /* 0x00003c50001a7802 */ /* 0x000fce0000000f00 */
[----:B------:R-:W-:Y:S05]  /*3c40*/  CALL.REL.NOINC `($__internal_6_$__cuda_sm20_div_rn_f64_full) ;  /* 0x0000000800507944 */ /* 0x000fea0003c00000 */
.L_x_158:
[----:B------:R-:W-:Y:S05]  /*3c50*/  BSYNC.RECONVERGENT B0 ;  /* 0x0000000000007941 */ /* 0x000fea0003800200 */
.L_x_157:
[----:B------:R-:W-:Y:S01]  /*3c60*/  DFMA R18, R18, R48, R20 ;  /* 0x000000301212722b */ /* 0x000fe20000000014 */
[----:B------:R-:W-:Y:S01]  /*3c70*/  UIADD3 UR5, UPT, UPT, UR5, 0x1, URZ ;  /* 0x0000000105057890 */ /* 0x000fe2000fffe0ff */
[----:B------:R-:W-:Y:S01]  /*3c80*/  VIADD R3, R3, 0x8 ;  /* 0x0000000803037836 */ /* 0x000fe20000000000 */
[----:B------:R-:W-:Y:S02]  /*3c90*/  UIADD3 UR8, UPT, UPT, UR8, 0x1, URZ ;  /* 0x0000000108087890 */ /* 0x000fe4000fffe0ff */
[----:B------:R-:W-:Y:S02]  /*3ca0*/  UISETP.NE.AND UP0, UPT, UR5, URZ, UPT ;  /* 0x000000ff0500728c */ /* 0x000fe4000bf05270 */
[----:B------:R-:W-:Y:S01]  /*3cb0*/  UIADD3 UR12, UPT, UPT, UR12, 0x8, URZ ;  /* 0x000000080c0c7890 */ /* 0x000fe2000fffe0ff */
[----:B------:R-:W-:Y:S01]  /*3cc0*/  DMUL R18, R18, UR18 ;  /* 0x0000001212127c28 */ /* 0x000fe20008000000 */
[----:B------:R-:W-:-:S07]  /*3cd0*/  UIADD3 UR9, UPT, UPT, UR9, 0x8, URZ ;  /* 0x0000000809097890 */ /* 0x000fce000fffe0ff */
[----:B------:R-:W-:Y:S01]  /*3ce0*/  DFMA R10, R18, UR6, R10 ;  /* 0x00000006120a7c2b */ /* 0x000fe2000800000a */
[----:B------:R-:W-:Y:S10]  /*3cf0*/  BRA.U UP0, `(.L_x_159) ;  /* 0xffffffc500787547 */ /* 0x000ff4000b83ffff */
[----:B------:R-:W0:Y:S01]  /*3d00*/  LDC R3, c[0x0][0x3c8] ;  /* 0x0000f200ff037b82 */ /* 0x000e220000000800 */
[----:B------:R-:W-:-:S07]  /*3d10*/  UIADD3 UR6, UPT, UPT, UR4, 0x1, URZ ;  /* 0x0000000104067890 */ /* 0x000fce000fffe0ff */
[----:B------:R-:W1:Y:S01]  /*3d20*/  LDC.64 R4, c[0x0][0x380] ;  /* 0x0000e000ff047b82 */ /* 0x000e620000000a00 */
[----:B0-----:R-:W-:-:S04]  /*3d30*/  IMAD R3, R3, UR4, R0 ;  /* 0x0000000403037c24 */ /* 0x001fc8000f8e0200 */
[----:B-1----:R-:W-:-:S03]  /*3d40*/  IMAD.WIDE R4, R3, 0x8, R4 ;  /* 0x0000000803047825 */ /* 0x002fc600078e0204 */
[----:B------:R-:W0:Y:S02]  /*3d50*/  LDC R3, c[0x0][0x3c4] ;  /* 0x0000f100ff037b82 */ /* 0x000e240000000800 */
[----:B------:R1:W-:Y:S01]  /*3d60*/  STG.E.64 desc[UR10][R4.64], R16 ;  /* 0x0000001004007986 */ /* 0x0003e2000c101b0a */
[----:B------:R-:W-:-:S05]  /*3d70*/  IMAD.WIDE R6, R2, 0x8, R4 ;  /* 0x0000000802067825 */ /* 0x000fca00078e0204 */
[----:B------:R1:W-:Y:S01]  /*3d80*/  STG.E.64 desc[UR10][R6.64], R14 ;  /* 0x0000000e06007986 */ /* 0x0003e2000c101b0a */
[----:B------:R-:W-:-:S05]  /*3d90*/  IMAD.WIDE R8, R2, 0x8, R6 ;  /* 0x0000000802087825 */ /* 0x000fca00078e0206 */
[----:B------:R1:W-:Y:S01]  /*3da0*/  STG.E.64 desc[UR10][R8.64], R12 ;  /* 0x0000000c08007986 */ /* 0x0003e2000c101b0a */
[----:B------:R-:W-:-:S05]  /*3db0*/  IMAD.WIDE R18, R2, 0x8, R8 ;  /* 0x0000000802127825 */ /* 0x000fca00078e0208 */
[----:B------:R1:W-:Y:S01]  /*3dc0*/  STG.E.64 desc[UR10][R18.64], R10 ;  /* 0x0000000a12007986 */ /* 0x0003e2000c101b0a */
[----:B0-----:R-:W-:-:S13]  /*3dd0*/  ISETP.NE.AND P0, PT, R3, UR6, PT ;  /* 0x0000000603007c0c */ /* 0x001fda000bf05270 */
[----:B-1----:R-:W-:Y:S05]  /*3de0*/  @!P0 EXIT ;  /* 0x000000000000894d */ /* 0x002fea0003800000 */
[----:B------:R-:W-:Y:S01]  /*3df0*/  UMOV UR4, UR6 ;  /* 0x0000000600047c82 */ /* 0x000fe20008000000 */
[----:B------:R-:W-:Y:S05]  /*3e00*/  BRA `(.L_x_160) ;  /* 0xffffffc000e87947 */ /* 0x000fea000383ffff */
.L_x_98:
[C---:B------:R-:W-:Y:S01]  /*3e10*/  ISETP.GE.U32.AND P0, PT, R36.reuse, 0x4, PT ;  /* 0x000000042400780c */ /* 0x040fe20003f06070 */
[----:B------:R-:W-:Y:S01]  /*3e20*/  HFMA2 R4, -RZ, RZ, 0, 0 ;  /* 0x00000000ff047431 */ /* 0x000fe200000001ff */
[----:B------:R-:W-:-:S04]  /*3e30*/  LOP3.LUT R37, R36, 0x3, RZ, 0xc0, !PT ;  /* 0x0000000324257812 */ /* 0x000fc800078ec0ff */
[----:B------:R-:W-:-:S07]  /*3e40*/  ISETP.NE.AND P1, PT, R37, RZ, PT ;  /* 0x000000ff2500720c */ /* 0x000fce0003f25270 */
[----:B------:R-:W-:Y:S06]  /*3e50*/  @!P0 BRA `(.L_x_161) ;  /* 0x00000000009c8947 */ /* 0x000fec0003800000 */
[----:B------:R-:W0:Y:S01]  /*3e60*/  LDC.64 R34, c[0x0][0x380] ;  /* 0x0000e000ff227b82 */ /* 0x000e220000000a00 */
[----:B------:R-:W-:Y:S01]  /*3e70*/  LOP3.LUT R4, R36, 0x7ffffffc, RZ, 0xc0, !PT ;  /* 0x7ffffffc24047812 */ /* 0x000fe200078ec0ff */
[----:B------:R-:W-:-:S06]  /*3e80*/  UMOV UR4, URZ ;  /* 0x000000ff00047c82 */ /* 0x000fcc0008000000 */
.L_x_162:
[----:B--2---:R-:W-:Y:S01]  /*3e90*/  IMAD R7, R3, UR4, R0 ;  /* 0x0000000403077c24 */ /* 0x004fe2000f8e0200 */
[----:B------:R-:W-:-:S03]  /*3ea0*/  UIADD3 UR4, UPT, UPT, UR4, 0x4, URZ ;  /* 0x0000000404047890 */ /* 0x000fc6000fffe0ff */
[----:B0-----:R-:W-:-:S03]  /*3eb0*/  IMAD.WIDE R6, R7, 0x8, R34 ;  /* 0x0000000807067825 */ /* 0x001fc600078e0222 */
[----:B------:R-:W-:Y:S02]  /*3ec0*/  ISETP.NE.AND P0, PT, R4, UR4, PT ;  /* 0x0000000404007c0c */ /* 0x000fe4000bf05270 */
[----:B------:R0:W-:Y:S01]  /*3ed0*/  STG.E.64 desc[UR10][R6.64], RZ ;  /* 0x000000ff06007986 */ /* 0x0001e2000c101b0a */
[----:B------:R-:W-:-:S04]  /*3ee0*/  IMAD.WIDE R14, R3, 0x8, R6 ;  /* 0x00000008030e7825 */ /* 0x000fc800078e0206 */
[----:B------:R-:W-:-:S04]  /*3ef0*/  IMAD.WIDE R8, R2, 0x8, R6 ;  /* 0x0000000802087825 */ /* 0x000fc800078e0206 */
[--C-:B------:R-:W-:Y:S01]  /*3f00*/  IMAD.WIDE R20, R3, 0x8, R14.reuse ;  /* 0x0000000803147825 */ /* 0x100fe200078e020e */
[----:B------:R1:W-:Y:S03]  /*3f10*/  STG.E.64 desc[UR10][R8.64], RZ ;  /* 0x000000ff08007986 */ /* 0x0003e6000c101b0a */
[----:B------:R-:W-:-:S04]  /*3f20*/  IMAD.WIDE R16, R2, 0x8, R14 ;  /* 0x0000000802107825 */ /* 0x000fc800078e020e */
[----:B------:R-:W-:-:S04]  /*3f30*/  IMAD.WIDE R10, R2, 0x8, R8 ;  /* 0x00000008020a7825 */ /* 0x000fc800078e0208 */
[--C-:B------:R-:W-:Y:S01]  /*3f40*/  IMAD.WIDE R28, R3, 0x8, R20.reuse ;  /* 0x00000008031c7825 */ /* 0x100fe200078e0214 */
[----:B------:R2:W-:Y:S03]  /*3f50*/  STG.E.64 desc[UR10][R10.64], RZ ;  /* 0x000000ff0a007986 */ /* 0x0005e6000c101b0a */
[----:B------:R-:W-:-:S04]  /*3f60*/  IMAD.WIDE R22, R2, 0x8, R20 ;  /* 0x0000000802167825 */ /* 0x000fc800078e0214 */
[----:B------:R-:W-:-:S04]  /*3f70*/  IMAD.WIDE R18, R2, 0x8, R16 ;  /* 0x0000000802127825 */ /* 0x000fc800078e0210 */
[----:B------:R-:W-:-:S04]  /*3f80*/  IMAD.WIDE R12, R2, 0x8, R10 ;  /* 0x00000008020c7825 */ /* 0x000fc800078e020a */
[C---:B------:R-:W-:Y:S01]  /*3f90*/  IMAD.WIDE R30, R2.reuse, 0x8, R28 ;  /* 0x00000008021e7825 */ /* 0x040fe200078e021c */
[----:B------:R2:W-:Y:S03]  /*3fa0*/  STG.E.64 desc[UR10][R12.64], RZ ;  /* 0x000000ff0c007986 */ /* 0x0005e6000c101b0a */
[C---:B------:R-:W-:Y:S01]  /*3fb0*/  IMAD.WIDE R24, R2.reuse, 0x8, R22 ;  /* 0x0000000802187825 */ /* 0x040fe200078e0216 */
[----:B------:R2:W-:Y:S03]  /*3fc0*/  STG.E.64 desc[UR10][R14.64], RZ ;  /* 0x000000ff0e007986 */ /* 0x0005e6000c101b0a */
[C---:B0-----:R-:W-:Y:S01]  /*3fd0*/  IMAD.WIDE R6, R2.reuse, 0x8, R18 ;  /* 0x0000000802067825 */ /* 0x041fe200078e0212 */
[----:B------:R2:W-:Y:S03]  /*3fe0*/  STG.E.64 desc[UR10][R16.64], RZ ;  /* 0x000000ff10007986 */ /* 0x0005e6000c101b0a */
[C---:B------:R-:W-:Y:S01]  /*3ff0*/  IMAD.WIDE R32, R2.reuse, 0x8, R30 ;  /* 0x0000000802207825 */ /* 0x040fe200078e021e */
[----:B------:R2:W-:Y:S03]  /*4000*/  STG.E.64 desc[UR10][R18.64], RZ ;  /* 0x000000ff12007986 */ /* 0x0005e6000c101b0a */
[C---:B------:R-:W-:Y:S01]  /*4010*/  IMAD.WIDE R26, R2.reuse, 0x8, R24 ;  /* 0x00000008021a7825 */ /* 0x040fe200078e0218 */
[----:B------:R2:W-:Y:S03]  /*4020*/  STG.E.64 desc[UR10][R6.64], RZ ;  /* 0x000000ff06007986 */ /* 0x0005e6000c101b0a */
[----:B-1----:R-:W-:Y:S01]  /*4030*/  IMAD.WIDE R8, R2, 0x8, R32 ;  /* 0x0000000802087825 */ /* 0x002fe200078e0220 */
[----:B------:R2:W-:Y:S04]  /*4040*/  STG.E.64 desc[UR10][R20.64], RZ ;  /* 0x000000ff14007986 */ /* 0x0005e8000c101b0a */
[----:B------:R2:W-:Y:S04]  /*4050*/  STG.E.64 desc[UR10][R22.64], RZ ;  /* 0x000000ff16007986 */ /* 0x0005e8000c101b0a */
[----:B------:R2:W-:Y:S04]  /*4060*/  STG.E.64 desc[UR10][R24.64], RZ ;  /* 0x000000ff18007986 */ /* 0x0005e8000c101b0a */
[----:B------:R2:W-:Y:S04]  /*4070*/  STG.E.64 desc[UR10][R26.64], RZ ;  /* 0x000000ff1a007986 */ /* 0x0005e8000c101b0a */
[----:B------:R2:W-:Y:S04]  /*4080*/  STG.E.64 desc[UR10][R28.64], RZ ;  /* 0x000000ff1c007986 */ /* 0x0005e8000c101b0a */
[----:B------:R2:W-:Y:S04]  /*4090*/  STG.E.64 desc[UR10][R30.64], RZ ;  /* 0x000000ff1e007986 */ /* 0x0005e8000c101b0a */
[----:B------:R2:W-:Y:S04]  /*40a0*/  STG.E.64 desc[UR10][R32.64], RZ ;  /* 0x000000ff20007986 */ /* 0x0005e8000c101b0a */
[----:B------:R2:W-:Y:S01]  /*40b0*/  STG.E.64 desc[UR10][R8.64], RZ ;  /* 0x000000ff08007986 */ /* 0x0005e2000c101b0a */
[----:B------:R-:W-:Y:S05]  /*40c0*/  @P0 BRA `(.L_x_162) ;  /* 0xfffffffc00700947 */ /* 0x000fea000383ffff */
.L_x_161:
[----:B------:R-:W-:Y:S05]  /*40d0*/  @!P1 EXIT ;  /* 0x000000000000994d */ /* 0x000fea0003800000 */
[----:B------:R-:W-:Y:S02]  /*40e0*/  ISETP.NE.AND P0, PT, R37, 0x1, PT ;  /* 0x000000012500780c */ /* 0x000fe40003f05270 */
[----:B------:R-:W-:-:S04]  /*40f0*/  LOP3.LUT R5, R36, 0x1, RZ, 0xc0, !PT ;  /* 0x0000000124057812 */ /* 0x000fc800078ec0ff */
[----:B------:R-:W-:-:S07]  /*4100*/  ISETP.NE.U32.AND P1, PT, R5, 0x1, PT ;  /* 0x000000010500780c */ /* 0x000fce0003f25070 */
[----:B------:R-:W-:Y:S06]  /*4110*/  @!P0 BRA `(.L_x_163) ;  /* 0x00000000004c8947 */ /* 0x000fec0003800000 */
[----:B--2---:R-:W0:Y:S01]  /*4120*/  LDC.64 R6, c[0x0][0x380] ;  /* 0x0000e000ff067b82 */ /* 0x004e220000000a00 */
[C---:B------:R-:W-:Y:S02]  /*4130*/  IMAD R5, R4.reuse, R3, R0 ;  /* 0x0000000304057224 */ /* 0x040fe400078e0200 */
[----:B------:R-:W-:Y:S02]  /*4140*/  VIADD R4, R4, 0x2 ;  /* 0x0000000204047836 */ /* 0x000fe40000000000 */
[----:B0-----:R-:W-:-:S05]  /*4150*/  IMAD.WIDE R6, R5, 0x8, R6 ;  /* 0x0000000805067825 */ /* 0x001fca00078e0206 */
[----:B------:R0:W-:Y:S01]  /*4160*/  STG.E.64 desc[UR10][R6.64], RZ ;  /* 0x000000ff06007986 */ /* 0x0001e2000c101b0a */
[----:B------:R-:W-:-:S04]  /*4170*/  IMAD.WIDE R14, R3, 0x8, R6 ;  /* 0x00000008030e7825 */ /* 0x000fc800078e0206 */
[----:B------:R-:W-:-:S04]  /*4180*/  IMAD.WIDE R8, R2, 0x8, R6 ;  /* 0x0000000802087825 */ /* 0x000fc800078e0206 */
[C---:B------:R-:W-:Y:S01]  /*4190*/  IMAD.WIDE R16, R2.reuse, 0x8, R14 ;  /* 0x0000000802107825 */ /* 0x040fe200078e020e */
[----:B------:R0:W-:Y:S03]  /*41a0*/  STG.E.64 desc[UR10][R8.64], RZ ;  /* 0x000000ff08007986 */ /* 0x0001e6000c101b0a */
[----:B------:R-:W-:-:S04]  /*41b0*/  IMAD.WIDE R10, R2, 0x8, R8 ;  /* 0x00000008020a7825 */ /* 0x000fc800078e0208 */
[C---:B------:R-:W-:Y:S01]  /*41c0*/  IMAD.WIDE R18, R2.reuse, 0x8, R16 ;  /* 0x0000000802127825 */ /* 0x040fe200078e0210 */
[----:B------:R0:W-:Y:S03]  /*41d0*/  STG.E.64 desc[UR10][R10.64], RZ ;  /* 0x000000ff0a007986 */ /* 0x0001e6000c101b0a */
[----:B------:R-:W-:-:S04]  /*41e0*/  IMAD.WIDE R12, R2, 0x8, R10 ;  /* 0x00000008020c7825 */ /* 0x000fc800078e020a */
[----:B------:R-:W-:Y:S01]  /*41f0*/  IMAD.WIDE R20, R2, 0x8, R18 ;  /* 0x0000000802147825 */ /* 0x000fe200078e0212 */
[----:B------:R0:W-:Y:S04]  /*4200*/  STG.E.64 desc[UR10][R12.64], RZ ;  /* 0x000000ff0c007986 */ /* 0x0001e8000c101b0a */
[----:B------:R0:W-:Y:S04]  /*4210*/  STG.E.64 desc[UR10][R14.64], RZ ;  /* 0x000000ff0e007986 */ /* 0x0001e8000c101b0a */
[----:B------:R0:W-:Y:S04]  /*4220*/  STG.E.64 desc[UR10][R16.64], RZ ;  /* 0x000000ff10007986 */ /* 0x0001e8000c101b0a */
[----:B------:R0:W-:Y:S04]  /*4230*/  STG.E.64 desc[UR10][R18.64], RZ ;  /* 0x000000ff12007986 */ /* 0x0001e8000c101b0a */
[----:B------:R0:W-:Y:S02]  /*4240*/  STG.E.64 desc[UR10][R20.64], RZ ;  /* 0x000000ff14007986 */ /* 0x0001e4000c101b0a */
.L_x_163:
[----:B------:R-:W-:Y:S05]  /*4250*/  @P1 EXIT ;  /* 0x000000000000194d */ /* 0x000fea0003800000 */
[----:B0-2---:R-:W0:Y:S01]  /*4260*/  LDC.64 R6, c[0x0][0x380] ;  /* 0x0000e000ff067b82 */ /* 0x005e220000000a00 */
[----:B------:R-:W-:-:S04]  /*4270*/  IMAD R5, R4, R3, R0 ;  /* 0x0000000304057224 */ /* 0x000fc800078e0200 */
[----:B0-----:R-:W-:-:S05]  /*4280*/  IMAD.WIDE R4, R5, 0x8, R6 ;  /* 0x0000000805047825 */ /* 0x001fca00078e0206 */
[----:B------:R-:W-:Y:S01]  /*4290*/  STG.E.64 desc[UR10][R4.64], RZ ;  /* 0x000000ff04007986 */ /* 0x000fe2000c101b0a */
[----:B------:R-:W-:-:S05]  /*42a0*/  IMAD.WIDE R6, R2, 0x8, R4 ;  /* 0x0000000802067825 */ /* 0x000fca00078e0204 */
[----:B------:R-:W-:Y:S01]  /*42b0*/  STG.E.64 desc[UR10][R6.64], RZ ;  /* 0x000000ff06007986 */ /* 0x000fe2000c101b0a */
[----:B------:R-:W-:-:S05]  /*42c0*/  IMAD.WIDE R8, R2, 0x8, R6 ;  /* 0x0000000802087825 */ /* 0x000fca00078e0206 */
[----:B------:R-:W-:Y:S01]  /*42d0*/  STG.E.64 desc[UR10][R8.64], RZ ;  /* 0x000000ff08007986 */ /* 0x000fe2000c101b0a */
[----:B------:R-:W-:-:S05]  /*42e0*/  IMAD.WIDE R2, R2, 0x8, R8 ;  /* 0x0000000802027825 */ /* 0x000fca00078e0208 */
[----:B------:R-:W-:Y:S01]  /*42f0*/  STG.E.64 desc[UR10][R2.64], RZ ;  /* 0x000000ff02007986 */ /* 0x000fe2000c101b0a */
[----:B------:R-:W-:Y:S05]  /*4300*/  EXIT ;  /* 0x000000000000794d */ /* 0x000fea0003800000 */
        .weak           $__internal_5_$__cuda_sm20_dblrcp_rn_slowpath_v3
        .type           $__internal_5_$__cuda_sm20_dblrcp_rn_slowpath_v3,@function
        .size           $__internal_5_$__cuda_sm20_dblrcp_rn_slowpath_v3,($__internal_6_$__cuda_sm20_div_rn_f64_full - $__internal_5_$__cuda_sm20_dblrcp_rn_slowpath_v3)
$__internal_5_$__cuda_sm20_dblrcp_rn_slowpath_v3:
[----:B------:R-:W-:Y:S01]  /*4310*/  DSETP.GTU.AND P0, PT, |R18|, +INF , PT ;  /* 0x7ff000001200742a */ /* 0x000fe20003f0c200 */
[----:B------:R-:W-:-:S13]  /*4320*/  BSSY.RECONVERGENT B1, `(.L_x_164) ;  /* 0x0000024000017945 */ /* 0x000fda0003800200 */
[----:B------:R-:W-:Y:S05]  /*4330*/  @P0 BRA `(.L_x_165) ;  /* 0x0000000000800947 */ /* 0x000fea0003800000 */
[----:B------:R-:W-:-:S04]  /*4340*/  LOP3.LUT R26, R19, 0x7fffffff, RZ, 0xc0, !PT ;  /* 0x7fffffff131a7812 */ /* 0x000fc800078ec0ff */
[----:B------:R-:W-:-:S04]  /*4350*/  IADD3 R24, PT, PT, R26, -0x1, RZ ;  /* 0xffffffff1a187810 */ /* 0x000fc80007ffe0ff */
[----:B------:R-:W-:-:S13]  /*4360*/  ISETP.GE.U32.AND P0, PT, R24, 0x7fefffff, PT ;  /* 0x7fefffff1800780c */ /* 0x000fda0003f06070 */
[----:B------:R-:W-:Y:S01]  /*4370*/  @P0 LOP3.LUT R25, R19, 0x7ff00000, RZ, 0x3c, !PT ;  /* 0x7ff0000013190812 */ /* 0x000fe200078e3cff */
[----:B------:R-:W-:Y:S01]  /*4380*/  @P0 IMAD.MOV.U32 R24, RZ, RZ, RZ ;  /* 0x000000ffff180224 */ /* 0x000fe200078e00ff */
[----:B------:R-:W-:Y:S06]  /*4390*/  @P0 BRA `(.L_x_166) ;  /* 0x0000000000700947 */ /* 0x000fec0003800000 */
[----:B------:R-:W-:-:S13]  /*43a0*/  ISETP.GE.U32.AND P0, PT, R26, 0x1000001, PT ;  /* 0x010000011a00780c */ /* 0x000fda0003f06070 */
[----:B------:R-:W-:Y:S05]  /*43b0*/  @!P0 BRA `(.L_x_167) ;  /* 0x0000000000388947 */ /* 0x000fea0003800000 */
[----:B------:R-:W-:Y:S01]  /*43c0*/  IADD3 R25, PT, PT, R19, -0x3fe00000, RZ ;  /* 0xc020000013197810 */ /* 0x000fe20007ffe0ff */
[----:B------:R-:W-:Y:S01]  /*43d0*/  IMAD.MOV.U32 R24, RZ, RZ, R18 ;  /* 0x000000ffff187224 */ /* 0x000fe200078e0012 */
[----:B------:R-:W-:Y:S02]  /*43e0*/  MOV R26, R23 ;  /* 0x00000017001a7202 */ /* 0x000fe40000000f00 */
[----:B------:R-:W0:Y:S04]  /*43f0*/  MUFU.RCP64H R27, R25 ;  /* 0x00000019001b7308 */ /* 0x000e280000001800 */
[----:B0-----:R-:W-:-:S08]  /*4400*/  DFMA R28, -R24, R26, 1 ;  /* 0x3ff00000181c742b */ /* 0x001fd0000000011a */
[----:B------:R-:W-:-:S08]  /*4410*/  DFMA R28, R28, R28, R28 ;  /* 0x0000001c1c1c722b */ /* 0x000fd0000000001c */
[----:B------:R-:W-:-:S08]  /*4420*/  DFMA R28, R26, R28, R26 ;  /* 0x0000001c1a1c722b */ /* 0x000fd0000000001a */
[----:B------:R-:W-:-:S08]  /*4430*/  DFMA R26, -R24, R28, 1 ;  /* 0x3ff00000181a742b */ /* 0x000fd0000000011c */
[----:B------:R-:W-:-:S08]  /*4440*/  DFMA R26, R28, R26, R28 ;  /* 0x0000001a1c1a722b */ /* 0x000fd0000000001c */
[----:B------:R-:W-:-:S08]  /*4450*/  DMUL R26, R26, 2.2250738585072013831e-308 ;  /* 0x001000001a1a7828 */ /* 0x000fd00000000000 */
[----:B------:R-:W-:-:S08]  /*4460*/  DFMA R28, -R18, R26, 1 ;  /* 0x3ff00000121c742b */ /* 0x000fd0000000011a */
[----:B------:R-:W-:-:S08]  /*4470*/  DFMA R28, R28, R28, R28 ;  /* 0x0000001c1c1c722b */ /* 0x000fd0000000001c */
[----:B------:R-:W-:Y:S01]  /*4480*/  DFMA R24, R26, R28, R26 ;  /* 0x0000001c1a18722b */ /* 0x000fe2000000001a */
[----:B------:R-:W-:Y:S10]  /*4490*/  BRA `(.L_x_166) ;  /* 0x0000000000307947 */ /* 0x000ff40003800000 */
.L_x_167:
[----:B------:R-:W-:Y:S01]  /*44a0*/  DMUL R26, R18, 8.11296384146066816958e+31 ;  /* 0x46900000121a7828 */ /* 0x000fe20000000000 */
[----:B------:R-:W-:-:S05]  /*44b0*/  IMAD.MOV.U32 R24, RZ, RZ, R23 ;  /* 0x000000ffff187224 */ /* 0x000fca00078e0017 */
[----:B------:R-:W0:Y:S02]  /*44c0*/  MUFU.RCP64H R25, R27 ;  /* 0x0000001b00197308 */ /* 0x000e240000001800 */
[----:B0-----:R-:W-:-:S08]  /*44d0*/  DFMA R28, -R26, R24, 1 ;  /* 0x3ff000001a1c742b */ /* 0x001fd00000000118 */
[----:B------:R-:W-:-:S08]  /*44e0*/  DFMA R28, R28, R28, R28 ;  /* 0x0000001c1c1c722b */ /* 0x000fd0000000001c */
[----:B------:R-:W-:-:S08]  /*44f0*/  DFMA R28, R24, R28, R24 ;  /* 0x0000001c181c722b */ /* 0x000fd00000000018 */
[----:B------:R-:W-:-:S08]  /*4500*/  DFMA R24, -R26, R28, 1 ;  /* 0x3ff000001a18742b */ /* 0x000fd0000000011c */
[----:B------:R-:W-:-:S08]  /*4510*/  DFMA R24, R28, R24, R28 ;  /* 0x000000181c18722b */ /* 0x000fd0000000001c */
[----:B------:R-:W-:Y:S01]  /*4520*/  DMUL R24, R24, 8.11296384146066816958e+31 ;  /* 0x4690000018187828 */ /* 0x000fe20000000000 */
[----:B------:R-:W-:Y:S10]  /*4530*/  BRA `(.L_x_166) ;  /* 0x0000000000087947 */ /* 0x000ff40003800000 */
.L_x_165:
[----:B------:R-:W-:Y:S02]  /*4540*/  LOP3.LUT R25, R19, 0x80000, RZ, 0xfc, !PT ;  /* 0x0008000013197812 */ /* 0x000fe400078efcff */
[----:B------:R-:W-:-:S07]  /*4550*/  MOV R24, R18 ;  /* 0x0000001200187202 */ /* 0x000fce0000000f00 */
.L_x_166:
[----:B------:R-:W-:Y:S05]  /*4560*/  BSYNC.RECONVERGENT B1 ;  /* 0x0000000000017941 */ /* 0x000fea0003800200 */
.L_x_164:
[----:B------:R-:W-:-:S04]  /*4570*/  IMAD.MOV.U32 R23, RZ, RZ, 0x0 ;  /* 0x00000000ff177424 */ /* 0x000fc800078e00ff */
[----:B------:R-:W-:Y:S05]  /*4580*/  RET.REL.NODEC R22 `(_Z15init_conditionsPdS_S_S_S_S_S_S_iii) ;  /* 0xffffffb8169c7950 */ /* 0x000fea0003c3ffff */
        .weak           $__internal_6_$__cuda_sm20_div_rn_f64_full
        .type           $__internal_6_$__cuda_sm20_div_rn_f64_full,@function
        .size           $__internal_6_$__cuda_sm20_div_rn_f64_full,($_Z15init_conditionsPdS_S_S_S_S_S_S_iii$__internal_trig_reduction_slowpathd - $__internal_6_$__cuda_sm20_div_rn_f64_full)
$__internal_6_$__cuda_sm20_div_rn_f64_full:
[----:B------:R-:W-:Y:S01]  /*4590*/  FSETP.GEU.AND P5, PT, |R23|, 1.469367938527859385e-39, PT ;  /* 0x001000001700780b */ /* 0x000fe20003fae200 */
[----:B------:R-:W-:Y:S01]  /*45a0*/  IMAD.MOV.U32 R28, RZ, RZ, 0x1ca00000 ;  /* 0x1ca00000ff1c7424 */ /* 0x000fe200078e00ff */
[C---:B------:R-:W-:Y:S01]  /*45b0*/  FSETP.GEU.AND P0, PT, |R21|.reuse, 1.469367938527859385e-39, PT ;  /* 0x001000001500780b */ /* 0x040fe20003f0e200 */
[----:B------:R-:W-:Y:S01]  /*45c0*/  BSSY.RECONVERGENT B1, `(.L_x_168) ;  /* 0x0000054000017945 */ /* 0x000fe20003800200 */
[----:B------:R-:W-:Y:S02]  /*45d0*/  LOP3.LUT R56, R21, 0x800fffff, RZ, 0xc0, !PT ;  /* 0x800fffff15387812 */ /* 0x000fe400078ec0ff */
[----:B------:R-:W-:Y:S02]  /*45e0*/  LOP3.LUT R27, R23, 0x7ff00000, RZ, 0xc0, !PT ;  /* 0x7ff00000171b7812 */ /* 0x000fe400078ec0ff */
[----:B------:R-:W-:Y:S02]  /*45f0*/  LOP3.LUT R57, R56, 0x3ff00000, RZ, 0xfc, !PT ;  /* 0x3ff0000038397812 */ /* 0x000fe400078efcff */
[----:B------:R-:W-:-:S02]  /*4600*/  MOV R56, R20 ;  /* 0x0000001400387202 */ /* 0x000fc40000000f00 */
[C---:B------:R-:W-:Y:S01]  /*4610*/  LOP3.LUT R30, R21.reuse, 0x7ff00000, RZ, 0xc0, !PT ;  /* 0x7ff00000151e7812 */ /* 0x040fe200078ec0ff */
[----:B------:R-:W-:Y:S01]  /*4620*/  @!P5 IMAD.MOV.U32 R60, RZ, RZ, RZ ;  /* 0x000000ffff3cd224 */ /* 0x000fe200078e00ff */
[----:B------:R-:W-:Y:S01]  /*4630*/  @!P5 LOP3.LUT R24, R21, 0x7ff00000, RZ, 0xc0, !PT ;  /* 0x7ff000001518d812 */ /* 0x000fe200078ec0ff */
[----:B------:R-:W-:Y:S01]  /*4640*/  @!P0 DMUL R56, R20, 8.98846567431157953865e+307 ;  /* 0x7fe0000014388828 */ /* 0x000fe20000000000 */
[C---:B------:R-:W-:Y:S02]  /*4650*/  ISETP.GE.U32.AND P1, PT, R27.reuse, R30, PT ;  /* 0x0000001e1b00720c */ /* 0x040fe40003f26070 */
[----:B------:R-:W-:Y:S02]  /*4660*/  @!P5 ISETP.GE.U32.AND P6, PT, R27, R24, PT ;  /* 0x000000181b00d20c */ /* 0x000fe40003fc6070 */
[C---:B------:R-:W-:Y:S01]  /*4670*/  SEL R25, R28.reuse, 0x63400000, !P1 ;  /* 0x634000001c197807 */ /* 0x040fe20004800000 */
[----:B------:R-:W0:Y:S01]  /*4680*/  MUFU.RCP64H R59, R57 ;  /* 0x00000039003b7308 */ /* 0x000e220000001800 */
[----:B------:R-:W-:-:S02]  /*4690*/  @!P5 SEL R29, R28, 0x63400000, !P6 ;  /* 0x634000001c1dd807 */ /* 0x000fc40007000000 */
[--C-:B------:R-:W-:Y:S02]  /*46a0*/  LOP3.LUT R25, R25, 0x800fffff, R23.reuse, 0xf8, !PT ;  /* 0x800fffff19197812 */ /* 0x100fe400078ef817 */
[----:B------:R-:W-:Y:S01]  /*46b0*/  @!P5 LOP3.LUT R24, R29, 0x80000000, R23, 0xf8, !PT ;  /* 0x800000001d18d812 */ /* 0x000fe200078ef817 */
[----:B------:R-:W-:Y:S01]  /*46c0*/  IMAD.MOV.U32 R29, RZ, RZ, R27 ;  /* 0x000000ffff1d7224 */ /* 0x000fe200078e001b */
[----:B------:R-:W-:Y:S02]  /*46d0*/  MOV R58, 0x1 ;  /* 0x00000001003a7802 */ /* 0x000fe40000000f00 */
[----:B------:R-:W-:Y:S02]  /*46e0*/  @!P5 LOP3.LUT R61, R24, 0x100000, RZ, 0xfc, !PT ;  /* 0x00100000183dd812 */ /* 0x000fe400078efcff */
[----:B------:R-:W-:Y:S02]  /*46f0*/  MOV R24, R22 ;  /* 0x0000001600187202 */ /* 0x000fe40000000f00 */
[----:B------:R-:W-:-:S04]  /*4700*/  @!P0 LOP3.LUT R30, R57, 0x7ff00000, RZ, 0xc0, !PT ;  /* 0x7ff00000391e8812 */ /* 0x000fc800078ec0ff */
[----:B------:R-:W-:Y:S02]  /*4710*/  @!P5 DFMA R24, R24, 2, -R60 ;  /* 0x400000001818d82b */ /* 0x000fe4000000083c */
[----:B0-----:R-:W-:-:S08]  /*4720*/  DFMA R60, R58, -R56, 1 ;  /* 0x3ff000003a3c742b */ /* 0x001fd00000000838 */
[----:B------:R-:W-:Y:S01]  /*4730*/  DFMA R60, R60, R60, R60 ;  /* 0x0000003c3c3c722b */ /* 0x000fe2000000003c */
[----:B------:R-:W-:-:S04]  /*4740*/  @!P5 LOP3.LUT R29, R25, 0x7ff00000, RZ, 0xc0, !PT ;  /* 0x7ff00000191dd812 */ /* 0x000fc800078ec0ff */
[----:B------:R-:W-:-:S03]  /*4750*/  IADD3 R31, PT, PT, R29, -0x1, RZ ;  /* 0xffffffff1d1f7810 */ /* 0x000fc60007ffe0ff */
[----:B------:R-:W-:Y:S01]  /*4760*/  DFMA R58, R58, R60, R58 ;  /* 0x0000003c3a3a722b */ /* 0x000fe2000000003a */
[----:B------:R-:W-:Y:S01]  /*4770*/  ISETP.GT.U32.AND P0, PT, R31, 0x7feffffe, PT ;  /* 0x7feffffe1f00780c */ /* 0x000fe20003f04070 */
[----:B------:R-:W-:-:S05]  /*4780*/  VIADD R31, R30, 0xffffffff ;  /* 0xffffffff1e1f7836 */ /* 0x000fca0000000000 */
[----:B------:R-:W-:Y:S01]  /*4790*/  ISETP.GT.U32.OR P0, PT, R31, 0x7feffffe, P0 ;  /* 0x7feffffe1f00780c */ /* 0x000fe20000704470 */
[----:B------:R-:W-:-:S08]  /*47a0*/  DFMA R62, R58, -R56, 1 ;  /* 0x3ff000003a3e742b */ /* 0x000fd00000000838 */
[----:B------:R-:W-:-:S08]  /*47b0*/  DFMA R62, R58, R62, R58 ;  /* 0x0000003e3a3e722b */ /* 0x000fd0000000003a */
[----:B------:R-:W-:-:S08]  /*47c0*/  DMUL R60, R62, R24 ;  /* 0x000000183e3c7228 */ /* 0x000fd00000000000 */
[----:B------:R-:W-:-:S08]  /*47d0*/  DFMA R58, R60, -R56, R24 ;  /* 0x800000383c3a722b */ /* 0x000fd00000000018 */
[----:B------:R-:W-:Y:S01]  /*47e0*/  DFMA R58, R62, R58, R60 ;  /* 0x0000003a3e3a722b */ /* 0x000fe2000000003c */
[----:B------:R-:W-:Y:S10]  /*47f0*/  @P0 BRA `(.L_x_169) ;  /* 0x00000000006c0947 */ /* 0x000ff40003800000 */
[----:B------:R-:W-:-:S04]  /*4800*/  LOP3.LUT R22, R21, 0x7ff00000, RZ, 0xc0, !PT ;  /* 0x7ff0000015167812 */ /* 0x000fc800078ec0ff */
[CC--:B------:R-:W-:Y:S02]  /*4810*/  ISETP.GE.U32.AND P0, PT, R27.reuse, R22.reuse, PT ;  /* 0x000000161b00720c */ /* 0x0c0fe40003f06070 */
[----:B------:R-:W-:Y:S02]  /*4820*/  VIADDMNMX R22, R27, -R22, 0xb9600000, !PT ;  /* 0xb96000001b167446 */ /* 0x000fe40007800916 */
[----:B------:R-:W-:Y:S02]  /*4830*/  SEL R23, R28, 0x63400000, !P0 ;  /* 0x634000001c177807 */ /* 0x000fe40004000000 */
[----:B------:R-:W-:Y:S02]  /*4840*/  VIMNMX R22, PT, PT, R22, 0x46a00000, PT ;  /* 0x46a0000016167848 */ /* 0x000fe40003fe0100 */
[----:B------:R-:W-:Y:S02]  /*4850*/  MOV R28, RZ ;  /* 0x000000ff001c7202 */ /* 0x000fe40000000f00 */
[----:B------:R-:W-:-:S05]  /*4860*/  IADD3 R22, PT, PT, -R23, R22, RZ ;  /* 0x0000001617167210 */ /* 0x000fca0007ffe1ff */
[----:B------:R-:W-:-:S06]  /*4870*/  VIADD R29, R22, 0x7fe00000 ;  /* 0x7fe00000161d7836 */ /* 0x000fcc0000000000 */
[----:B------:R-:W-:-:S10]  /*4880*/  DMUL R60, R58, R28 ;  /* 0x0000001c3a3c7228 */ /* 0x000fd40000000000 */
[----:B------:R-:W-:-:S13]  /*4890*/  FSETP.GTU.AND P0, PT, |R61|, 1.469367938527859385e-39, PT ;  /* 0x001000003d00780b */ /* 0x000fda0003f0c200 */
[----:B------:R-:W-:Y:S05]  /*48a0*/  @P0 BRA `(.L_x_170) ;  /* 0x0000000000940947 */ /* 0x000fea0003800000 */
[----:B------:R-:W-:Y:S01]  /*48b0*/  DFMA R24, R58, -R56, R24 ;  /* 0x800000383a18722b */ /* 0x000fe20000000018 */
[----:B------:R-:W-:-:S09]  /*48c0*/  IMAD.MOV.U32 R28, RZ, RZ, RZ ;  /* 0x000000ffff1c7224 */ /* 0x000fd200078e00ff */
[C---:B------:R-:W-:Y:S02]  /*48d0*/  FSETP.NEU.AND P0, PT, R25.reuse, RZ, PT ;  /* 0x000000ff1900720b */ /* 0x040fe40003f0d000 */
[----:B------:R-:W-:-:S04]  /*48e0*/  LOP3.LUT R20, R25, 0x80000000, R21, 0x48, !PT ;  /* 0x8000000019147812 */ /* 0x000fc800078e4815 */
[----:B------:R-:W-:-:S07]  /*48f0*/  LOP3.LUT R29, R20, R29, RZ, 0xfc, !PT ;  /* 0x0000001d141d7212 */ /* 0x000fce00078efcff */
[----:B------:R-:W-:Y:S05]  /*4900*/  @!P0 BRA `(.L_x_170) ;  /* 0x00000000007c8947 */ /* 0x000fea0003800000 */
[C---:B------:R-:W-:Y:S01]  /*4910*/  IADD3 R25, PT, PT, -R22.reuse, RZ, RZ ;  /* 0x000000ff16197210 */ /* 0x040fe20007ffe1ff */
[----:B------:R-:W-:Y:S01]  /*4920*/  IMAD.MOV.U32 R24, RZ, RZ, RZ ;  /* 0x000000ffff187224 */ /* 0x000fe200078e00ff */
[----:B------:R-:W-:-:S05]  /*4930*/  IADD3 R21, PT, PT, -R22, -0x43300000, RZ ;  /* 0xbcd0000016157810 */ /* 0x000fca0007ffe1ff */
[----:B------:R-:W-:Y:S02]  /*4940*/  DFMA R24, R60, -R24, R58 ;  /* 0x800000183c18722b */ /* 0x000fe4000000003a */
[----:B------:R-:W-:-:S08]  /*4950*/  DMUL.RP R58, R58, R28 ;  /* 0x0000001c3a3a7228 */ /* 0x000fd00000008000 */
[----:B------:R-:W-:Y:S02]  /*4960*/  FSETP.NEU.AND P0, PT, |R25|, R21, PT ;  /* 0x000000151900720b */ /* 0x000fe40003f0d200 */
[----:B------:R-:W-:Y:S02]  /*4970*/  LOP3.LUT R21, R59, R20, RZ, 0x3c, !PT ;  /* 0x000000143b157212 */ /* 0x000fe400078e3cff */
[----:B------:R-:W-:Y:S02]  /*4980*/  FSEL R60, R58, R60, !P0 ;  /* 0x0000003c3a3c7208 */ /* 0x000fe40004000000 */
[----:B------:R-:W-:Y:S01]  /*4990*/  FSEL R61, R21, R61, !P0 ;  /* 0x0000003d153d7208 */ /* 0x000fe20004000000 */
[----:B------:R-:W-:Y:S06]  /*49a0*/  BRA `(.L_x_170) ;  /* 0x0000000000547947 */ /* 0x000fec0003800000 */
.L_x_169:
[----:B------:R-:W-:-:S14]  /*49b0*/  DSETP.NAN.AND P0, PT, R22, R22, PT ;  /* 0x000000161600722a */ /* 0x000fdc0003f08000 */
[----:B------:R-:W-:Y:S05]  /*49c0*/  @P0 BRA `(.L_x_171) ;  /* 0x0000000000440947 */ /* 0x000fea0003800000 */
[----:B------:R-:W-:-:S14]  /*49d0*/  DSETP.NAN.AND P0, PT, R20, R20, PT ;  /* 0x000000141400722a */ /* 0x000fdc0003f08000 */
[----:B------:R-:W-:Y:S05]  /*49e0*/  @P0 BRA `(.L_x_172) ;  /* 0x0000000000300947 */ /* 0x000fea0003800000 */
[----:B------:R-:W-:Y:S01]  /*49f0*/  ISETP.NE.AND P0, PT, R29, R30, PT ;  /* 0x0000001e1d00720c */ /* 0x000fe20003f05270 */
[----:B------:R-:W-:Y:S01]  /*4a00*/  IMAD.MOV.U32 R61, RZ, RZ, -0x80000 ;  /* 0xfff80000ff3d7424 */ /* 0x000fe200078e00ff */
[----:B------:R-:W-:-:S11]  /*4a10*/  MOV R60, 0x0 ;  /* 0x00000000003c7802 */ /* 0x000fd60000000f00 */
[----:B------:R-:W-:Y:S05]  /*4a20*/  @!P0 BRA `(.L_x_170) ;  /* 0x0000000000348947 */ /* 0x000fea0003800000 */
[----:B------:R-:W-:Y:S02]  /*4a30*/  ISETP.NE.AND P0, PT, R29, 0x7ff00000, PT ;  /* 0x7ff000001d00780c */ /* 0x000fe40003f05270 */
[----:B------:R-:W-:Y:S02]  /*4a40*/  LOP3.LUT R61, R23, 0x80000000, R21, 0x48, !PT ;  /* 0x80000000173d7812 */ /* 0x000fe400078e4815 */
[----:B------:R-:W-:-:S13]  /*4a50*/  ISETP.EQ.OR P0, PT, R30, RZ, !P0 ;  /* 0x000000ff1e00720c */ /* 0x000fda0004702670 */
[----:B------:R-:W-:Y:S02]  /*4a60*/  @P0 LOP3.LUT R20, R61, 0x7ff00000, RZ, 0xfc, !PT ;  /* 0x7ff000003d140812 */ /* 0x000fe400078efcff */
[----:B------:R-:W-:Y:S01]  /*4a70*/  @!P0 MOV R60, RZ ;  /* 0x000000ff003c8202 */ /* 0x000fe20000000f00 */
[----:B------:R-:W-:Y:S01]  /*4a80*/  @P0 IMAD.MOV.U32 R60, RZ, RZ, RZ ;  /* 0x000000ffff3c0224 */ /* 0x000fe200078e00ff */
[----:B------:R-:W-:Y:S01]  /*4a90*/  @P0 MOV R61, R20 ;  /* 0x00000014003d0202 */ /* 0x000fe20000000f00 */
[----:B------:R-:W-:Y:S06]  /*4aa0*/  BRA `(.L_x_170) ;  /* 0x0000000000147947 */ /* 0x000fec0003800000 */
.L_x_172:
[----:B------:R-:W-:Y:S01]  /*4ab0*/  LOP3.LUT R61, R21, 0x80000, RZ, 0xfc, !PT ;  /* 0x00080000153d7812 */ /* 0x000fe200078efcff */
[----:B------:R-:W-:Y:S01]  /*4ac0*/  IMAD.MOV.U32 R60, RZ, RZ, R20 ;  /* 0x000000ffff3c7224 */ /* 0x000fe200078e0014 */
[----:B------:R-:W-:Y:S06]  /*4ad0*/  BRA `(.L_x_170) ;  /* 0x0000000000087947 */ /* 0x000fec0003800000 */
.L_x_171:
[----:B------:R-:W-:Y:S02]  /*4ae0*/  LOP3.LUT R61, R23, 0x80000, RZ, 0xfc, !PT ;  /* 0x00080000173d7812 */ /* 0x000fe400078efcff */
[----:B------:R-:W-:-:S07]  /*4af0*/  MOV R60, R22 ;  /* 0x00000016003c7202 */ /* 0x000fce0000000f00 */
.L_x_170:
[----:B------:R-:W-:Y:S05]  /*4b00*/  BSYNC.RECONVERGENT B1 ;  /* 0x0000000000017941 */ /* 0x000fea0003800200 */
.L_x_168:
[----:B------:R-:W-:Y:S01]  /*4b10*/  IMAD.MOV.U32 R27, RZ, RZ, 0x0 ;  /* 0x00000000ff1b7424 */ /* 0x000fe200078e00ff */
[----:B------:R-:W-:Y:S01]  /*4b20*/  MOV R21, R61 ;  /* 0x0000003d00157202 */ /* 0x000fe20000000f00 */
[----:B------:R-:W-:Y:S02]  /*4b30*/  IMAD.MOV.U32 R20, RZ, RZ, R60 ;  /* 0x000000ffff147224 */ /* 0x000fe400078e003c */
[----:B------:R-:W-:Y:S05]  /*4b40*/  RET.REL.NODEC R26 `(_Z15init_conditionsPdS_S_S_S_S_S_S_iii) ;  /* 0xffffffb41a2c7950 */ /* 0x000fea0003c3ffff */
        .type           $_Z15init_conditionsPdS_S_S_S_S_S_S_iii$__internal_trig_reduction_slowpathd,@function
        .size           $_Z15init_conditionsPdS_S_S_S_S_S_S_iii$__internal_trig_reduction_slowpathd,(.L_x_188 - $_Z15init_conditionsPdS_S_S_S_S_S_S_iii$__internal_trig_reduction_slowpathd)
$_Z15init_conditionsPdS_S_S_S_S_S_S_iii$__internal_trig_reduction_slowpathd:
[----:B------:R-:W-:Y:S01]  /*4b50*/  SHF.R.U32.HI R31, RZ, 0x14, R29 ;  /* 0x00000014ff1f7819 */ /* 0x000fe2000001161d */
[----:B------:R-:W-:-:S03]  /*4b60*/  HFMA2 R20, -RZ, RZ, 0, 0 ;  /* 0x00000000ff147431 */ /* 0x000fc600000001ff */
[----:B------:R-:W-:-:S04]  /*4b70*/  LOP3.LUT R21, R31, 0x7ff, RZ, 0xc0, !PT ;  /* 0x000007ff1f157812 */ /* 0x000fc800078ec0ff */
[----:B------:R-:W-:-:S13]  /*4b80*/  ISETP.NE.AND P0, PT, R21, 0x7ff, PT ;  /* 0x000007ff1500780c */ /* 0x000fda0003f05270 */
[----:B------:R-:W-:Y:S05]  /*4b90*/  @!P0 BRA `(.L_x_173) ;  /* 0x0000000800488947 */ /* 0x000fea0003800000 */
[----:B------:R-:W-:Y:S01]  /*4ba0*/  VIADD R21, R21, 0xfffffc00 ;  /* 0xfffffc0015157836 */ /* 0x000fe20000000000 */
[----:B------:R-:W-:Y:S01]  /*4bb0*/  BSSY.RECONVERGENT B2, `(.L_x_174) ;  /* 0x000002f000027945 */ /* 0x000fe20003800200 */
[----:B------:R-:W-:-:S03]  /*4bc0*/  CS2R R62, SRZ ;  /* 0x00000000003e7805 */ /* 0x000fc6000001ff00 */
[----:B------:R-:W-:Y:S02]  /*4bd0*/  SHF.R.U32.HI R20, RZ, 0x6, R21 ;  /* 0x00000006ff147819 */ /* 0x000fe40000011615 */
[----:B------:R-:W-:Y:S02]  /*4be0*/  ISETP.GE.U32.AND P0, PT, R21, 0x80, PT ;  /* 0x000000801500780c */ /* 0x000fe40003f06070 */
[C---:B------:R-:W-:Y:S02]  /*4bf0*/  IADD3 R25, PT, PT, -R20.reuse, 0x13, RZ ;  /* 0x0000001314197810 */ /* 0x040fe40007ffe1ff */
[----:B------:R-:W-:Y:S02]  /*4c00*/  IADD3 R21, PT, PT, -R20, 0xf, RZ ;  /* 0x0000000f14157810 */ /* 0x000fe40007ffe1ff */
[----:B------:R-:W-:-:S04]  /*4c10*/  SEL R25, R25, 0x12, P0 ;  /* 0x0000001219197807 */ /* 0x000fc80000000000 */
[----:B------:R-:W-:-:S13]  /*4c20*/  ISETP.GE.AND P0, PT, R21, R25, PT ;  /* 0x000000191500720c */ /* 0x000fda0003f06270 */
[----:B------:R-:W-:Y:S05]  /*4c30*/  @P0 BRA `(.L_x_175) ;  /* 0x0000000000980947 */ /* 0x000fea0003800000 */
[----:B------:R-:W0:Y:S01]  /*4c40*/  LDC.64 R58, c[0x0][0x358] ;  /* 0x0000d600ff3a7b82 */ /* 0x000e220000000a00 */
[C---:B------:R-:W-:Y:S01]  /*4c50*/  SHF.L.U64.HI R27, R24.reuse, 0xb, R29 ;  /* 0x0000000b181b7819 */ /* 0x040fe2000001021d */
[----:B------:R-:W-:Y:S01]  /*4c60*/  BSSY.RECONVERGENT B3, `(.L_x_176) ;  /* 0x0000022000037945 */ /* 0x000fe20003800200 */
[----:B------:R-:W-:Y:S01]  /*4c70*/  SHF.L.U32 R24, R24, 0xb, RZ ;  /* 0x0000000b18187819 */ /* 0x000fe200000006ff */
[----:B------:R-:W-:Y:S01]  /*4c80*/  IMAD.MOV.U32 R22, RZ, RZ, RZ ;  /* 0x000000ffff167224 */ /* 0x000fe200078e00ff */
[----:B------:R-:W-:Y:S02]  /*4c90*/  IADD3 R23, PT, PT, RZ, -R20, -R25 ;  /* 0x80000014ff177210 */ /* 0x000fe40007ffe819 */
[----:B------:R-:W-:Y:S02]  /*4ca0*/  CS2R R62, SRZ ;  /* 0x00000000003e7805 */ /* 0x000fe4000001ff00 */
[----:B------:R-:W-:-:S07]  /*4cb0*/  LOP3.LUT R27, R27, 0x80000000, RZ, 0xfc, !PT ;  /* 0x800000001b1b7812 */ /* 0x000fce00078efcff */
.L_x_177:
[----:B------:R-:W1:Y:S01]  /*4cc0*/  LDC.64 R60, c[0x4][RZ] ;  /* 0x01000000ff3c7b82 */ /* 0x000e620000000a00 */
[----:B0-----:R-:W-:Y:S02]  /*4cd0*/  R2UR UR14, R58 ;  /* 0x000000003a0e72ca */ /* 0x001fe400000e0000 */
[----:B------:R-:W-:Y:S01]  /*4ce0*/  R2UR UR15, R59 ;  /* 0x000000003b0f72ca */ /* 0x000fe200000e0000 */
[----:B-1----:R-:W-:-:S12]  /*4cf0*/  IMAD.WIDE R60, R21, 0x8, R60 ;  /* 0x00000008153c7825 */ /* 0x002fd800078e023c */
[----:B------:R-:W2:Y:S01]  /*4d00*/  LDG.E.64.CONSTANT R60, desc[UR14][R60.64] ;  /* 0x0000000e3c3c7981 */ /* 0x000ea2000c1e9b00 */
[----:B------:R-:W-:Y:S02]  /*4d10*/  IADD3 R23, PT, PT, R23, 0x1, RZ ;  /* 0x0000000117177810 */ /* 0x000fe40007ffe0ff */
[C---:B------:R-:W-:Y:S01]  /*4d20*/  LEA R30, R22.reuse, R1, 0x3 ;  /* 0x00000001161e7211 */ /* 0x040fe200078e18ff */
[----:B------:R-:W-:Y:S01]  /*4d30*/  VIADD R22, R22, 0x1 ;  /* 0x0000000116167836 */ /* 0x000fe20000000000 */
[----:B------:R-:W-:Y:S01]  /*4d40*/  IADD3 R21, PT, PT, R21, 0x1, RZ ;  /* 0x0000000115157810 */ /* 0x000fe20007ffe0ff */
[----:B--2---:R-:W-:-:S04]  /*4d50*/  IMAD.WIDE.U32 R62, P5, R60, R24, R62 ;  /* 0x000000183c3e7225 */ /* 0x004fc800078a003e */
[----:B------:R-:W-:Y:S02]  /*4d60*/  IMAD R57, R60, R27, RZ ;  /* 0x0000001b3c397224 */ /* 0x000fe400078e02ff */
[CC--:B------:R-:W-:Y:S02]  /*4d70*/  IMAD R26, R61.reuse, R24.reuse, RZ ;  /* 0x000000183d1a7224 */ /* 0x0c0fe400078e02ff */
[----:B------:R-:W-:Y:S01]  /*4d80*/  IMAD.HI.U32 R28, R61, R24, RZ ;  /* 0x000000183d1c7227 */ /* 0x000fe200078e00ff */
[----:B------:R-:W-:-:S04]  /*4d90*/  IADD3 R57, P0, PT, R57, R63, RZ ;  /* 0x0000003f39397210 */ /* 0x000fc80007f1e0ff */
[----:B------:R-:W-:Y:S01]  /*4da0*/  IADD3 R63, P1, PT, R26, R57, RZ ;  /* 0x000000391a3f7210 */ /* 0x000fe20007f3e0ff */
[----:B------:R-:W-:-:S04]  /*4db0*/  IMAD.HI.U32 R57, R60, R27, RZ ;  /* 0x0000001b3c397227 */ /* 0x000fc800078e00ff */
[----:B------:R-:W-:Y:S01]  /*4dc0*/  IMAD.X R57, RZ, RZ, R57, P5 ;  /* 0x000000ffff397224 */ /* 0x000fe200028e0639 */
[----:B------:R0:W-:Y:S01]  /*4dd0*/  STL.64 [R30], R62 ;  /* 0x0000003e1e007387 */ /* 0x0001e20000100a00 */
[----:B------:R-:W-:-:S03]  /*4de0*/  IMAD.HI.U32 R26, R61, R27, RZ ;  /* 0x0000001b3d1a7227 */ /* 0x000fc600078e00ff */
[----:B------:R-:W-:Y:S01]  /*4df0*/  IADD3.X R28, P0, PT, R28, R57, RZ, P0, !PT ;  /* 0x000000391c1c7210 */ /* 0x000fe2000071e4ff */
[----:B------:R-:W-:-:S04]  /*4e00*/  IMAD R57, R61, R27, RZ ;  /* 0x0000001b3d397224 */ /* 0x000fc800078e02ff */
[----:B------:R-:W-:Y:S01]  /*4e10*/  IMAD.X R26, RZ, RZ, R26, P0 ;  /* 0x000000ffff1a7224 */ /* 0x000fe200000e061a */
[----:B------:R-:W-:Y:S02]  /*4e20*/  ISETP.NE.AND P0, PT, R23, -0xf, PT ;  /* 0xfffffff11700780c */ /* 0x000fe40003f05270 */
[----:B------:R-:W-:-:S04]  /*4e30*/  IADD3.X R28, P1, PT, R57, R28, RZ, P1, !PT ;  /* 0x0000001c391c7210 */ /* 0x000fc80000f3e4ff */
[----:B------:R-:W-:Y:S01]  /*4e40*/  IADD3.X R57, PT, PT, RZ, R26, RZ, P1, !PT ;  /* 0x0000001aff397210 */ /* 0x000fe20000ffe4ff */
[----:B0-----:R-:W-:-:S03]  /*4e50*/  IMAD.MOV.U32 R62, RZ, RZ, R28 ;  /* 0x000000ffff3e7224 */ /* 0x001fc600078e001c */
[----:B------:R-:W-:-:S03]  /*4e60*/  MOV R63, R57 ;  /* 0x00000039003f7202 */ /* 0x000fc60000000f00 */
[----:B------:R-:W-:Y:S05]  /*4e70*/  @P0 BRA `(.L_x_177) ;  /* 0xfffffffc00900947 */ /* 0x000fea000383ffff */
[----:B------:R-:W-:Y:S05]  /*4e80*/  BSYNC.RECONVERGENT B3 ;  /* 0x0000000000037941 */ /* 0x000fea0003800200 */
.L_x_176:
[----:B------:R-:W-:-:S07]  /*4e90*/  IMAD.MOV.U32 R21, RZ, RZ, R25 ;  /* 0x000000ffff157224 */ /* 0x000fce00078e0019 */
.L_x_175:
[----:B------:R-:W-:Y:S05]  /*4ea0*/  BSYNC.RECONVERGENT B2 ;  /* 0x0000000000027941 */ /* 0x000fea0003800200 */
.L_x_174:
[----:B------:R-:W-:Y:S02]  /*4eb0*/  LOP3.LUT P0, R31, R31, 0x3f, RZ, 0xc0, !PT ;  /* 0x0000003f1f1f7812 */ /* 0x000fe4000780c0ff */
[----:B------:R-:W-:-:S05]  /*4ec0*/  IADD3 R20, PT, PT, R20, R21, RZ ;  /* 0x0000001514147210 */ /* 0x000fca0007ffe0ff */
[----:B------:R-:W-:-:S05]  /*4ed0*/  IMAD.U32 R57, R20, 0x8, R1 ;  /* 0x0000000814397824 */ /* 0x000fca00078e0001 */
[----:B------:R0:W-:Y:S04]  /*4ee0*/  STL.64 [R57+-0x78], R62 ;  /* 0xffff883e39007387 */ /* 0x0001e80000100a00 */
[----:B------:R-:W2:Y:S04]  /*4ef0*/  @P0 LDL.64 R24, [R1+0x8] ;  /* 0x0000080001180983 */ /* 0x000ea80000100a00 */
[----:B------:R-:W3:Y:S04]  /*4f00*/  LDL.64 R22, [R1+0x10] ;  /* 0x0000100001167983 */ /* 0x000ee80000100a00 */
[----:B------:R-:W0:Y:S01]  /*4f10*/  LDL.64 R20, [R1+0x18] ;  /* 0x0000180001147983 */ /* 0x000e220000100a00 */
[----:B------:R-:W-:Y:S01]  /*4f20*/  BSSY.RECONVERGENT B2, `(.L_x_178) ;  /* 0x0000035000027945 */ /* 0x000fe20003800200 */
[----:B--2---:R-:W-:-:S02]  /*4f30*/  @P0 SHF.R.U64 R28, R24, 0x1, R25 ;  /* 0x00000001181c0819 */ /* 0x004fc40000001219 */
[----:B------:R-:W-:Y:S02]  /*4f40*/  @P0 SHF.R.U32.HI R30, RZ, 0x1, R25 ;  /* 0x00000001ff1e0819 */ /* 0x000fe40000011619 */
[----:B------:R-:W-:Y:S02]  /*4f50*/  @P0 LOP3.LUT R25, R31, 0x3f, RZ, 0x3c, !PT ;  /* 0x0000003f1f190812 */ /* 0x000fe400078e3cff */
[----:B---3--:R-:W-:Y:S02]  /*4f60*/  @P0 SHF.L.U32 R27, R22, R31, RZ ;  /* 0x0000001f161b0219 */ /* 0x008fe400000006ff */
[----:B------:R-:W-:Y:S02]  /*4f70*/  @P0 SHF.R.U64 R28, R28, R25, R30 ;  /* 0x000000191c1c0219 */ /* 0x000fe4000000121e */
[C-C-:B------:R-:W-:Y:S02]  /*4f80*/  @P0 SHF.R.U64 R26, R22.reuse, 0x1, R23.reuse ;  /* 0x00000001161a0819 */ /* 0x140fe40000001217 */
[----:B------:R-:W-:-:S02]  /*4f90*/  @P0 SHF.L.U64.HI R24, R22, R31, R23 ;  /* 0x0000001f16180219 */ /* 0x000fc40000010217 */
[----:B------:R-:W-:Y:S02]  /*4fa0*/  @P0 LOP3.LUT R22, R27, R28, RZ, 0xfc, !PT ;  /* 0x0000001c1b160212 */ /* 0x000fe400078efcff */
[----:B------:R-:W-:Y:S02]  /*4fb0*/  @P0 SHF.R.U32.HI R28, RZ, 0x1, R23 ;  /* 0x00000001ff1c0819 */ /* 0x000fe40000011617 */
[-C--:B------:R-:W-:Y:S02]  /*4fc0*/  @P0 SHF.R.U32.HI R27, RZ, R25.reuse, R30 ;  /* 0x00000019ff1b0219 */ /* 0x080fe4000001161e */
[----:B------:R-:W-:Y:S02]  /*4fd0*/  @P0 SHF.R.U64 R26, R26, R25, R28 ;  /* 0x000000191a1a0219 */ /* 0x000fe4000000121c */
[----:B0-----:R-:W-:Y:S02]  /*4fe0*/  @P0 SHF.L.U32 R57, R20, R31, RZ ;  /* 0x0000001f14390219 */ /* 0x001fe400000006ff */
[----:B------:R-:W-:-:S02]  /*4ff0*/  @P0 LOP3.LUT R23, R24, R27, RZ, 0xfc, !PT ;  /* 0x0000001b18170212 */ /* 0x000fc400078efcff */
[----:B------:R-:W-:Y:S02]  /*5000*/  @P0 SHF.L.U64.HI R31, R20, R31, R21 ;  /* 0x0000001f141f0219 */ /* 0x000fe40000010215 */
[----:B------:R-:W-:Y:S02]  /*5010*/  @P0 SHF.R.U32.HI R28, RZ, R25, R28 ;  /* 0x00000019ff1c0219 */ /* 0x000fe4000001161c */
[C---:B------:R-:W-:Y:S02]  /*5020*/  SHF.L.U32 R24, R22.reuse, 0x2, RZ ;  /* 0x0000000216187819 */ /* 0x040fe400000006ff */
[----:B------:R-:W-:Y:S02]  /*5030*/  @P0 LOP3.LUT R20, R57, R26, RZ, 0xfc, !PT ;  /* 0x0000001a39140212 */ /* 0x000fe400078efcff */
[----:B------:R-:W-:Y:S02]  /*5040*/  SHF.L.U64.HI R22, R22, 0x2, R23 ;  /* 0x0000000216167819 */ /* 0x000fe40000010217 */
[----:B------:R-:W-:-:S02]  /*5050*/  @P0 LOP3.LUT R21, R31, R28, RZ, 0xfc, !PT ;  /* 0x0000001c1f150212 */ /* 0x000fc400078efcff */
[----:B------:R-:W-:Y:S02]  /*5060*/  SHF.L.W.U32.HI R23, R23, 0x2, R20 ;  /* 0x0000000217177819 */ /* 0x000fe40000010e14 */
[----:B------:R-:W-:Y:S02]  /*5070*/  IADD3 RZ, P0, PT, RZ, -R24, RZ ;  /* 0x80000018ffff7210 */ /* 0x000fe40007f1e0ff */
[----:B------:R-:W-:Y:S02]  /*5080*/  LOP3.LUT R25, RZ, R22, RZ, 0x33, !PT ;  /* 0x00000016ff197212 */ /* 0x000fe400078e33ff */
[----:B------:R-:W-:Y:S02]  /*5090*/  SHF.L.W.U32.HI R20, R20, 0x2, R21 ;  /* 0x0000000214147819 */ /* 0x000fe40000010e15 */
[----:B------:R-:W-:Y:S02]  /*50a0*/  LOP3.LUT R26, RZ, R23, RZ, 0x33, !PT ;  /* 0x00000017ff1a7212 */ /* 0x000fe400078e33ff */
[----:B------:R-:W-:-:S02]  /*50b0*/  IADD3.X R25, P0, PT, RZ, R25, RZ, P0, !PT ;  /* 0x00000019ff197210 */ /* 0x000fc4000071e4ff */
[----:B------:R-:W-:Y:S02]  /*50c0*/  LOP3.LUT R27, RZ, R20, RZ, 0x33, !PT ;  /* 0x00000014ff1b7212 */ /* 0x000fe400078e33ff */
[----:B------:R-:W-:Y:S02]  /*50d0*/  IADD3.X R28, P1, PT, RZ, R26, RZ, P0, !PT ;  /* 0x0000001aff1c7210 */ /* 0x000fe4000073e4ff */
[----:B------:R-:W-:-:S03]  /*50e0*/  ISETP.GT.U32.AND P5, PT, R23, -0x1, PT ;  /* 0xffffffff1700780c */ /* 0x000fc60003fa4070 */
[----:B------:R-:W-:Y:S01]  /*50f0*/  IMAD.X R27, RZ, RZ, R27, P1 ;  /* 0x000000ffff1b7224 */ /* 0x000fe200008e061b */
[----:B------:R-:W-:-:S04]  /*5100*/  ISETP.GT.AND.EX P0, PT, R20, -0x1, PT, P5 ;  /* 0xffffffff1400780c */ /* 0x000fc80003f04350 */
[----:B------:R-:W-:Y:S02]  /*5110*/  SEL R26, R20, R27, P0 ;  /* 0x0000001b141a7207 */ /* 0x000fe40000000000 */
[----:B------:R-:W-:Y:S02]  /*5120*/  SEL R31, R23, R28, P0 ;  /* 0x0000001c171f7207 */ /* 0x000fe40000000000 */
[----:B------:R-:W-:Y:S02]  /*5130*/  ISETP.NE.U32.AND P1, PT, R26, RZ, PT ;  /* 0x000000ff1a00720c */ /* 0x000fe40003f25070 */
[----:B------:R-:W-:Y:S02]  /*5140*/  SEL R25, R22, R25, P0 ;  /* 0x0000001916197207 */ /* 0x000fe40000000000 */
[----:B------:R-:W-:Y:S01]  /*5150*/  SEL R23, R31, R26, !P1 ;  /* 0x0000001a1f177207 */ /* 0x000fe20004800000 */
[----:B------:R-:W-:-:S05]  /*5160*/  @!P0 IMAD.MOV R24, RZ, RZ, -R24 ;  /* 0x000000ffff188224 */ /* 0x000fca00078e0a18 */
[----:B------:R-:W0:Y:S02]  /*5170*/  FLO.U32 R23, R23 ;  /* 0x0000001700177300 */ /* 0x000e2400000e0000 */
[C---:B0-----:R-:W-:Y:S02]  /*5180*/  IADD3 R28, PT, PT, -R23.reuse, 0x1f, RZ ;  /* 0x0000001f171c7810 */ /* 0x041fe40007ffe1ff */
[----:B------:R-:W-:Y:S02]  /*5190*/  IADD3 R27, PT, PT, -R23, 0x3f, RZ ;  /* 0x0000003f171b7810 */ /* 0x000fe40007ffe1ff */
[----:B------:R-:W-:-:S04]  /*51a0*/  @P1 IADD3 R27, PT, PT, R28, RZ, RZ ;  /* 0x000000ff1c1b1210 */ /* 0x000fc80007ffe0ff */
[----:B------:R-:W-:-:S13]  /*51b0*/  ISETP.NE.AND P1, PT, R27, RZ, PT ;  /* 0x000000ff1b00720c */ /* 0x000fda0003f25270 */
[----:B------:R-:W-:Y:S05]  /*51c0*/  @!P1 BRA `(.L_x_179) ;  /* 0x0000000000289947 */ /* 0x000fea0003800000 */
[----:B------:R-:W-:Y:S02]  /*51d0*/  LOP3.LUT R22, R27, 0x3f, RZ, 0xc0, !PT ;  /* 0x0000003f1b167812 */ /* 0x000fe400078ec0ff */
[--C-:B------:R-:W-:Y:S02]  /*51e0*/  SHF.R.U64 R24, R24, 0x1, R25.reuse ;  /* 0x0000000118187819 */ /* 0x100fe40000001219 */
[CC--:B------:R-:W-:Y:S02]  /*51f0*/  SHF.L.U64.HI R26, R31.reuse, R22.reuse, R26 ;  /* 0x000000161f1a7219 */ /* 0x0c0fe4000001021a */
[----:B------:R-:W-:Y:S02]  /*5200*/  SHF.L.U32 R31, R31, R22, RZ ;  /* 0x000000161f1f7219 */ /* 0x000fe400000006ff */
[----:B------:R-:W-:Y:S02]  /*5210*/  SHF.R.U32.HI R22, RZ, 0x1, R25 ;  /* 0x00000001ff167819 */ /* 0x000fe40000011619 */
[----:B------:R-:W-:-:S04]  /*5220*/  LOP3.LUT R23, R27, 0x3f, RZ, 0xc, !PT ;  /* 0x0000003f1b177812 */ /* 0x000fc800078e0cff */
[-CC-:B------:R-:W-:Y:S02]  /*5230*/  SHF.R.U64 R24, R24, R23.reuse, R22.reuse ;  /* 0x0000001718187219 */ /* 0x180fe40000001216 */
[----:B------:R-:W-:Y:S02]  /*5240*/  SHF.R.U32.HI R23, RZ, R23, R22 ;  /* 0x00000017ff177219 */ /* 0x000fe40000011616 */
[----:B------:R-:W-:Y:S02]  /*5250*/  LOP3.LUT R31, R31, R24, RZ, 0xfc, !PT ;  /* 0x000000181f1f7212 */ /* 0x000fe400078efcff */
[----:B------:R-:W-:-:S07]  /*5260*/  LOP3.LUT R26, R26, R23, RZ, 0xfc, !PT ;  /* 0x000000171a1a7212 */ /* 0x000fce00078efcff */
.L_x_179:
[----:B------:R-:W-:Y:S05]  /*5270*/  BSYNC.RECONVERGENT B2 ;  /* 0x0000000000027941 */ /* 0x000fea0003800200 */
.L_x_178:
[----:B------:R-:W-:-:S04]  /*5280*/  IMAD.WIDE.U32 R24, R31, 0x2168c235, RZ ;  /* 0x2168c2351f187825 */ /* 0x000fc800078e00ff */
[----:B------:R-:W-:Y:S01]  /*5290*/  IMAD.MOV.U32 R23, RZ, RZ, RZ ;  /* 0x000000ffff177224 */ /* 0x000fe200078e00ff */
[----:B------:R-:W-:Y:S01]  /*52a0*/  MOV R22, R25 ;  /* 0x0000001900167202 */ /* 0x000fe20000000f00 */
[----:B------:R-:W-:Y:S01]  /*52b0*/  IMAD.HI.U32 R25, R26, -0x36f0255e, RZ ;  /* 0xc90fdaa21a197827 */ /* 0x000fe200078e00ff */
[----:B------:R-:W-:-:S03]  /*52c0*/  IADD3 RZ, P1, PT, R24, R24, RZ ;  /* 0x0000001818ff7210 */ /* 0x000fc60007f3e0ff */
[----:B------:R-:W-:-:S04]  /*52d0*/  IMAD.WIDE.U32 R22, R31, -0x36f0255e, R22 ;  /* 0xc90fdaa21f167825 */ /* 0x000fc800078e0016 */
[C---:B------:R-:W-:Y:S02]  /*52e0*/  IMAD R31, R26.reuse, -0x36f0255e, RZ ;  /* 0xc90fdaa21a1f7824 */ /* 0x040fe400078e02ff */
[----:B------:R-:W-:-:S05]  /*52f0*/  IMAD.WIDE.U32 R22, P5, R26, 0x2168c235, R22 ;  /* 0x2168c2351a167825 */ /* 0x000fca00078a0016 */
[----:B------:R-:W-:Y:S02]  /*5300*/  IADD3.X R25, PT, PT, R25, RZ, RZ, P5, !PT ;  /* 0x000000ff19197210 */ /* 0x000fe40002ffe4ff */
[----:B------:R-:W-:Y:S02]  /*5310*/  IADD3 R23, P5, PT, R31, R23, RZ ;  /* 0x000000171f177210 */ /* 0x000fe40007fbe0ff */
[----:B------:R-:W-:Y:S02]  /*5320*/  IADD3.X RZ, P1, PT, R22, R22, RZ, P1, !PT ;  /* 0x0000001616ff7210 */ /* 0x000fe40000f3e4ff */
[C---:B------:R-:W-:Y:S01]  /*5330*/  ISETP.GT.U32.AND P6, PT, R23.reuse, RZ, PT ;  /* 0x000000ff1700720c */ /* 0x040fe20003fc4070 */
[----:B------:R-:W-:Y:S01]  /*5340*/  IMAD.X R25, RZ, RZ, R25, P5 ;  /* 0x000000ffff197224 */ /* 0x000fe200028e0619 */
[----:B------:R-:W-:-:S04]  /*5350*/  IADD3.X R22, P5, PT, R23, R23, RZ, P1, !PT ;  /* 0x0000001717167210 */ /* 0x000fc80000fbe4ff */
[C---:B------:R-:W-:Y:S02]  /*5360*/  ISETP.GT.AND.EX P1, PT, R25.reuse, RZ, PT, P6 ;  /* 0x000000ff1900720c */ /* 0x040fe40003f24360 */
[----:B------:R-:W-:Y:S02]  /*5370*/  IADD3.X R24, PT, PT, R25, R25, RZ, P5, !PT ;  /* 0x0000001919187210 */ /* 0x000fe40002ffe4ff */
[----:B------:R-:W-:Y:S02]  /*5380*/  SEL R23, R22, R23, P1 ;  /* 0x0000001716177207 */ /* 0x000fe40000800000 */
[----:B------:R-:W-:Y:S02]  /*5390*/  SEL R22, R24, R25, P1 ;  /* 0x0000001918167207 */ /* 0x000fe40000800000 */
[----:B------:R-:W-:Y:S02]  /*53a0*/  IADD3 R23, P5, PT, R23, 0x1, RZ ;  /* 0x0000000117177810 */ /* 0x000fe40007fbe0ff */
[----:B------:R-:W-:-:S02]  /*53b0*/  SEL R24, RZ, 0xffffffff, !P1 ;  /* 0xffffffffff187807 */ /* 0x000fc40004800000 */
[----:B------:R-:W-:Y:S01]  /*53c0*/  LOP3.LUT P1, R29, R29, 0x80000000, RZ, 0xc0, !PT ;  /* 0x800000001d1d7812 */ /* 0x000fe2000782c0ff */
[----:B------:R-:W-:Y:S01]  /*53d0*/  IMAD.X R22, RZ, RZ, R22, P5 ;  /* 0x000000ffff167224 */ /* 0x000fe200028e0616 */
[----:B------:R-:W-:Y:S02]  /*53e0*/  IADD3 R27, PT, PT, R24, -R27, RZ ;  /* 0x8000001b181b7210 */ /* 0x000fe40007ffe0ff */
[----:B------:R-:W-:Y:S02]  /*53f0*/  @!P0 LOP3.LUT R29, R29, 0x80000000, RZ, 0x3c, !PT ;  /* 0x800000001d1d8812 */ /* 0x000fe400078e3cff */
[----:B------:R-:W-:-:S04]  /*5400*/  SHF.R.U64 R23, R23, 0xa, R22 ;  /* 0x0000000a17177819 */ /* 0x000fc80000001216 */
[----:B------:R-:W-:-:S04]  /*5410*/  IADD3 R23, P5, PT, R23, 0x1, RZ ;  /* 0x0000000117177810 */ /* 0x000fc80007fbe0ff */
[----:B------:R-:W-:-:S04]  /*5420*/  LEA.HI.X R22, R22, RZ, RZ, 0x16, P5 ;  /* 0x000000ff16167211 */ /* 0x000fc800028fb4ff */
[--C-:B------:R-:W-:Y:S02]  /*5430*/  SHF.R.U64 R24, R23, 0x1, R22.reuse ;  /* 0x0000000117187819 */ /* 0x100fe40000001216 */
[----:B------:R-:W-:Y:S01]  /*5440*/  SHF.R.U32.HI R23, RZ, 0x1e, R21 ;  /* 0x0000001eff177819 */ /* 0x000fe20000011615 */
[----:B------:R-:W-:Y:S01]  /*5450*/  IMAD.SHL.U32 R21, R27, 0x100000, RZ ;  /* 0x001000001b157824 */ /* 0x000fe200078e00ff */
[----:B------:R-:W-:Y:S02]  /*5460*/  SHF.R.U32.HI R22, RZ, 0x1, R22 ;  /* 0x00000001ff167819 */ /* 0x000fe40000011616 */
[----:B------:R-:W-:Y:S02]  /*5470*/  IADD3 R24, P5, P6, RZ, RZ, R24 ;  /* 0x000000ffff187210 */ /* 0x000fe40007ebe018 */
[----:B------:R-:W-:Y:S02]  /*5480*/  LEA.HI R20, R20, R23, RZ, 0x1 ;  /* 0x0000001714147211 */ /* 0x000fe400078f08ff */
[----:B------:R-:W-:-:S02]  /*5490*/  IADD3.X R22, PT, PT, R21, 0x3fe00000, R22, P5, P6 ;  /* 0x3fe0000015167810 */ /* 0x000fc40002fec416 */
[----:B------:R-:W-:Y:S02]  /*54a0*/  @P1 IADD3 R20, PT, PT, -R20, RZ, RZ ;  /* 0x000000ff14141210 */ /* 0x000fe40007ffe1ff */
[----:B------:R-:W-:-:S07]  /*54b0*/  LOP3.LUT R29, R22, R29, RZ, 0xfc, !PT ;  /* 0x0000001d161d7212 */ /* 0x000fce00078efcff */
.L_x_173:
[----:B------:R-:W-:Y:S01]  /*54c0*/  MOV R57, 0x0 ;  /* 0x0000000000397802 */ /* 0x000fe20000000f00 */
[----:B------:R-:W-:-:S03]  /*54d0*/  IMAD.MOV.U32 R25, RZ, RZ, R29 ;  /* 0x000000ffff197224 */ /* 0x000fc600078e001d */
[----:B------:R-:W-:Y:S05]  /*54e0*/  RET.REL.NODEC R56 `(_Z15init_conditionsPdS_S_S_S_S_S_S_iii) ;  /* 0xffffffa838c47950 */ /* 0x000fea0003c3ffff */
.L_x_180:
        /* <DEDUP_REMOVED lines=9> */
.L_x_188:


//--------------------- .nv.global.init           --------------------------
	.section	.nv.global.init,"aw",@progbits
	.align	16
.nv.global.init:
	.type		__cudart_sin_cos_coeffs,@object
	.size		__cudart_sin_cos_coeffs,(__cudart_i2opi_d - __cudart_sin_cos_coeffs)
__cudart_sin_cos_coeffs:
        /*0000*/ 	.byte	0x46, 0xd2, 0xb0, 0x2c, 0xf1, 0xe5, 0x5a, 0xbe, 0x92, 0xe3, 0xac, 0x69, 0xe3, 0x1d, 0xc7, 0x3e
        /*0010*/ 	.byte	0xa1, 0x62, 0xdb, 0x19, 0xa0, 0x01, 0x2a, 0xbf, 0x18, 0x08, 0x11, 0x11, 0x11, 0x11, 0x81, 0x3f
        /*0020*/ 	.byte	0x54, 0x55, 0x55, 0x55, 0x55, 0x55, 0xc5, 0xbf, 0x00, 0x00, 0x00, 0x00, 0x00, 0x00, 0x00, 0x00
        /*0030*/ 	.byte	0x00, 0x00, 0x00, 0x00, 0x00, 0x00, 0x00, 0x00, 0x64, 0x81, 0xfd, 0x20, 0x83, 0xff, 0xa8, 0xbd
        /*0040*/ 	.byte	0x28, 0x85, 0xef, 0xc1, 0xa7, 0xee, 0x21, 0x3e, 0xd9, 0xe6, 0x06, 0x8e, 0x4f, 0x7e, 0x92, 0xbe
        /*0050*/ 	.byte	0xe9, 0xbc, 0xdd, 0x19, 0xa0, 0x01, 0xfa, 0x3e, 0x47, 0x5d, 0xc1, 0x16, 0x6c, 0xc1, 0x56, 0xbf
        /*0060*/ 	.byte	0x51, 0x55, 0x55, 0x55, 0x55, 0x55, 0xa5, 0x3f, 0x00, 0x00, 0x00, 0x00, 0x00, 0x00, 0xe0, 0xbf
        /*0070*/ 	.byte	0x00, 0x00, 0x00, 0x00, 0x00, 0x00, 0xf0, 0x3f, 0x00, 0x00, 0x00, 0x00, 0x00, 0x00, 0x00, 0x00
	.type		__cudart_i2opi_d,@object
	.size		__cudart_i2opi_d,(.L_10 - __cudart_i2opi_d)
__cudart_i2opi_d:
        /* <DEDUP_REMOVED lines=9> */
.L_10:


//--------------------- .nv.shared.reserved.0     --------------------------
	.section	.nv.shared.reserved.0,"aw",@nobits
	.weak		__nv_reservedSMEM_offset_0_alias
	.size		__nv_reservedSMEM_offset_0_alias, 0, 64
	.other		__nv_reservedSMEM_offset_0_alias,@"STO_CUDA_RESERVED_SHARED STV_DEFAULT"
__nv_reservedSMEM_offset_0_alias:
	.zero		0
	.zero		64


//--------------------- .nv.shared._Z13max_reductionPdS_i --------------------------
	.section	.nv.shared._Z13max_reductionPdS_i,"aw",@nobits
	.sectionflags	@""
	.align	8
.nv.shared._Z13max_reductionPdS_i:
	.zero		3072


//--------------------- .nv.shared._Z13min_reductionPdS_i --------------------------
	.section	.nv.shared._Z13min_reductionPdS_i,"aw",@nobits
	.sectionflags	@""
	.align	8
.nv.shared._Z13min_reductionPdS_i:
	.zero		3072


//--------------------- .nv.constant0._Z7limit_cPdS_S_S_ii --------------------------
	.section	.nv.constant0._Z7limit_cPdS_S_S_ii,"a",@progbits
	.sectionflags	@""
	.align	4
.nv.constant0._Z7limit_cPdS_S_S_ii:
	.zero		936


//--------------------- .nv.constant0._Z15preval_partialsPdS_S_S_S_S_S_S_S_S_i --------------------------
	.section	.nv.constant0._Z15preval_partialsPdS_S_S_S_S_S_S_S_S_i,"a",@progbits
	.sectionflags	@""
	.align	4
.nv.constant0._Z15preval_partialsPdS_S_S_S_S_S_S_S_S_i:
	.zero		980


//--------------------- .nv.constant0._Z24preval_normals_directionPdS_S_S_S_S_S_S_PiS0_i --------------------------
	.section	.nv.constant0._Z24preval_normals_directionPdS_S_S_S_S_S_S_PiS0_i,"a",@progbits
	.sectionflags	@""
	.align	4
.nv.constant0._Z24preval_normals_directionPdS_S_S_S_S_S_S_PiS0_i:
	.zero		980


//--------------------- .nv.constant0._Z14preval_normalsPdS_S_S_S_S_S_S_S_S_S_S_Pii --------------------------
	.section	.nv.constant0._Z14preval_normalsPdS_S_S_S_S_S_S_S_S_S_S_Pii,"a",@progbits
	.sectionflags	@""
	.align	4
.nv.constant0._Z14preval_normalsPdS_S_S_S_S_S_S_S_S_S_S_Pii:
	.zero		1004


//--------------------- .nv.constant0._Z15preval_jacobianPdS_S_S_S_S_S_i --------------------------
	.section	.nv.constant0._Z15preval_jacobianPdS_S_S_S_S_S_i,"a",@progbits
	.sectionflags	@""
	.align	4
.nv.constant0._Z15preval_jacobianPdS_S_S_S_S_S_i:
	.zero		956


//--------------------- .nv.constant0._Z24preval_inscribed_circlesPdS_S_S_S_S_S_i --------------------------
	.section	.nv.constant0._Z24preval_inscribed_circlesPdS_S_S_S_S_S_i,"a",@progbits
	.sectionflags	@""
	.align	4
.nv.constant0._Z24preval_inscribed_circlesPdS_S_S_S_S_S_i:
	.zero		956


//--------------------- .nv.constant0._Z18preval_side_lengthPdS_S_S_S_i --------------------------
	.section	.nv.constant0._Z18preval_side_lengthPdS_S_S_S_i,"a",@progbits
	.sectionflags	@""
	.align	4
.nv.constant0._Z18preval_side_lengthPdS_S_S_S_i:
	.zero		940


//--------------------- .nv.constant0._Z13max_reductionPdS_i --------------------------
	.section	.nv.constant0._Z13max_reductionPdS_i,"a",@progbits
	.sectionflags	@""
	.align	4
.nv.constant0._Z13max_reductionPdS_i:
	.zero		916


//--------------------- .nv.constant0._Z13min_reductionPdS_i --------------------------
	.section	.nv.constant0._Z13min_reductionPdS_i,"a",@progbits
	.sectionflags	@""
	.align	4
.nv.constant0._Z13min_reductionPdS_i:
	.zero		916


//--------------------- .nv.constant0._Z15init_conditionsPdS_S_S_S_S_S_S_iii --------------------------
	.section	.nv.constant0._Z15init_conditionsPdS_S_S_S_S_S_S_iii,"a",@progbits
	.sectionflags	@""
	.align	4
.nv.constant0._Z15init_conditionsPdS_S_S_S_S_S_S_iii:
	.zero		972


//--------------------- SYMBOLS --------------------------

	.type		.nv.reservedSmem.offset0,@object
	.size		.nv.reservedSmem.offset0,0x4
	.type		.nv.reservedSmem.cap,@object
	.size		.nv.reservedSmem.cap,0x4
